	.target	sm_90a

	.elftype	@"ET_EXEC"


//--------------------- .note.nv.tkinfo           --------------------------
	.section	.note.nv.tkinfo,"",@"SHT_NOTE"
	.sectionflags	@"SHF_NOTE_NV_TKINFO"
	.tkinfo
        /*0018*/ 	.word	0x00000002
        /*0030*/ 	.string	""
        /*0030*/ 	.string	"ptxas"
        /*0030*/ 	.string	"Cuda compilation tools, release 13.0, V13.0.88"
        /*0030*/ 	.string	"Build cuda_13.0.r13.0/compiler.36424714_0"
        /*0030*/ 	.string	"-arch sm_90a -m 64 "



//--------------------- .note.nv.cuinfo           --------------------------
	.section	.note.nv.cuinfo,"",@"SHT_NOTE"
	.sectionflags	@"SHF_NOTE_NV_CUINFO"
        /*0018*/ 	.short	0x0002
        /*001a*/ 	.short	0x005a
        /*001c*/ 	.short	0x0082
	.zero		2


//--------------------- .nv.info                  --------------------------
	.section	.nv.info,"",@"SHT_CUDA_INFO"
	.align	4


	//----- nvinfo : EIATTR_REGCOUNT
	.align		4
        /*0000*/ 	.byte	0x04, 0x2f
        /*0002*/ 	.short	(.L_15 - .L_14)
	.align		4
.L_14:
        /*0004*/ 	.word	index@(_ZN7cutlass13device_kernelIN5flash19FlashAttnFwdCombineIN4cute5tupleIJNS3_1CILi16EEENS5_ILi64EEEEEELi4ELi256ELi1ELb0ELb1EffNS_4arch4Sm80EEEEEvNT_6ParamsE)
        /*0008*/ 	.word	0x0000002e


	//----- nvinfo : EIATTR_FRAME_SIZE
	.align		4
.L_15:
        /*000c*/ 	.byte	0x04, 0x11
        /*000e*/ 	.short	(.L_17 - .L_16)
	.align		4
.L_16:
        /*0010*/ 	.word	index@($__internal_53_$__cuda_sm20_div_u64)
        /*0014*/ 	.word	0x00000000


	//----- nvinfo : EIATTR_FRAME_SIZE
	.align		4
.L_17:
        /*0018*/ 	.byte	0x04, 0x11
        /*001a*/ 	.short	(.L_19 - .L_18)
	.align		4
.L_18:
        /*001c*/ 	.word	index@(_ZN7cutlass13device_kernelIN5flash19FlashAttnFwdCombineIN4cute5tupleIJNS3_1CILi16EEENS5_ILi64EEEEEELi4ELi256ELi1ELb0ELb1EffNS_4arch4Sm80EEEEEvNT_6ParamsE)
        /*0020*/ 	.word	0x00000000


	//----- nvinfo : EIATTR_REGCOUNT
	.align		4
.L_19:
        /*0024*/ 	.byte	0x04, 0x2f
        /*0026*/ 	.short	(.L_21 - .L_20)
	.align		4
.L_20:
        /*0028*/ 	.word	index@(_ZN7cutlass13device_kernelIN5flash19FlashAttnFwdCombineIN4cute5tupleIJNS3_1CILi16EEENS5_ILi64EEEEEELi5ELi256ELi1ELb0ELb1EffNS_4arch4Sm80EEEEEvNT_6ParamsE)
        /*002c*/ 	.word	0x0000002e


	//----- nvinfo : EIATTR_FRAME_SIZE
	.align		4
.L_21:
        /*0030*/ 	.byte	0x04, 0x11
        /*0032*/ 	.short	(.L_23 - .L_22)
	.align		4
.L_22:
        /*0034*/ 	.word	index@($__internal_52_$__cuda_sm20_div_u64)
        /*0038*/ 	.word	0x00000000


	//----- nvinfo : EIATTR_FRAME_SIZE
	.align		4
.L_23:
        /*003c*/ 	.byte	0x04, 0x11
        /*003e*/ 	.short	(.L_25 - .L_24)
	.align		4
.L_24:
        /*0040*/ 	.word	index@(_ZN7cutlass13device_kernelIN5flash19FlashAttnFwdCombineIN4cute5tupleIJNS3_1CILi16EEENS5_ILi64EEEEEELi5ELi256ELi1ELb0ELb1EffNS_4arch4Sm80EEEEEvNT_6ParamsE)
        /*0044*/ 	.word	0x00000000


	//----- nvinfo : EIATTR_REGCOUNT
	.align		4
.L_25:
        /*0048*/ 	.byte	0x04, 0x2f
        /*004a*/ 	.short	(.L_27 - .L_26)
	.align		4
.L_26:
        /*004c*/ 	.word	index@(_ZN7cutlass13device_kernelIN5flash19FlashAttnFwdCombineIN4cute5tupleIJNS3_1CILi16EEENS5_ILi64EEEEEELi6ELi256ELi1ELb0ELb1EffNS_4arch4Sm80EEEEEvNT_6ParamsE)
        /*0050*/ 	.word	0x0000002e


	//----- nvinfo : EIATTR_FRAME_SIZE
	.align		4
.L_27:
        /*0054*/ 	.byte	0x04, 0x11
        /*0056*/ 	.short	(.L_29 - .L_28)
	.align		4
.L_28:
        /*0058*/ 	.word	index@($__internal_51_$__cuda_sm20_div_u64)
        /*005c*/ 	.word	0x00000000


	//----- nvinfo : EIATTR_FRAME_SIZE
	.align		4
.L_29:
        /*0060*/ 	.byte	0x04, 0x11
        /*0062*/ 	.short	(.L_31 - .L_30)
	.align		4
.L_30:
        /*0064*/ 	.word	index@(_ZN7cutlass13device_kernelIN5flash19FlashAttnFwdCombineIN4cute5tupleIJNS3_1CILi16EEENS5_ILi64EEEEEELi6ELi256ELi1ELb0ELb1EffNS_4arch4Sm80EEEEEvNT_6ParamsE)
        /*0068*/ 	.word	0x00000000


	//----- nvinfo : EIATTR_REGCOUNT
	.align		4
.L_31:
        /*006c*/ 	.byte	0x04, 0x2f
        /*006e*/ 	.short	(.L_33 - .L_32)
	.align		4
.L_32:
        /*0070*/ 	.word	index@(_ZN7cutlass13device_kernelIN5flash19FlashAttnFwdCombineIN4cute5tupleIJNS3_1CILi16EEENS5_ILi64EEEEEELi7ELi256ELi1ELb0ELb1EffNS_4arch4Sm80EEEEEvNT_6ParamsE)
        /*0074*/ 	.word	0x00000030


	//----- nvinfo : EIATTR_FRAME_SIZE
	.align		4
.L_33:
        /*0078*/ 	.byte	0x04, 0x11
        /*007a*/ 	.short	(.L_35 - .L_34)
	.align		4
.L_34:
        /*007c*/ 	.word	index@($__internal_50_$__cuda_sm20_div_u64)
        /*0080*/ 	.word	0x00000000


	//----- nvinfo : EIATTR_FRAME_SIZE
	.align		4
.L_35:
        /*0084*/ 	.byte	0x04, 0x11
        /*0086*/ 	.short	(.L_37 - .L_36)
	.align		4
.L_36:
        /*0088*/ 	.word	index@(_ZN7cutlass13device_kernelIN5flash19FlashAttnFwdCombineIN4cute5tupleIJNS3_1CILi16EEENS5_ILi64EEEEEELi7ELi256ELi1ELb0ELb1EffNS_4arch4Sm80EEEEEvNT_6ParamsE)
        /*008c*/ 	.word	0x00000000


	//----- nvinfo : EIATTR_REGCOUNT
	.align		4
.L_37:
        /*0090*/ 	.byte	0x04, 0x2f
        /*0092*/ 	.short	(.L_39 - .L_38)
	.align		4
.L_38:
        /*0094*/ 	.word	index@(_ZN7cutlass13device_kernelIN5flash19FlashAttnFwdCombineIN4cute5tupleIJNS3_1CILi16EEENS5_ILi64EEEEEELi8ELi256ELi1ELb0ELb1EffNS_4arch4Sm80EEEEEvNT_6ParamsE)
        /*0098*/ 	.word	0x00000038


	//----- nvinfo : EIATTR_FRAME_SIZE
	.align		4
.L_39:
        /*009c*/ 	.byte	0x04, 0x11
        /*009e*/ 	.short	(.L_41 - .L_40)
	.align		4
.L_40:
        /*00a0*/ 	.word	index@($__internal_49_$__cuda_sm20_div_u64)
        /*00a4*/ 	.word	0x00000000


	//----- nvinfo : EIATTR_FRAME_SIZE
	.align		4
.L_41:
        /*00a8*/ 	.byte	0x04, 0x11
        /*00aa*/ 	.short	(.L_43 - .L_42)
	.align		4
.L_42:
        /*00ac*/ 	.word	index@(_ZN7cutlass13device_kernelIN5flash19FlashAttnFwdCombineIN4cute5tupleIJNS3_1CILi16EEENS5_ILi64EEEEEELi8ELi256ELi1ELb0ELb1EffNS_4arch4Sm80EEEEEvNT_6ParamsE)
        /*00b0*/ 	.word	0x00000000


	//----- nvinfo : EIATTR_REGCOUNT
	.align		4
.L_43:
        /*00b4*/ 	.byte	0x04, 0x2f
        /*00b6*/ 	.short	(.L_45 - .L_44)
	.align		4
.L_44:
        /*00b8*/ 	.word	index@(_ZN7cutlass13device_kernelIN5flash19FlashAttnFwdCombineIN4cute5tupleIJNS3_1CILi16EEENS5_ILi64EEEEEELi4ELi256ELi1ELb0ELb0EffNS_4arch4Sm80EEEEEvNT_6ParamsE)
        /*00bc*/ 	.word	0x00000030


	//----- nvinfo : EIATTR_FRAME_SIZE
	.align		4
.L_45:
        /*00c0*/ 	.byte	0x04, 0x11
        /*00c2*/ 	.short	(.L_47 - .L_46)
	.align		4
.L_46:
        /*00c4*/ 	.word	index@(_ZN7cutlass13device_kernelIN5flash19FlashAttnFwdCombineIN4cute5tupleIJNS3_1CILi16EEENS5_ILi64EEEEEELi4ELi256ELi1ELb0ELb0EffNS_4arch4Sm80EEEEEvNT_6ParamsE)
        /*00c8*/ 	.word	0x00000000


	//----- nvinfo : EIATTR_REGCOUNT
	.align		4
.L_47:
        /*00cc*/ 	.byte	0x04, 0x2f
        /*00ce*/ 	.short	(.L_49 - .L_48)
	.align		4
.L_48:
        /*00d0*/ 	.word	index@(_ZN7cutlass13device_kernelIN5flash19FlashAttnFwdCombineIN4cute5tupleIJNS3_1CILi16EEENS5_ILi64EEEEEELi5ELi256ELi1ELb0ELb0EffNS_4arch4Sm80EEEEEvNT_6ParamsE)
        /*00d4*/ 	.word	0x00000030


	//----- nvinfo : EIATTR_FRAME_SIZE
	.align		4
.L_49:
        /*00d8*/ 	.byte	0x04, 0x11
        /*00da*/ 	.short	(.L_51 - .L_50)
	.align		4
.L_50:
        /*00dc*/ 	.word	index@(_ZN7cutlass13device_kernelIN5flash19FlashAttnFwdCombineIN4cute5tupleIJNS3_1CILi16EEENS5_ILi64EEEEEELi5ELi256ELi1ELb0ELb0EffNS_4arch4Sm80EEEEEvNT_6ParamsE)
        /*00e0*/ 	.word	0x00000000


	//----- nvinfo : EIATTR_REGCOUNT
	.align		4
.L_51:
        /*00e4*/ 	.byte	0x04, 0x2f
        /*00e6*/ 	.short	(.L_53 - .L_52)
	.align		4
.L_52:
        /*00e8*/ 	.word	index@(_ZN7cutlass13device_kernelIN5flash19FlashAttnFwdCombineIN4cute5tupleIJNS3_1CILi16EEENS5_ILi64EEEEEELi6ELi256ELi1ELb0ELb0EffNS_4arch4Sm80EEEEEvNT_6ParamsE)
        /*00ec*/ 	.word	0x00000030


	//----- nvinfo : EIATTR_FRAME_SIZE
	.align		4
.L_53:
        /*00f0*/ 	.byte	0x04, 0x11
        /*00f2*/ 	.short	(.L_55 - .L_54)
	.align		4
.L_54:
        /*00f4*/ 	.word	index@(_ZN7cutlass13device_kernelIN5flash19FlashAttnFwdCombineIN4cute5tupleIJNS3_1CILi16EEENS5_ILi64EEEEEELi6ELi256ELi1ELb0ELb0EffNS_4arch4Sm80EEEEEvNT_6ParamsE)
        /*00f8*/ 	.word	0x00000000


	//----- nvinfo : EIATTR_REGCOUNT
	.align		4
.L_55:
        /*00fc*/ 	.byte	0x04, 0x2f
        /*00fe*/ 	.short	(.L_57 - .L_56)
	.align		4
.L_56:
        /*0100*/ 	.word	index@(_ZN7cutlass13device_kernelIN5flash19FlashAttnFwdCombineIN4cute5tupleIJNS3_1CILi16EEENS5_ILi64EEEEEELi7ELi256ELi1ELb0ELb0EffNS_4arch4Sm80EEEEEvNT_6ParamsE)
        /*0104*/ 	.word	0x00000030


	//----- nvinfo : EIATTR_FRAME_SIZE
	.align		4
.L_57:
        /*0108*/ 	.byte	0x04, 0x11
        /*010a*/ 	.short	(.L_59 - .L_58)
	.align		4
.L_58:
        /*010c*/ 	.word	index@(_ZN7cutlass13device_kernelIN5flash19FlashAttnFwdCombineIN4cute5tupleIJNS3_1CILi16EEENS5_ILi64EEEEEELi7ELi256ELi1ELb0ELb0EffNS_4arch4Sm80EEEEEvNT_6ParamsE)
        /*0110*/ 	.word	0x00000000


	//----- nvinfo : EIATTR_REGCOUNT
	.align		4
.L_59:
        /*0114*/ 	.byte	0x04, 0x2f
        /*0116*/ 	.short	(.L_61 - .L_60)
	.align		4
.L_60:
        /*0118*/ 	.word	index@(_ZN7cutlass13device_kernelIN5flash19FlashAttnFwdCombineIN4cute5tupleIJNS3_1CILi16EEENS5_ILi64EEEEEELi8ELi256ELi1ELb0ELb0EffNS_4arch4Sm80EEEEEvNT_6ParamsE)
        /*011c*/ 	.word	0x00000038


	//----- nvinfo : EIATTR_FRAME_SIZE
	.align		4
.L_61:
        /*0120*/ 	.byte	0x04, 0x11
        /*0122*/ 	.short	(.L_63 - .L_62)
	.align		4
.L_62:
        /*0124*/ 	.word	index@(_ZN7cutlass13device_kernelIN5flash19FlashAttnFwdCombineIN4cute5tupleIJNS3_1CILi16EEENS5_ILi64EEEEEELi8ELi256ELi1ELb0ELb0EffNS_4arch4Sm80EEEEEvNT_6ParamsE)
        /*0128*/ 	.word	0x00000000


	//----- nvinfo : EIATTR_REGCOUNT
	.align		4
.L_63:
        /*012c*/ 	.byte	0x04, 0x2f
        /*012e*/ 	.short	(.L_65 - .L_64)
	.align		4
.L_64:
        /*0130*/ 	.word	index@(_ZN7cutlass13device_kernelIN5flash19FlashAttnFwdCombineIN4cute5tupleIJNS3_1CILi16EEENS5_ILi64EEEEEELi4ELi256ELi1ELb0ELb1EffNS_4arch4Sm90EEEEEvNT_6ParamsE)
        /*0134*/ 	.word	0x0000002e


	//----- nvinfo : EIATTR_FRAME_SIZE
	.align		4
.L_65:
        /*0138*/ 	.byte	0x04, 0x11
        /*013a*/ 	.short	(.L_67 - .L_66)
	.align		4
.L_66:
        /*013c*/ 	.word	index@($__internal_48_$__cuda_sm20_div_u64)
        /*0140*/ 	.word	0x00000000


	//----- nvinfo : EIATTR_FRAME_SIZE
	.align		4
.L_67:
        /*0144*/ 	.byte	0x04, 0x11
        /*0146*/ 	.short	(.L_69 - .L_68)
	.align		4
.L_68:
        /*0148*/ 	.word	index@(_ZN7cutlass13device_kernelIN5flash19FlashAttnFwdCombineIN4cute5tupleIJNS3_1CILi16EEENS5_ILi64EEEEEELi4ELi256ELi1ELb0ELb1EffNS_4arch4Sm90EEEEEvNT_6ParamsE)
        /*014c*/ 	.word	0x00000000


	//----- nvinfo : EIATTR_REGCOUNT
	.align		4
.L_69:
        /*0150*/ 	.byte	0x04, 0x2f
        /*0152*/ 	.short	(.L_71 - .L_70)
	.align		4
.L_70:
        /*0154*/ 	.word	index@(_ZN7cutlass13device_kernelIN5flash19FlashAttnFwdCombineIN4cute5tupleIJNS3_1CILi16EEENS5_ILi64EEEEEELi5ELi256ELi1ELb0ELb1EffNS_4arch4Sm90EEEEEvNT_6ParamsE)
        /*0158*/ 	.word	0x0000002e


	//----- nvinfo : EIATTR_FRAME_SIZE
	.align		4
.L_71:
        /*015c*/ 	.byte	0x04, 0x11
        /*015e*/ 	.short	(.L_73 - .L_72)
	.align		4
.L_72:
        /*0160*/ 	.word	index@($__internal_47_$__cuda_sm20_div_u64)
        /*0164*/ 	.word	0x00000000


	//----- nvinfo : EIATTR_FRAME_SIZE
	.align		4
.L_73:
        /*0168*/ 	.byte	0x04, 0x11
        /*016a*/ 	.short	(.L_75 - .L_74)
	.align		4
.L_74:
        /*016c*/ 	.word	index@(_ZN7cutlass13device_kernelIN5flash19FlashAttnFwdCombineIN4cute5tupleIJNS3_1CILi16EEENS5_ILi64EEEEEELi5ELi256ELi1ELb0ELb1EffNS_4arch4Sm90EEEEEvNT_6ParamsE)
        /*0170*/ 	.word	0x00000000


	//----- nvinfo : EIATTR_REGCOUNT
	.align		4
.L_75:
        /*0174*/ 	.byte	0x04, 0x2f
        /*0176*/ 	.short	(.L_77 - .L_76)
	.align		4
.L_76:
        /*0178*/ 	.word	index@(_ZN7cutlass13device_kernelIN5flash19FlashAttnFwdCombineIN4cute5tupleIJNS3_1CILi16EEENS5_ILi64EEEEEELi6ELi256ELi1ELb0ELb1EffNS_4arch4Sm90EEEEEvNT_6ParamsE)
        /*017c*/ 	.word	0x0000002e


	//----- nvinfo : EIATTR_FRAME_SIZE
	.align		4
.L_77:
        /*0180*/ 	.byte	0x04, 0x11
        /*0182*/ 	.short	(.L_79 - .L_78)
	.align		4
.L_78:
        /*0184*/ 	.word	index@($__internal_46_$__cuda_sm20_div_u64)
        /*0188*/ 	.word	0x00000000


	//----- nvinfo : EIATTR_FRAME_SIZE
	.align		4
.L_79:
        /*018c*/ 	.byte	0x04, 0x11
        /*018e*/ 	.short	(.L_81 - .L_80)
	.align		4
.L_80:
        /*0190*/ 	.word	index@(_ZN7cutlass13device_kernelIN5flash19FlashAttnFwdCombineIN4cute5tupleIJNS3_1CILi16EEENS5_ILi64EEEEEELi6ELi256ELi1ELb0ELb1EffNS_4arch4Sm90EEEEEvNT_6ParamsE)
        /*0194*/ 	.word	0x00000000


	//----- nvinfo : EIATTR_REGCOUNT
	.align		4
.L_81:
        /*0198*/ 	.byte	0x04, 0x2f
        /*019a*/ 	.short	(.L_83 - .L_82)
	.align		4
.L_82:
        /*019c*/ 	.word	index@(_ZN7cutlass13device_kernelIN5flash19FlashAttnFwdCombineIN4cute5tupleIJNS3_1CILi16EEENS5_ILi64EEEEEELi7ELi256ELi1ELb0ELb1EffNS_4arch4Sm90EEEEEvNT_6ParamsE)
        /*01a0*/ 	.word	0x00000030


	//----- nvinfo : EIATTR_FRAME_SIZE
	.align		4
.L_83:
        /*01a4*/ 	.byte	0x04, 0x11
        /*01a6*/ 	.short	(.L_85 - .L_84)
	.align		4
.L_84:
        /*01a8*/ 	.word	index@($__internal_45_$__cuda_sm20_div_u64)
        /*01ac*/ 	.word	0x00000000


	//----- nvinfo : EIATTR_FRAME_SIZE
	.align		4
.L_85:
        /*01b0*/ 	.byte	0x04, 0x11
        /*01b2*/ 	.short	(.L_87 - .L_86)
	.align		4
.L_86:
        /*01b4*/ 	.word	index@(_ZN7cutlass13device_kernelIN5flash19FlashAttnFwdCombineIN4cute5tupleIJNS3_1CILi16EEENS5_ILi64EEEEEELi7ELi256ELi1ELb0ELb1EffNS_4arch4Sm90EEEEEvNT_6ParamsE)
        /*01b8*/ 	.word	0x00000000


	//----- nvinfo : EIATTR_REGCOUNT
	.align		4
.L_87:
        /*01bc*/ 	.byte	0x04, 0x2f
        /*01be*/ 	.short	(.L_89 - .L_88)
	.align		4
.L_88:
        /*01c0*/ 	.word	index@(_ZN7cutlass13device_kernelIN5flash19FlashAttnFwdCombineIN4cute5tupleIJNS3_1CILi16EEENS5_ILi64EEEEEELi8ELi256ELi1ELb0ELb1EffNS_4arch4Sm90EEEEEvNT_6ParamsE)
        /*01c4*/ 	.word	0x00000038


	//----- nvinfo : EIATTR_FRAME_SIZE
	.align		4
.L_89:
        /*01c8*/ 	.byte	0x04, 0x11
        /*01ca*/ 	.short	(.L_91 - .L_90)
	.align		4
.L_90:
        /*01cc*/ 	.word	index@($__internal_44_$__cuda_sm20_div_u64)
        /*01d0*/ 	.word	0x00000000


	//----- nvinfo : EIATTR_FRAME_SIZE
	.align		4
.L_91:
        /*01d4*/ 	.byte	0x04, 0x11
        /*01d6*/ 	.short	(.L_93 - .L_92)
	.align		4
.L_92:
        /*01d8*/ 	.word	index@(_ZN7cutlass13device_kernelIN5flash19FlashAttnFwdCombineIN4cute5tupleIJNS3_1CILi16EEENS5_ILi64EEEEEELi8ELi256ELi1ELb0ELb1EffNS_4arch4Sm90EEEEEvNT_6ParamsE)
        /*01dc*/ 	.word	0x00000000


	//----- nvinfo : EIATTR_REGCOUNT
	.align		4
.L_93:
        /*01e0*/ 	.byte	0x04, 0x2f
        /*01e2*/ 	.short	(.L_95 - .L_94)
	.align		4
.L_94:
        /*01e4*/ 	.word	index@(_ZN7cutlass13device_kernelIN5flash19FlashAttnFwdCombineIN4cute5tupleIJNS3_1CILi16EEENS5_ILi64EEEEEELi4ELi256ELi1ELb0ELb0EffNS_4arch4Sm90EEEEEvNT_6ParamsE)
        /*01e8*/ 	.word	0x00000030


	//----- nvinfo : EIATTR_FRAME_SIZE
	.align		4
.L_95:
        /*01ec*/ 	.byte	0x04, 0x11
        /*01ee*/ 	.short	(.L_97 - .L_96)
	.align		4
.L_96:
        /*01f0*/ 	.word	index@(_ZN7cutlass13device_kernelIN5flash19FlashAttnFwdCombineIN4cute5tupleIJNS3_1CILi16EEENS5_ILi64EEEEEELi4ELi256ELi1ELb0ELb0EffNS_4arch4Sm90EEEEEvNT_6ParamsE)
        /*01f4*/ 	.word	0x00000000


	//----- nvinfo : EIATTR_REGCOUNT
	.align		4
.L_97:
        /*01f8*/ 	.byte	0x04, 0x2f
        /*01fa*/ 	.short	(.L_99 - .L_98)
	.align		4
.L_98:
        /*01fc*/ 	.word	index@(_ZN7cutlass13device_kernelIN5flash19FlashAttnFwdCombineIN4cute5tupleIJNS3_1CILi16EEENS5_ILi64EEEEEELi5ELi256ELi1ELb0ELb0EffNS_4arch4Sm90EEEEEvNT_6ParamsE)
        /*0200*/ 	.word	0x00000030


	//----- nvinfo : EIATTR_FRAME_SIZE
	.align		4
.L_99:
        /*0204*/ 	.byte	0x04, 0x11
        /*0206*/ 	.short	(.L_101 - .L_100)
	.align		4
.L_100:
        /*0208*/ 	.word	index@(_ZN7cutlass13device_kernelIN5flash19FlashAttnFwdCombineIN4cute5tupleIJNS3_1CILi16EEENS5_ILi64EEEEEELi5ELi256ELi1ELb0ELb0EffNS_4arch4Sm90EEEEEvNT_6ParamsE)
        /*020c*/ 	.word	0x00000000


	//----- nvinfo : EIATTR_REGCOUNT
	.align		4
.L_101:
        /*0210*/ 	.byte	0x04, 0x2f
        /*0212*/ 	.short	(.L_103 - .L_102)
	.align		4
.L_102:
        /*0214*/ 	.word	index@(_ZN7cutlass13device_kernelIN5flash19FlashAttnFwdCombineIN4cute5tupleIJNS3_1CILi16EEENS5_ILi64EEEEEELi6ELi256ELi1ELb0ELb0EffNS_4arch4Sm90EEEEEvNT_6ParamsE)
        /*0218*/ 	.word	0x00000030


	//----- nvinfo : EIATTR_FRAME_SIZE
	.align		4
.L_103:
        /*021c*/ 	.byte	0x04, 0x11
        /*021e*/ 	.short	(.L_105 - .L_104)
	.align		4
.L_104:
        /*0220*/ 	.word	index@(_ZN7cutlass13device_kernelIN5flash19FlashAttnFwdCombineIN4cute5tupleIJNS3_1CILi16EEENS5_ILi64EEEEEELi6ELi256ELi1ELb0ELb0EffNS_4arch4Sm90EEEEEvNT_6ParamsE)
        /*0224*/ 	.word	0x00000000


	//----- nvinfo : EIATTR_REGCOUNT
	.align		4
.L_105:
        /*0228*/ 	.byte	0x04, 0x2f
        /*022a*/ 	.short	(.L_107 - .L_106)
	.align		4
.L_106:
        /*022c*/ 	.word	index@(_ZN7cutlass13device_kernelIN5flash19FlashAttnFwdCombineIN4cute5tupleIJNS3_1CILi16EEENS5_ILi64EEEEEELi7ELi256ELi1ELb0ELb0EffNS_4arch4Sm90EEEEEvNT_6ParamsE)
        /*0230*/ 	.word	0x00000030


	//----- nvinfo : EIATTR_FRAME_SIZE
	.align		4
.L_107:
        /*0234*/ 	.byte	0x04, 0x11
        /*0236*/ 	.short	(.L_109 - .L_108)
	.align		4
.L_108:
        /*0238*/ 	.word	index@(_ZN7cutlass13device_kernelIN5flash19FlashAttnFwdCombineIN4cute5tupleIJNS3_1CILi16EEENS5_ILi64EEEEEELi7ELi256ELi1ELb0ELb0EffNS_4arch4Sm90EEEEEvNT_6ParamsE)
        /*023c*/ 	.word	0x00000000


	//----- nvinfo : EIATTR_REGCOUNT
	.align		4
.L_109:
        /*0240*/ 	.byte	0x04, 0x2f
        /*0242*/ 	.short	(.L_111 - .L_110)
	.align		4
.L_110:
        /*0244*/ 	.word	index@(_ZN7cutlass13device_kernelIN5flash19FlashAttnFwdCombineIN4cute5tupleIJNS3_1CILi16EEENS5_ILi64EEEEEELi8ELi256ELi1ELb0ELb0EffNS_4arch4Sm90EEEEEvNT_6ParamsE)
        /*0248*/ 	.word	0x00000038


	//----- nvinfo : EIATTR_FRAME_SIZE
	.align		4
.L_111:
        /*024c*/ 	.byte	0x04, 0x11
        /*024e*/ 	.short	(.L_113 - .L_112)
	.align		4
.L_112:
        /*0250*/ 	.word	index@(_ZN7cutlass13device_kernelIN5flash19FlashAttnFwdCombineIN4cute5tupleIJNS3_1CILi16EEENS5_ILi64EEEEEELi8ELi256ELi1ELb0ELb0EffNS_4arch4Sm90EEEEEvNT_6ParamsE)
        /*0254*/ 	.word	0x00000000


	//----- nvinfo : EIATTR_REGCOUNT
	.align		4
.L_113:
        /*0258*/ 	.byte	0x04, 0x2f
        /*025a*/ 	.short	(.L_115 - .L_114)
	.align		4
.L_114:
        /*025c*/ 	.word	index@(_ZN7cutlass13device_kernelIN5flash19FlashAttnFwdCombineIN4cute5tupleIJNS3_1CILi8EEENS5_ILi128EEEEEELi5ELi256ELi1ELb0ELb1EffNS_4arch4Sm80EEEEEvNT_6ParamsE)
        /*0260*/ 	.word	0x0000002e


	//----- nvinfo : EIATTR_FRAME_SIZE
	.align		4
.L_115:
        /*0264*/ 	.byte	0x04, 0x11
        /*0266*/ 	.short	(.L_117 - .L_116)
	.align		4
.L_116:
        /*0268*/ 	.word	index@($__internal_43_$__cuda_sm20_div_u64)
        /*026c*/ 	.word	0x00000000


	//----- nvinfo : EIATTR_FRAME_SIZE
	.align		4
.L_117:
        /*0270*/ 	.byte	0x04, 0x11
        /*0272*/ 	.short	(.L_119 - .L_118)
	.align		4
.L_118:
        /*0274*/ 	.word	index@(_ZN7cutlass13device_kernelIN5flash19FlashAttnFwdCombineIN4cute5tupleIJNS3_1CILi8EEENS5_ILi128EEEEEELi5ELi256ELi1ELb0ELb1EffNS_4arch4Sm80EEEEEvNT_6ParamsE)
        /*0278*/ 	.word	0x00000000


	//----- nvinfo : EIATTR_REGCOUNT
	.align		4
.L_119:
        /*027c*/ 	.byte	0x04, 0x2f
        /*027e*/ 	.short	(.L_121 - .L_120)
	.align		4
.L_120:
        /*0280*/ 	.word	index@(_ZN7cutlass13device_kernelIN5flash19FlashAttnFwdCombineIN4cute5tupleIJNS3_1CILi8EEENS5_ILi128EEEEEELi6ELi256ELi1ELb0ELb1EffNS_4arch4Sm80EEEEEvNT_6ParamsE)
        /*0284*/ 	.word	0x0000002e


	//----- nvinfo : EIATTR_FRAME_SIZE
	.align		4
.L_121:
        /*0288*/ 	.byte	0x04, 0x11
        /*028a*/ 	.short	(.L_123 - .L_122)
	.align		4
.L_122:
        /*028c*/ 	.word	index@($__internal_42_$__cuda_sm20_div_u64)
        /*0290*/ 	.word	0x00000000


	//----- nvinfo : EIATTR_FRAME_SIZE
	.align		4
.L_123:
        /*0294*/ 	.byte	0x04, 0x11
        /*0296*/ 	.short	(.L_125 - .L_124)
	.align		4
.L_124:
        /*0298*/ 	.word	index@(_ZN7cutlass13device_kernelIN5flash19FlashAttnFwdCombineIN4cute5tupleIJNS3_1CILi8EEENS5_ILi128EEEEEELi6ELi256ELi1ELb0ELb1EffNS_4arch4Sm80EEEEEvNT_6ParamsE)
        /*029c*/ 	.word	0x00000000


	//----- nvinfo : EIATTR_REGCOUNT
	.align		4
.L_125:
        /*02a0*/ 	.byte	0x04, 0x2f
        /*02a2*/ 	.short	(.L_127 - .L_126)
	.align		4
.L_126:
        /*02a4*/ 	.word	index@(_ZN7cutlass13device_kernelIN5flash19FlashAttnFwdCombineIN4cute5tupleIJNS3_1CILi8EEENS5_ILi128EEEEEELi7ELi256ELi1ELb0ELb1EffNS_4arch4Sm80EEEEEvNT_6ParamsE)
        /*02a8*/ 	.word	0x0000002e


	//----- nvinfo : EIATTR_FRAME_SIZE
	.align		4
.L_127:
        /*02ac*/ 	.byte	0x04, 0x11
        /*02ae*/ 	.short	(.L_129 - .L_128)
	.align		4
.L_128:
        /*02b0*/ 	.word	index@($__internal_41_$__cuda_sm20_div_u64)
        /*02b4*/ 	.word	0x00000000


	//----- nvinfo : EIATTR_FRAME_SIZE
	.align		4
.L_129:
        /*02b8*/ 	.byte	0x04, 0x11
        /*02ba*/ 	.short	(.L_131 - .L_130)
	.align		4
.L_130:
        /*02bc*/ 	.word	index@(_ZN7cutlass13device_kernelIN5flash19FlashAttnFwdCombineIN4cute5tupleIJNS3_1CILi8EEENS5_ILi128EEEEEELi7ELi256ELi1ELb0ELb1EffNS_4arch4Sm80EEEEEvNT_6ParamsE)
        /*02c0*/ 	.word	0x00000000


	//----- nvinfo : EIATTR_REGCOUNT
	.align		4
.L_131:
        /*02c4*/ 	.byte	0x04, 0x2f
        /*02c6*/ 	.short	(.L_133 - .L_132)
	.align		4
.L_132:
        /*02c8*/ 	.word	index@(_ZN7cutlass13device_kernelIN5flash19FlashAttnFwdCombineIN4cute5tupleIJNS3_1CILi8EEENS5_ILi128EEEEEELi8ELi256ELi1ELb0ELb1EffNS_4arch4Sm80EEEEEvNT_6ParamsE)
        /*02cc*/ 	.word	0x00000030


	//----- nvinfo : EIATTR_FRAME_SIZE
	.align		4
.L_133:
        /*02d0*/ 	.byte	0x04, 0x11
        /*02d2*/ 	.short	(.L_135 - .L_134)
	.align		4
.L_134:
        /*02d4*/ 	.word	index@($__internal_40_$__cuda_sm20_div_u64)
        /*02d8*/ 	.word	0x00000000


	//----- nvinfo : EIATTR_FRAME_SIZE
	.align		4
.L_135:
        /*02dc*/ 	.byte	0x04, 0x11
        /*02de*/ 	.short	(.L_137 - .L_136)
	.align		4
.L_136:
        /*02e0*/ 	.word	index@(_ZN7cutlass13device_kernelIN5flash19FlashAttnFwdCombineIN4cute5tupleIJNS3_1CILi8EEENS5_ILi128EEEEEELi8ELi256ELi1ELb0ELb1EffNS_4arch4Sm80EEEEEvNT_6ParamsE)
        /*02e4*/ 	.word	0x00000000


	//----- nvinfo : EIATTR_REGCOUNT
	.align		4
.L_137:
        /*02e8*/ 	.byte	0x04, 0x2f
        /*02ea*/ 	.short	(.L_139 - .L_138)
	.align		4
.L_138:
        /*02ec*/ 	.word	index@(_ZN7cutlass13device_kernelIN5flash19FlashAttnFwdCombineIN4cute5tupleIJNS3_1CILi8EEENS5_ILi128EEEEEELi5ELi256ELi1ELb0ELb0EffNS_4arch4Sm80EEEEEvNT_6ParamsE)
        /*02f0*/ 	.word	0x00000030


	//----- nvinfo : EIATTR_FRAME_SIZE
	.align		4
.L_139:
        /*02f4*/ 	.byte	0x04, 0x11
        /*02f6*/ 	.short	(.L_141 - .L_140)
	.align		4
.L_140:
        /*02f8*/ 	.word	index@(_ZN7cutlass13device_kernelIN5flash19FlashAttnFwdCombineIN4cute5tupleIJNS3_1CILi8EEENS5_ILi128EEEEEELi5ELi256ELi1ELb0ELb0EffNS_4arch4Sm80EEEEEvNT_6ParamsE)
        /*02fc*/ 	.word	0x00000000


	//----- nvinfo : EIATTR_REGCOUNT
	.align		4
.L_141:
        /*0300*/ 	.byte	0x04, 0x2f
        /*0302*/ 	.short	(.L_143 - .L_142)
	.align		4
.L_142:
        /*0304*/ 	.word	index@(_ZN7cutlass13device_kernelIN5flash19FlashAttnFwdCombineIN4cute5tupleIJNS3_1CILi8EEENS5_ILi128EEEEEELi6ELi256ELi1ELb0ELb0EffNS_4arch4Sm80EEEEEvNT_6ParamsE)
        /*0308*/ 	.word	0x00000030


	//----- nvinfo : EIATTR_FRAME_SIZE
	.align		4
.L_143:
        /*030c*/ 	.byte	0x04, 0x11
        /*030e*/ 	.short	(.L_145 - .L_144)
	.align		4
.L_144:
        /*0310*/ 	.word	index@(_ZN7cutlass13device_kernelIN5flash19FlashAttnFwdCombineIN4cute5tupleIJNS3_1CILi8EEENS5_ILi128EEEEEELi6ELi256ELi1ELb0ELb0EffNS_4arch4Sm80EEEEEvNT_6ParamsE)
        /*0314*/ 	.word	0x00000000


	//----- nvinfo : EIATTR_REGCOUNT
	.align		4
.L_145:
        /*0318*/ 	.byte	0x04, 0x2f
        /*031a*/ 	.short	(.L_147 - .L_146)
	.align		4
.L_146:
        /*031c*/ 	.word	index@(_ZN7cutlass13device_kernelIN5flash19FlashAttnFwdCombineIN4cute5tupleIJNS3_1CILi8EEENS5_ILi128EEEEEELi7ELi256ELi1ELb0ELb0EffNS_4arch4Sm80EEEEEvNT_6ParamsE)
        /*0320*/ 	.word	0x00000030


	//----- nvinfo : EIATTR_FRAME_SIZE
	.align		4
.L_147:
        /*0324*/ 	.byte	0x04, 0x11
        /*0326*/ 	.short	(.L_149 - .L_148)
	.align		4
.L_148:
        /*0328*/ 	.word	index@(_ZN7cutlass13device_kernelIN5flash19FlashAttnFwdCombineIN4cute5tupleIJNS3_1CILi8EEENS5_ILi128EEEEEELi7ELi256ELi1ELb0ELb0EffNS_4arch4Sm80EEEEEvNT_6ParamsE)
        /*032c*/ 	.word	0x00000000


	//----- nvinfo : EIATTR_REGCOUNT
	.align		4
.L_149:
        /*0330*/ 	.byte	0x04, 0x2f
        /*0332*/ 	.short	(.L_151 - .L_150)
	.align		4
.L_150:
        /*0334*/ 	.word	index@(_ZN7cutlass13device_kernelIN5flash19FlashAttnFwdCombineIN4cute5tupleIJNS3_1CILi8EEENS5_ILi128EEEEEELi8ELi256ELi1ELb0ELb0EffNS_4arch4Sm80EEEEEvNT_6ParamsE)
        /*0338*/ 	.word	0x00000038


	//----- nvinfo : EIATTR_FRAME_SIZE
	.align		4
.L_151:
        /*033c*/ 	.byte	0x04, 0x11
        /*033e*/ 	.short	(.L_153 - .L_152)
	.align		4
.L_152:
        /*0340*/ 	.word	index@(_ZN7cutlass13device_kernelIN5flash19FlashAttnFwdCombineIN4cute5tupleIJNS3_1CILi8EEENS5_ILi128EEEEEELi8ELi256ELi1ELb0ELb0EffNS_4arch4Sm80EEEEEvNT_6ParamsE)
        /*0344*/ 	.word	0x00000000


	//----- nvinfo : EIATTR_REGCOUNT
	.align		4
.L_153:
        /*0348*/ 	.byte	0x04, 0x2f
        /*034a*/ 	.short	(.L_155 - .L_154)
	.align		4
.L_154:
        /*034c*/ 	.word	index@(_ZN7cutlass13device_kernelIN5flash19FlashAttnFwdCombineIN4cute5tupleIJNS3_1CILi8EEENS5_ILi128EEEEEELi5ELi256ELi1ELb0ELb1EffNS_4arch4Sm90EEEEEvNT_6ParamsE)
        /*0350*/ 	.word	0x0000002e


	//----- nvinfo : EIATTR_FRAME_SIZE
	.align		4
.L_155:
        /*0354*/ 	.byte	0x04, 0x11
        /*0356*/ 	.short	(.L_157 - .L_156)
	.align		4
.L_156:
        /*0358*/ 	.word	index@($__internal_39_$__cuda_sm20_div_u64)
        /*035c*/ 	.word	0x00000000


	//----- nvinfo : EIATTR_FRAME_SIZE
	.align		4
.L_157:
        /*0360*/ 	.byte	0x04, 0x11
        /*0362*/ 	.short	(.L_159 - .L_158)
	.align		4
.L_158:
        /*0364*/ 	.word	index@(_ZN7cutlass13device_kernelIN5flash19FlashAttnFwdCombineIN4cute5tupleIJNS3_1CILi8EEENS5_ILi128EEEEEELi5ELi256ELi1ELb0ELb1EffNS_4arch4Sm90EEEEEvNT_6ParamsE)
        /*0368*/ 	.word	0x00000000


	//----- nvinfo : EIATTR_REGCOUNT
	.align		4
.L_159:
        /*036c*/ 	.byte	0x04, 0x2f
        /*036e*/ 	.short	(.L_161 - .L_160)
	.align		4
.L_160:
        /*0370*/ 	.word	index@(_ZN7cutlass13device_kernelIN5flash19FlashAttnFwdCombineIN4cute5tupleIJNS3_1CILi8EEENS5_ILi128EEEEEELi6ELi256ELi1ELb0ELb1EffNS_4arch4Sm90EEEEEvNT_6ParamsE)
        /*0374*/ 	.word	0x0000002e


	//----- nvinfo : EIATTR_FRAME_SIZE
	.align		4
.L_161:
        /*0378*/ 	.byte	0x04, 0x11
        /*037a*/ 	.short	(.L_163 - .L_162)
	.align		4
.L_162:
        /*037c*/ 	.word	index@($__internal_38_$__cuda_sm20_div_u64)
        /*0380*/ 	.word	0x00000000


	//----- nvinfo : EIATTR_FRAME_SIZE
	.align		4
.L_163:
        /*0384*/ 	.byte	0x04, 0x11
        /*0386*/ 	.short	(.L_165 - .L_164)
	.align		4
.L_164:
        /*0388*/ 	.word	index@(_ZN7cutlass13device_kernelIN5flash19FlashAttnFwdCombineIN4cute5tupleIJNS3_1CILi8EEENS5_ILi128EEEEEELi6ELi256ELi1ELb0ELb1EffNS_4arch4Sm90EEEEEvNT_6ParamsE)
        /*038c*/ 	.word	0x00000000


	//----- nvinfo : EIATTR_REGCOUNT
	.align		4
.L_165:
        /*0390*/ 	.byte	0x04, 0x2f
        /*0392*/ 	.short	(.L_167 - .L_166)
	.align		4
.L_166:
        /*0394*/ 	.word	index@(_ZN7cutlass13device_kernelIN5flash19FlashAttnFwdCombineIN4cute5tupleIJNS3_1CILi8EEENS5_ILi128EEEEEELi7ELi256ELi1ELb0ELb1EffNS_4arch4Sm90EEEEEvNT_6ParamsE)
        /*0398*/ 	.word	0x0000002e


	//----- nvinfo : EIATTR_FRAME_SIZE
	.align		4
.L_167:
        /*039c*/ 	.byte	0x04, 0x11
        /*039e*/ 	.short	(.L_169 - .L_168)
	.align		4
.L_168:
        /*03a0*/ 	.word	index@($__internal_37_$__cuda_sm20_div_u64)
        /*03a4*/ 	.word	0x00000000


	//----- nvinfo : EIATTR_FRAME_SIZE
	.align		4
.L_169:
        /*03a8*/ 	.byte	0x04, 0x11
        /*03aa*/ 	.short	(.L_171 - .L_170)
	.align		4
.L_170:
        /*03ac*/ 	.word	index@(_ZN7cutlass13device_kernelIN5flash19FlashAttnFwdCombineIN4cute5tupleIJNS3_1CILi8EEENS5_ILi128EEEEEELi7ELi256ELi1ELb0ELb1EffNS_4arch4Sm90EEEEEvNT_6ParamsE)
        /*03b0*/ 	.word	0x00000000


	//----- nvinfo : EIATTR_REGCOUNT
	.align		4
.L_171:
        /*03b4*/ 	.byte	0x04, 0x2f
        /*03b6*/ 	.short	(.L_173 - .L_172)
	.align		4
.L_172:
        /*03b8*/ 	.word	index@(_ZN7cutlass13device_kernelIN5flash19FlashAttnFwdCombineIN4cute5tupleIJNS3_1CILi8EEENS5_ILi128EEEEEELi8ELi256ELi1ELb0ELb1EffNS_4arch4Sm90EEEEEvNT_6ParamsE)
        /*03bc*/ 	.word	0x00000030


	//----- nvinfo : EIATTR_FRAME_SIZE
	.align		4
.L_173:
        /*03c0*/ 	.byte	0x04, 0x11
        /*03c2*/ 	.short	(.L_175 - .L_174)
	.align		4
.L_174:
        /*03c4*/ 	.word	index@($__internal_36_$__cuda_sm20_div_u64)
        /*03c8*/ 	.word	0x00000000


	//----- nvinfo : EIATTR_FRAME_SIZE
	.align		4
.L_175:
        /*03cc*/ 	.byte	0x04, 0x11
        /*03ce*/ 	.short	(.L_177 - .L_176)
	.align		4
.L_176:
        /*03d0*/ 	.word	index@(_ZN7cutlass13device_kernelIN5flash19FlashAttnFwdCombineIN4cute5tupleIJNS3_1CILi8EEENS5_ILi128EEEEEELi8ELi256ELi1ELb0ELb1EffNS_4arch4Sm90EEEEEvNT_6ParamsE)
        /*03d4*/ 	.word	0x00000000


	//----- nvinfo : EIATTR_REGCOUNT
	.align		4
.L_177:
        /*03d8*/ 	.byte	0x04, 0x2f
        /*03da*/ 	.short	(.L_179 - .L_178)
	.align		4
.L_178:
        /*03dc*/ 	.word	index@(_ZN7cutlass13device_kernelIN5flash19FlashAttnFwdCombineIN4cute5tupleIJNS3_1CILi8EEENS5_ILi128EEEEEELi5ELi256ELi1ELb0ELb0EffNS_4arch4Sm90EEEEEvNT_6ParamsE)
        /*03e0*/ 	.word	0x00000030


	//----- nvinfo : EIATTR_FRAME_SIZE
	.align		4
.L_179:
        /*03e4*/ 	.byte	0x04, 0x11
        /*03e6*/ 	.short	(.L_181 - .L_180)
	.align		4
.L_180:
        /*03e8*/ 	.word	index@(_ZN7cutlass13device_kernelIN5flash19FlashAttnFwdCombineIN4cute5tupleIJNS3_1CILi8EEENS5_ILi128EEEEEELi5ELi256ELi1ELb0ELb0EffNS_4arch4Sm90EEEEEvNT_6ParamsE)
        /*03ec*/ 	.word	0x00000000


	//----- nvinfo : EIATTR_REGCOUNT
	.align		4
.L_181:
        /*03f0*/ 	.byte	0x04, 0x2f
        /*03f2*/ 	.short	(.L_183 - .L_182)
	.align		4
.L_182:
        /*03f4*/ 	.word	index@(_ZN7cutlass13device_kernelIN5flash19FlashAttnFwdCombineIN4cute5tupleIJNS3_1CILi8EEENS5_ILi128EEEEEELi6ELi256ELi1ELb0ELb0EffNS_4arch4Sm90EEEEEvNT_6ParamsE)
        /*03f8*/ 	.word	0x00000030


	//----- nvinfo : EIATTR_FRAME_SIZE
	.align		4
.L_183:
        /*03fc*/ 	.byte	0x04, 0x11
        /*03fe*/ 	.short	(.L_185 - .L_184)
	.align		4
.L_184:
        /*0400*/ 	.word	index@(_ZN7cutlass13device_kernelIN5flash19FlashAttnFwdCombineIN4cute5tupleIJNS3_1CILi8EEENS5_ILi128EEEEEELi6ELi256ELi1ELb0ELb0EffNS_4arch4Sm90EEEEEvNT_6ParamsE)
        /*0404*/ 	.word	0x00000000


	//----- nvinfo : EIATTR_REGCOUNT
	.align		4
.L_185:
        /*0408*/ 	.byte	0x04, 0x2f
        /*040a*/ 	.short	(.L_187 - .L_186)
	.align		4
.L_186:
        /*040c*/ 	.word	index@(_ZN7cutlass13device_kernelIN5flash19FlashAttnFwdCombineIN4cute5tupleIJNS3_1CILi8EEENS5_ILi128EEEEEELi7ELi256ELi1ELb0ELb0EffNS_4arch4Sm90EEEEEvNT_6ParamsE)
        /*0410*/ 	.word	0x00000030


	//----- nvinfo : EIATTR_FRAME_SIZE
	.align		4
.L_187:
        /*0414*/ 	.byte	0x04, 0x11
        /*0416*/ 	.short	(.L_189 - .L_188)
	.align		4
.L_188:
        /*0418*/ 	.word	index@(_ZN7cutlass13device_kernelIN5flash19FlashAttnFwdCombineIN4cute5tupleIJNS3_1CILi8EEENS5_ILi128EEEEEELi7ELi256ELi1ELb0ELb0EffNS_4arch4Sm90EEEEEvNT_6ParamsE)
        /*041c*/ 	.word	0x00000000


	//----- nvinfo : EIATTR_REGCOUNT
	.align		4
.L_189:
        /*0420*/ 	.byte	0x04, 0x2f
        /*0422*/ 	.short	(.L_191 - .L_190)
	.align		4
.L_190:
        /*0424*/ 	.word	index@(_ZN7cutlass13device_kernelIN5flash19FlashAttnFwdCombineIN4cute5tupleIJNS3_1CILi8EEENS5_ILi128EEEEEELi8ELi256ELi1ELb0ELb0EffNS_4arch4Sm90EEEEEvNT_6ParamsE)
        /*0428*/ 	.word	0x00000038


	//----- nvinfo : EIATTR_FRAME_SIZE
	.align		4
.L_191:
        /*042c*/ 	.byte	0x04, 0x11
        /*042e*/ 	.short	(.L_193 - .L_192)
	.align		4
.L_192:
        /*0430*/ 	.word	index@(_ZN7cutlass13device_kernelIN5flash19FlashAttnFwdCombineIN4cute5tupleIJNS3_1CILi8EEENS5_ILi128EEEEEELi8ELi256ELi1ELb0ELb0EffNS_4arch4Sm90EEEEEvNT_6ParamsE)
        /*0434*/ 	.word	0x00000000


	//----- nvinfo : EIATTR_REGCOUNT
	.align		4
.L_193:
        /*0438*/ 	.byte	0x04, 0x2f
        /*043a*/ 	.short	(.L_195 - .L_194)
	.align		4
.L_194:
        /*043c*/ 	.word	index@(_ZN7cutlass13device_kernelIN5flash19FlashAttnFwdCombineIN4cute5tupleIJNS3_1CILi16EEENS5_ILi64EEEEEELi4ELi256ELi1ELb0ELb1ENS_6half_tEfNS_4arch4Sm80EEEEEvNT_6ParamsE)
        /*0440*/ 	.word	0x0000002e


	//----- nvinfo : EIATTR_FRAME_SIZE
	.align		4
.L_195:
        /*0444*/ 	.byte	0x04, 0x11
        /*0446*/ 	.short	(.L_197 - .L_196)
	.align		4
.L_196:
        /*0448*/ 	.word	index@($__internal_35_$__cuda_sm20_div_u64)
        /*044c*/ 	.word	0x00000000


	//----- nvinfo : EIATTR_FRAME_SIZE
	.align		4
.L_197:
        /*0450*/ 	.byte	0x04, 0x11
        /*0452*/ 	.short	(.L_199 - .L_198)
	.align		4
.L_198:
        /*0454*/ 	.word	index@(_ZN7cutlass13device_kernelIN5flash19FlashAttnFwdCombineIN4cute5tupleIJNS3_1CILi16EEENS5_ILi64EEEEEELi4ELi256ELi1ELb0ELb1ENS_6half_tEfNS_4arch4Sm80EEEEEvNT_6ParamsE)
        /*0458*/ 	.word	0x00000000


	//----- nvinfo : EIATTR_REGCOUNT
	.align		4
.L_199:
        /*045c*/ 	.byte	0x04, 0x2f
        /*045e*/ 	.short	(.L_201 - .L_200)
	.align		4
.L_200:
        /*0460*/ 	.word	index@(_ZN7cutlass13device_kernelIN5flash19FlashAttnFwdCombineIN4cute5tupleIJNS3_1CILi16EEENS5_ILi64EEEEEELi5ELi256ELi1ELb0ELb1ENS_6half_tEfNS_4arch4Sm80EEEEEvNT_6ParamsE)
        /*0464*/ 	.word	0x0000002e


	//----- nvinfo : EIATTR_FRAME_SIZE
	.align		4
.L_201:
        /*0468*/ 	.byte	0x04, 0x11
        /*046a*/ 	.short	(.L_203 - .L_202)
	.align		4
.L_202:
        /*046c*/ 	.word	index@($__internal_34_$__cuda_sm20_div_u64)
        /*0470*/ 	.word	0x00000000


	//----- nvinfo : EIATTR_FRAME_SIZE
	.align		4
.L_203:
        /*0474*/ 	.byte	0x04, 0x11
        /*0476*/ 	.short	(.L_205 - .L_204)
	.align		4
.L_204:
        /*0478*/ 	.word	index@(_ZN7cutlass13device_kernelIN5flash19FlashAttnFwdCombineIN4cute5tupleIJNS3_1CILi16EEENS5_ILi64EEEEEELi5ELi256ELi1ELb0ELb1ENS_6half_tEfNS_4arch4Sm80EEEEEvNT_6ParamsE)
        /*047c*/ 	.word	0x00000000


	//----- nvinfo : EIATTR_REGCOUNT
	.align		4
.L_205:
        /*0480*/ 	.byte	0x04, 0x2f
        /*0482*/ 	.short	(.L_207 - .L_206)
	.align		4
.L_206:
        /*0484*/ 	.word	index@(_ZN7cutlass13device_kernelIN5flash19FlashAttnFwdCombineIN4cute5tupleIJNS3_1CILi16EEENS5_ILi64EEEEEELi6ELi256ELi1ELb0ELb1ENS_6half_tEfNS_4arch4Sm80EEEEEvNT_6ParamsE)
        /*0488*/ 	.word	0x0000002e


	//----- nvinfo : EIATTR_FRAME_SIZE
	.align		4
.L_207:
        /*048c*/ 	.byte	0x04, 0x11
        /*048e*/ 	.short	(.L_209 - .L_208)
	.align		4
.L_208:
        /*0490*/ 	.word	index@($__internal_33_$__cuda_sm20_div_u64)
        /*0494*/ 	.word	0x00000000


	//----- nvinfo : EIATTR_FRAME_SIZE
	.align		4
.L_209:
        /*0498*/ 	.byte	0x04, 0x11
        /*049a*/ 	.short	(.L_211 - .L_210)
	.align		4
.L_210:
        /*049c*/ 	.word	index@(_ZN7cutlass13device_kernelIN5flash19FlashAttnFwdCombineIN4cute5tupleIJNS3_1CILi16EEENS5_ILi64EEEEEELi6ELi256ELi1ELb0ELb1ENS_6half_tEfNS_4arch4Sm80EEEEEvNT_6ParamsE)
        /*04a0*/ 	.word	0x00000000


	//----- nvinfo : EIATTR_REGCOUNT
	.align		4
.L_211:
        /*04a4*/ 	.byte	0x04, 0x2f
        /*04a6*/ 	.short	(.L_213 - .L_212)
	.align		4
.L_212:
        /*04a8*/ 	.word	index@(_ZN7cutlass13device_kernelIN5flash19FlashAttnFwdCombineIN4cute5tupleIJNS3_1CILi16EEENS5_ILi64EEEEEELi7ELi256ELi1ELb0ELb1ENS_6half_tEfNS_4arch4Sm80EEEEEvNT_6ParamsE)
        /*04ac*/ 	.word	0x0000002e


	//----- nvinfo : EIATTR_FRAME_SIZE
	.align		4
.L_213:
        /*04b0*/ 	.byte	0x04, 0x11
        /*04b2*/ 	.short	(.L_215 - .L_214)
	.align		4
.L_214:
        /*04b4*/ 	.word	index@($__internal_32_$__cuda_sm20_div_u64)
        /*04b8*/ 	.word	0x00000000


	//----- nvinfo : EIATTR_FRAME_SIZE
	.align		4
.L_215:
        /*04bc*/ 	.byte	0x04, 0x11
        /*04be*/ 	.short	(.L_217 - .L_216)
	.align		4
.L_216:
        /*04c0*/ 	.word	index@(_ZN7cutlass13device_kernelIN5flash19FlashAttnFwdCombineIN4cute5tupleIJNS3_1CILi16EEENS5_ILi64EEEEEELi7ELi256ELi1ELb0ELb1ENS_6half_tEfNS_4arch4Sm80EEEEEvNT_6ParamsE)
        /*04c4*/ 	.word	0x00000000


	//----- nvinfo : EIATTR_REGCOUNT
	.align		4
.L_217:
        /*04c8*/ 	.byte	0x04, 0x2f
        /*04ca*/ 	.short	(.L_219 - .L_218)
	.align		4
.L_218:
        /*04cc*/ 	.word	index@(_ZN7cutlass13device_kernelIN5flash19FlashAttnFwdCombineIN4cute5tupleIJNS3_1CILi16EEENS5_ILi64EEEEEELi8ELi256ELi1ELb0ELb1ENS_6half_tEfNS_4arch4Sm80EEEEEvNT_6ParamsE)
        /*04d0*/ 	.word	0x00000038


	//----- nvinfo : EIATTR_FRAME_SIZE
	.align		4
.L_219:
        /*04d4*/ 	.byte	0x04, 0x11
        /*04d6*/ 	.short	(.L_221 - .L_220)
	.align		4
.L_220:
        /*04d8*/ 	.word	index@($__internal_31_$__cuda_sm20_div_u64)
        /*04dc*/ 	.word	0x00000000


	//----- nvinfo : EIATTR_FRAME_SIZE
	.align		4
.L_221:
        /*04e0*/ 	.byte	0x04, 0x11
        /*04e2*/ 	.short	(.L_223 - .L_222)
	.align		4
.L_222:
        /*04e4*/ 	.word	index@(_ZN7cutlass13device_kernelIN5flash19FlashAttnFwdCombineIN4cute5tupleIJNS3_1CILi16EEENS5_ILi64EEEEEELi8ELi256ELi1ELb0ELb1ENS_6half_tEfNS_4arch4Sm80EEEEEvNT_6ParamsE)
        /*04e8*/ 	.word	0x00000000


	//----- nvinfo : EIATTR_REGCOUNT
	.align		4
.L_223:
        /*04ec*/ 	.byte	0x04, 0x2f
        /*04ee*/ 	.short	(.L_225 - .L_224)
	.align		4
.L_224:
        /*04f0*/ 	.word	index@(_ZN7cutlass13device_kernelIN5flash19FlashAttnFwdCombineIN4cute5tupleIJNS3_1CILi16EEENS5_ILi64EEEEEELi4ELi256ELi1ELb0ELb0ENS_6half_tEfNS_4arch4Sm80EEEEEvNT_6ParamsE)
        /*04f4*/ 	.word	0x00000030


	//----- nvinfo : EIATTR_FRAME_SIZE
	.align		4
.L_225:
        /*04f8*/ 	.byte	0x04, 0x11
        /*04fa*/ 	.short	(.L_227 - .L_226)
	.align		4
.L_226:
        /*04fc*/ 	.word	index@(_ZN7cutlass13device_kernelIN5flash19FlashAttnFwdCombineIN4cute5tupleIJNS3_1CILi16EEENS5_ILi64EEEEEELi4ELi256ELi1ELb0ELb0ENS_6half_tEfNS_4arch4Sm80EEEEEvNT_6ParamsE)
        /*0500*/ 	.word	0x00000000


	//----- nvinfo : EIATTR_REGCOUNT
	.align		4
.L_227:
        /*0504*/ 	.byte	0x04, 0x2f
        /*0506*/ 	.short	(.L_229 - .L_228)
	.align		4
.L_228:
        /*0508*/ 	.word	index@(_ZN7cutlass13device_kernelIN5flash19FlashAttnFwdCombineIN4cute5tupleIJNS3_1CILi16EEENS5_ILi64EEEEEELi5ELi256ELi1ELb0ELb0ENS_6half_tEfNS_4arch4Sm80EEEEEvNT_6ParamsE)
        /*050c*/ 	.word	0x00000030


	//----- nvinfo : EIATTR_FRAME_SIZE
	.align		4
.L_229:
        /*0510*/ 	.byte	0x04, 0x11
        /*0512*/ 	.short	(.L_231 - .L_230)
	.align		4
.L_230:
        /*0514*/ 	.word	index@(_ZN7cutlass13device_kernelIN5flash19FlashAttnFwdCombineIN4cute5tupleIJNS3_1CILi16EEENS5_ILi64EEEEEELi5ELi256ELi1ELb0ELb0ENS_6half_tEfNS_4arch4Sm80EEEEEvNT_6ParamsE)
        /*0518*/ 	.word	0x00000000


	//----- nvinfo : EIATTR_REGCOUNT
	.align		4
.L_231:
        /*051c*/ 	.byte	0x04, 0x2f
        /*051e*/ 	.short	(.L_233 - .L_232)
	.align		4
.L_232:
        /*0520*/ 	.word	index@(_ZN7cutlass13device_kernelIN5flash19FlashAttnFwdCombineIN4cute5tupleIJNS3_1CILi16EEENS5_ILi64EEEEEELi6ELi256ELi1ELb0ELb0ENS_6half_tEfNS_4arch4Sm80EEEEEvNT_6ParamsE)
        /*0524*/ 	.word	0x00000030


	//----- nvinfo : EIATTR_FRAME_SIZE
	.align		4
.L_233:
        /*0528*/ 	.byte	0x04, 0x11
        /*052a*/ 	.short	(.L_235 - .L_234)
	.align		4
.L_234:
        /*052c*/ 	.word	index@(_ZN7cutlass13device_kernelIN5flash19FlashAttnFwdCombineIN4cute5tupleIJNS3_1CILi16EEENS5_ILi64EEEEEELi6ELi256ELi1ELb0ELb0ENS_6half_tEfNS_4arch4Sm80EEEEEvNT_6ParamsE)
        /*0530*/ 	.word	0x00000000


	//----- nvinfo : EIATTR_REGCOUNT
	.align		4
.L_235:
        /*0534*/ 	.byte	0x04, 0x2f
        /*0536*/ 	.short	(.L_237 - .L_236)
	.align		4
.L_236:
        /*0538*/ 	.word	index@(_ZN7cutlass13device_kernelIN5flash19FlashAttnFwdCombineIN4cute5tupleIJNS3_1CILi16EEENS5_ILi64EEEEEELi7ELi256ELi1ELb0ELb0ENS_6half_tEfNS_4arch4Sm80EEEEEvNT_6ParamsE)
        /*053c*/ 	.word	0x00000030


	//----- nvinfo : EIATTR_FRAME_SIZE
	.align		4
.L_237:
        /*0540*/ 	.byte	0x04, 0x11
        /*0542*/ 	.short	(.L_239 - .L_238)
	.align		4
.L_238:
        /*0544*/ 	.word	index@(_ZN7cutlass13device_kernelIN5flash19FlashAttnFwdCombineIN4cute5tupleIJNS3_1CILi16EEENS5_ILi64EEEEEELi7ELi256ELi1ELb0ELb0ENS_6half_tEfNS_4arch4Sm80EEEEEvNT_6ParamsE)
        /*0548*/ 	.word	0x00000000


	//----- nvinfo : EIATTR_REGCOUNT
	.align		4
.L_239:
        /*054c*/ 	.byte	0x04, 0x2f
        /*054e*/ 	.short	(.L_241 - .L_240)
	.align		4
.L_240:
        /*0550*/ 	.word	index@(_ZN7cutlass13device_kernelIN5flash19FlashAttnFwdCombineIN4cute5tupleIJNS3_1CILi16EEENS5_ILi64EEEEEELi8ELi256ELi1ELb0ELb0ENS_6half_tEfNS_4arch4Sm80EEEEEvNT_6ParamsE)
        /*0554*/ 	.word	0x00000034


	//----- nvinfo : EIATTR_FRAME_SIZE
	.align		4
.L_241:
        /*0558*/ 	.byte	0x04, 0x11
        /*055a*/ 	.short	(.L_243 - .L_242)
	.align		4
.L_242:
        /*055c*/ 	.word	index@(_ZN7cutlass13device_kernelIN5flash19FlashAttnFwdCombineIN4cute5tupleIJNS3_1CILi16EEENS5_ILi64EEEEEELi8ELi256ELi1ELb0ELb0ENS_6half_tEfNS_4arch4Sm80EEEEEvNT_6ParamsE)
        /*0560*/ 	.word	0x00000000


	//----- nvinfo : EIATTR_REGCOUNT
	.align		4
.L_243:
        /*0564*/ 	.byte	0x04, 0x2f
        /*0566*/ 	.short	(.L_245 - .L_244)
	.align		4
.L_244:
        /*0568*/ 	.word	index@(_ZN7cutlass13device_kernelIN5flash19FlashAttnFwdCombineIN4cute5tupleIJNS3_1CILi16EEENS5_ILi64EEEEEELi4ELi256ELi1ELb0ELb1ENS_6half_tEfNS_4arch4Sm90EEEEEvNT_6ParamsE)
        /*056c*/ 	.word	0x0000002e


	//----- nvinfo : EIATTR_FRAME_SIZE
	.align		4
.L_245:
        /*0570*/ 	.byte	0x04, 0x11
        /*0572*/ 	.short	(.L_247 - .L_246)
	.align		4
.L_246:
        /*0574*/ 	.word	index@($__internal_30_$__cuda_sm20_div_u64)
        /*0578*/ 	.word	0x00000000


	//----- nvinfo : EIATTR_FRAME_SIZE
	.align		4
.L_247:
        /*057c*/ 	.byte	0x04, 0x11
        /*057e*/ 	.short	(.L_249 - .L_248)
	.align		4
.L_248:
        /*0580*/ 	.word	index@(_ZN7cutlass13device_kernelIN5flash19FlashAttnFwdCombineIN4cute5tupleIJNS3_1CILi16EEENS5_ILi64EEEEEELi4ELi256ELi1ELb0ELb1ENS_6half_tEfNS_4arch4Sm90EEEEEvNT_6ParamsE)
        /*0584*/ 	.word	0x00000000


	//----- nvinfo : EIATTR_REGCOUNT
	.align		4
.L_249:
        /*0588*/ 	.byte	0x04, 0x2f
        /*058a*/ 	.short	(.L_251 - .L_250)
	.align		4
.L_250:
        /*058c*/ 	.word	index@(_ZN7cutlass13device_kernelIN5flash19FlashAttnFwdCombineIN4cute5tupleIJNS3_1CILi16EEENS5_ILi64EEEEEELi5ELi256ELi1ELb0ELb1ENS_6half_tEfNS_4arch4Sm90EEEEEvNT_6ParamsE)
        /*0590*/ 	.word	0x0000002e


	//----- nvinfo : EIATTR_FRAME_SIZE
	.align		4
.L_251:
        /*0594*/ 	.byte	0x04, 0x11
        /*0596*/ 	.short	(.L_253 - .L_252)
	.align		4
.L_252:
        /*0598*/ 	.word	index@($__internal_29_$__cuda_sm20_div_u64)
        /*059c*/ 	.word	0x00000000


	//----- nvinfo : EIATTR_FRAME_SIZE
	.align		4
.L_253:
        /*05a0*/ 	.byte	0x04, 0x11
        /*05a2*/ 	.short	(.L_255 - .L_254)
	.align		4
.L_254:
        /*05a4*/ 	.word	index@(_ZN7cutlass13device_kernelIN5flash19FlashAttnFwdCombineIN4cute5tupleIJNS3_1CILi16EEENS5_ILi64EEEEEELi5ELi256ELi1ELb0ELb1ENS_6half_tEfNS_4arch4Sm90EEEEEvNT_6ParamsE)
        /*05a8*/ 	.word	0x00000000


	//----- nvinfo : EIATTR_REGCOUNT
	.align		4
.L_255:
        /*05ac*/ 	.byte	0x04, 0x2f
        /*05ae*/ 	.short	(.L_257 - .L_256)
	.align		4
.L_256:
        /*05b0*/ 	.word	index@(_ZN7cutlass13device_kernelIN5flash19FlashAttnFwdCombineIN4cute5tupleIJNS3_1CILi16EEENS5_ILi64EEEEEELi6ELi256ELi1ELb0ELb1ENS_6half_tEfNS_4arch4Sm90EEEEEvNT_6ParamsE)
        /*05b4*/ 	.word	0x0000002e


	//----- nvinfo : EIATTR_FRAME_SIZE
	.align		4
.L_257:
        /*05b8*/ 	.byte	0x04, 0x11
        /*05ba*/ 	.short	(.L_259 - .L_258)
	.align		4
.L_258:
        /*05bc*/ 	.word	index@($__internal_28_$__cuda_sm20_div_u64)
        /*05c0*/ 	.word	0x00000000


	//----- nvinfo : EIATTR_FRAME_SIZE
	.align		4
.L_259:
        /*05c4*/ 	.byte	0x04, 0x11
        /*05c6*/ 	.short	(.L_261 - .L_260)
	.align		4
.L_260:
        /*05c8*/ 	.word	index@(_ZN7cutlass13device_kernelIN5flash19FlashAttnFwdCombineIN4cute5tupleIJNS3_1CILi16EEENS5_ILi64EEEEEELi6ELi256ELi1ELb0ELb1ENS_6half_tEfNS_4arch4Sm90EEEEEvNT_6ParamsE)
        /*05cc*/ 	.word	0x00000000


	//----- nvinfo : EIATTR_REGCOUNT
	.align		4
.L_261:
        /*05d0*/ 	.byte	0x04, 0x2f
        /*05d2*/ 	.short	(.L_263 - .L_262)
	.align		4
.L_262:
        /*05d4*/ 	.word	index@(_ZN7cutlass13device_kernelIN5flash19FlashAttnFwdCombineIN4cute5tupleIJNS3_1CILi16EEENS5_ILi64EEEEEELi7ELi256ELi1ELb0ELb1ENS_6half_tEfNS_4arch4Sm90EEEEEvNT_6ParamsE)
        /*05d8*/ 	.word	0x0000002e


	//----- nvinfo : EIATTR_FRAME_SIZE
	.align		4
.L_263:
        /*05dc*/ 	.byte	0x04, 0x11
        /*05de*/ 	.short	(.L_265 - .L_264)
	.align		4
.L_264:
        /*05e0*/ 	.word	index@($__internal_27_$__cuda_sm20_div_u64)
        /*05e4*/ 	.word	0x00000000


	//----- nvinfo : EIATTR_FRAME_SIZE
	.align		4
.L_265:
        /*05e8*/ 	.byte	0x04, 0x11
        /*05ea*/ 	.short	(.L_267 - .L_266)
	.align		4
.L_266:
        /*05ec*/ 	.word	index@(_ZN7cutlass13device_kernelIN5flash19FlashAttnFwdCombineIN4cute5tupleIJNS3_1CILi16EEENS5_ILi64EEEEEELi7ELi256ELi1ELb0ELb1ENS_6half_tEfNS_4arch4Sm90EEEEEvNT_6ParamsE)
        /*05f0*/ 	.word	0x00000000


	//----- nvinfo : EIATTR_REGCOUNT
	.align		4
.L_267:
        /*05f4*/ 	.byte	0x04, 0x2f
        /*05f6*/ 	.short	(.L_269 - .L_268)
	.align		4
.L_268:
        /*05f8*/ 	.word	index@(_ZN7cutlass13device_kernelIN5flash19FlashAttnFwdCombineIN4cute5tupleIJNS3_1CILi16EEENS5_ILi64EEEEEELi8ELi256ELi1ELb0ELb1ENS_6half_tEfNS_4arch4Sm90EEEEEvNT_6ParamsE)
        /*05fc*/ 	.word	0x00000038


	//----- nvinfo : EIATTR_FRAME_SIZE
	.align		4
.L_269:
        /*0600*/ 	.byte	0x04, 0x11
        /*0602*/ 	.short	(.L_271 - .L_270)
	.align		4
.L_270:
        /*0604*/ 	.word	index@($__internal_26_$__cuda_sm20_div_u64)
        /*0608*/ 	.word	0x00000000


	//----- nvinfo : EIATTR_FRAME_SIZE
	.align		4
.L_271:
        /*060c*/ 	.byte	0x04, 0x11
        /*060e*/ 	.short	(.L_273 - .L_272)
	.align		4
.L_272:
        /*0610*/ 	.word	index@(_ZN7cutlass13device_kernelIN5flash19FlashAttnFwdCombineIN4cute5tupleIJNS3_1CILi16EEENS5_ILi64EEEEEELi8ELi256ELi1ELb0ELb1ENS_6half_tEfNS_4arch4Sm90EEEEEvNT_6ParamsE)
        /*0614*/ 	.word	0x00000000


	//----- nvinfo : EIATTR_REGCOUNT
	.align		4
.L_273:
        /*0618*/ 	.byte	0x04, 0x2f
        /*061a*/ 	.short	(.L_275 - .L_274)
	.align		4
.L_274:
        /*061c*/ 	.word	index@(_ZN7cutlass13device_kernelIN5flash19FlashAttnFwdCombineIN4cute5tupleIJNS3_1CILi16EEENS5_ILi64EEEEEELi4ELi256ELi1ELb0ELb0ENS_6half_tEfNS_4arch4Sm90EEEEEvNT_6ParamsE)
        /*0620*/ 	.word	0x00000030


	//----- nvinfo : EIATTR_FRAME_SIZE
	.align		4
.L_275:
        /*0624*/ 	.byte	0x04, 0x11
        /*0626*/ 	.short	(.L_277 - .L_276)
	.align		4
.L_276:
        /*0628*/ 	.word	index@(_ZN7cutlass13device_kernelIN5flash19FlashAttnFwdCombineIN4cute5tupleIJNS3_1CILi16EEENS5_ILi64EEEEEELi4ELi256ELi1ELb0ELb0ENS_6half_tEfNS_4arch4Sm90EEEEEvNT_6ParamsE)
        /*062c*/ 	.word	0x00000000


	//----- nvinfo : EIATTR_REGCOUNT
	.align		4
.L_277:
        /*0630*/ 	.byte	0x04, 0x2f
        /*0632*/ 	.short	(.L_279 - .L_278)
	.align		4
.L_278:
        /*0634*/ 	.word	index@(_ZN7cutlass13device_kernelIN5flash19FlashAttnFwdCombineIN4cute5tupleIJNS3_1CILi16EEENS5_ILi64EEEEEELi5ELi256ELi1ELb0ELb0ENS_6half_tEfNS_4arch4Sm90EEEEEvNT_6ParamsE)
        /*0638*/ 	.word	0x00000030


	//----- nvinfo : EIATTR_FRAME_SIZE
	.align		4
.L_279:
        /*063c*/ 	.byte	0x04, 0x11
        /*063e*/ 	.short	(.L_281 - .L_280)
	.align		4
.L_280:
        /*0640*/ 	.word	index@(_ZN7cutlass13device_kernelIN5flash19FlashAttnFwdCombineIN4cute5tupleIJNS3_1CILi16EEENS5_ILi64EEEEEELi5ELi256ELi1ELb0ELb0ENS_6half_tEfNS_4arch4Sm90EEEEEvNT_6ParamsE)
        /*0644*/ 	.word	0x00000000


	//----- nvinfo : EIATTR_REGCOUNT
	.align		4
.L_281:
        /*0648*/ 	.byte	0x04, 0x2f
        /*064a*/ 	.short	(.L_283 - .L_282)
	.align		4
.L_282:
        /*064c*/ 	.word	index@(_ZN7cutlass13device_kernelIN5flash19FlashAttnFwdCombineIN4cute5tupleIJNS3_1CILi16EEENS5_ILi64EEEEEELi6ELi256ELi1ELb0ELb0ENS_6half_tEfNS_4arch4Sm90EEEEEvNT_6ParamsE)
        /*0650*/ 	.word	0x00000030


	//----- nvinfo : EIATTR_FRAME_SIZE
	.align		4
.L_283:
        /*0654*/ 	.byte	0x04, 0x11
        /*0656*/ 	.short	(.L_285 - .L_284)
	.align		4
.L_284:
        /*0658*/ 	.word	index@(_ZN7cutlass13device_kernelIN5flash19FlashAttnFwdCombineIN4cute5tupleIJNS3_1CILi16EEENS5_ILi64EEEEEELi6ELi256ELi1ELb0ELb0ENS_6half_tEfNS_4arch4Sm90EEEEEvNT_6ParamsE)
        /*065c*/ 	.word	0x00000000


	//----- nvinfo : EIATTR_REGCOUNT
	.align		4
.L_285:
        /*0660*/ 	.byte	0x04, 0x2f
        /*0662*/ 	.short	(.L_287 - .L_286)
	.align		4
.L_286:
        /*0664*/ 	.word	index@(_ZN7cutlass13device_kernelIN5flash19FlashAttnFwdCombineIN4cute5tupleIJNS3_1CILi16EEENS5_ILi64EEEEEELi7ELi256ELi1ELb0ELb0ENS_6half_tEfNS_4arch4Sm90EEEEEvNT_6ParamsE)
        /*0668*/ 	.word	0x00000030


	//----- nvinfo : EIATTR_FRAME_SIZE
	.align		4
.L_287:
        /*066c*/ 	.byte	0x04, 0x11
        /*066e*/ 	.short	(.L_289 - .L_288)
	.align		4
.L_288:
        /*0670*/ 	.word	index@(_ZN7cutlass13device_kernelIN5flash19FlashAttnFwdCombineIN4cute5tupleIJNS3_1CILi16EEENS5_ILi64EEEEEELi7ELi256ELi1ELb0ELb0ENS_6half_tEfNS_4arch4Sm90EEEEEvNT_6ParamsE)
        /*0674*/ 	.word	0x00000000


	//----- nvinfo : EIATTR_REGCOUNT
	.align		4
.L_289:
        /*0678*/ 	.byte	0x04, 0x2f
        /*067a*/ 	.short	(.L_291 - .L_290)
	.align		4
.L_290:
        /*067c*/ 	.word	index@(_ZN7cutlass13device_kernelIN5flash19FlashAttnFwdCombineIN4cute5tupleIJNS3_1CILi16EEENS5_ILi64EEEEEELi8ELi256ELi1ELb0ELb0ENS_6half_tEfNS_4arch4Sm90EEEEEvNT_6ParamsE)
        /*0680*/ 	.word	0x00000034


	//----- nvinfo : EIATTR_FRAME_SIZE
	.align		4
.L_291:
        /*0684*/ 	.byte	0x04, 0x11
        /*0686*/ 	.short	(.L_293 - .L_292)
	.align		4
.L_292:
        /*0688*/ 	.word	index@(_ZN7cutlass13device_kernelIN5flash19FlashAttnFwdCombineIN4cute5tupleIJNS3_1CILi16EEENS5_ILi64EEEEEELi8ELi256ELi1ELb0ELb0ENS_6half_tEfNS_4arch4Sm90EEEEEvNT_6ParamsE)
        /*068c*/ 	.word	0x00000000


	//----- nvinfo : EIATTR_REGCOUNT
	.align		4
.L_293:
        /*0690*/ 	.byte	0x04, 0x2f
        /*0692*/ 	.short	(.L_295 - .L_294)
	.align		4
.L_294:
        /*0694*/ 	.word	index@(_ZN7cutlass13device_kernelIN5flash19FlashAttnFwdCombineIN4cute5tupleIJNS3_1CILi8EEENS5_ILi128EEEEEELi5ELi256ELi1ELb0ELb1ENS_6half_tEfNS_4arch4Sm80EEEEEvNT_6ParamsE)
        /*0698*/ 	.word	0x0000002e


	//----- nvinfo : EIATTR_FRAME_SIZE
	.align		4
.L_295:
        /*069c*/ 	.byte	0x04, 0x11
        /*069e*/ 	.short	(.L_297 - .L_296)
	.align		4
.L_296:
        /*06a0*/ 	.word	index@($__internal_25_$__cuda_sm20_div_u64)
        /*06a4*/ 	.word	0x00000000


	//----- nvinfo : EIATTR_FRAME_SIZE
	.align		4
.L_297:
        /*06a8*/ 	.byte	0x04, 0x11
        /*06aa*/ 	.short	(.L_299 - .L_298)
	.align		4
.L_298:
        /*06ac*/ 	.word	index@(_ZN7cutlass13device_kernelIN5flash19FlashAttnFwdCombineIN4cute5tupleIJNS3_1CILi8EEENS5_ILi128EEEEEELi5ELi256ELi1ELb0ELb1ENS_6half_tEfNS_4arch4Sm80EEEEEvNT_6ParamsE)
        /*06b0*/ 	.word	0x00000000


	//----- nvinfo : EIATTR_REGCOUNT
	.align		4
.L_299:
        /*06b4*/ 	.byte	0x04, 0x2f
        /*06b6*/ 	.short	(.L_301 - .L_300)
	.align		4
.L_300:
        /*06b8*/ 	.word	index@(_ZN7cutlass13device_kernelIN5flash19FlashAttnFwdCombineIN4cute5tupleIJNS3_1CILi8EEENS5_ILi128EEEEEELi6ELi256ELi1ELb0ELb1ENS_6half_tEfNS_4arch4Sm80EEEEEvNT_6ParamsE)
        /*06bc*/ 	.word	0x0000002e


	//----- nvinfo : EIATTR_FRAME_SIZE
	.align		4
.L_301:
        /*06c0*/ 	.byte	0x04, 0x11
        /*06c2*/ 	.short	(.L_303 - .L_302)
	.align		4
.L_302:
        /*06c4*/ 	.word	index@($__internal_24_$__cuda_sm20_div_u64)
        /*06c8*/ 	.word	0x00000000


	//----- nvinfo : EIATTR_FRAME_SIZE
	.align		4
.L_303:
        /*06cc*/ 	.byte	0x04, 0x11
        /*06ce*/ 	.short	(.L_305 - .L_304)
	.align		4
.L_304:
        /*06d0*/ 	.word	index@(_ZN7cutlass13device_kernelIN5flash19FlashAttnFwdCombineIN4cute5tupleIJNS3_1CILi8EEENS5_ILi128EEEEEELi6ELi256ELi1ELb0ELb1ENS_6half_tEfNS_4arch4Sm80EEEEEvNT_6ParamsE)
        /*06d4*/ 	.word	0x00000000


	//----- nvinfo : EIATTR_REGCOUNT
	.align		4
.L_305:
        /*06d8*/ 	.byte	0x04, 0x2f
        /*06da*/ 	.short	(.L_307 - .L_306)
	.align		4
.L_306:
        /*06dc*/ 	.word	index@(_ZN7cutlass13device_kernelIN5flash19FlashAttnFwdCombineIN4cute5tupleIJNS3_1CILi8EEENS5_ILi128EEEEEELi7ELi256ELi1ELb0ELb1ENS_6half_tEfNS_4arch4Sm80EEEEEvNT_6ParamsE)
        /*06e0*/ 	.word	0x0000002e


	//----- nvinfo : EIATTR_FRAME_SIZE
	.align		4
.L_307:
        /*06e4*/ 	.byte	0x04, 0x11
        /*06e6*/ 	.short	(.L_309 - .L_308)
	.align		4
.L_308:
        /*06e8*/ 	.word	index@($__internal_23_$__cuda_sm20_div_u64)
        /*06ec*/ 	.word	0x00000000


	//----- nvinfo : EIATTR_FRAME_SIZE
	.align		4
.L_309:
        /*06f0*/ 	.byte	0x04, 0x11
        /*06f2*/ 	.short	(.L_311 - .L_310)
	.align		4
.L_310:
        /*06f4*/ 	.word	index@(_ZN7cutlass13device_kernelIN5flash19FlashAttnFwdCombineIN4cute5tupleIJNS3_1CILi8EEENS5_ILi128EEEEEELi7ELi256ELi1ELb0ELb1ENS_6half_tEfNS_4arch4Sm80EEEEEvNT_6ParamsE)
        /*06f8*/ 	.word	0x00000000


	//----- nvinfo : EIATTR_REGCOUNT
	.align		4
.L_311:
        /*06fc*/ 	.byte	0x04, 0x2f
        /*06fe*/ 	.short	(.L_313 - .L_312)
	.align		4
.L_312:
        /*0700*/ 	.word	index@(_ZN7cutlass13device_kernelIN5flash19FlashAttnFwdCombineIN4cute5tupleIJNS3_1CILi8EEENS5_ILi128EEEEEELi8ELi256ELi1ELb0ELb1ENS_6half_tEfNS_4arch4Sm80EEEEEvNT_6ParamsE)
        /*0704*/ 	.word	0x00000030


	//----- nvinfo : EIATTR_FRAME_SIZE
	.align		4
.L_313:
        /*0708*/ 	.byte	0x04, 0x11
        /*070a*/ 	.short	(.L_315 - .L_314)
	.align		4
.L_314:
        /*070c*/ 	.word	index@($__internal_22_$__cuda_sm20_div_u64)
        /*0710*/ 	.word	0x00000000


	//----- nvinfo : EIATTR_FRAME_SIZE
	.align		4
.L_315:
        /*0714*/ 	.byte	0x04, 0x11
        /*0716*/ 	.short	(.L_317 - .L_316)
	.align		4
.L_316:
        /*0718*/ 	.word	index@(_ZN7cutlass13device_kernelIN5flash19FlashAttnFwdCombineIN4cute5tupleIJNS3_1CILi8EEENS5_ILi128EEEEEELi8ELi256ELi1ELb0ELb1ENS_6half_tEfNS_4arch4Sm80EEEEEvNT_6ParamsE)
        /*071c*/ 	.word	0x00000000


	//----- nvinfo : EIATTR_REGCOUNT
	.align		4
.L_317:
        /*0720*/ 	.byte	0x04, 0x2f
        /*0722*/ 	.short	(.L_319 - .L_318)
	.align		4
.L_318:
        /*0724*/ 	.word	index@(_ZN7cutlass13device_kernelIN5flash19FlashAttnFwdCombineIN4cute5tupleIJNS3_1CILi8EEENS5_ILi128EEEEEELi5ELi256ELi1ELb0ELb0ENS_6half_tEfNS_4arch4Sm80EEEEEvNT_6ParamsE)
        /*0728*/ 	.word	0x00000030


	//----- nvinfo : EIATTR_FRAME_SIZE
	.align		4
.L_319:
        /*072c*/ 	.byte	0x04, 0x11
        /*072e*/ 	.short	(.L_321 - .L_320)
	.align		4
.L_320:
        /*0730*/ 	.word	index@(_ZN7cutlass13device_kernelIN5flash19FlashAttnFwdCombineIN4cute5tupleIJNS3_1CILi8EEENS5_ILi128EEEEEELi5ELi256ELi1ELb0ELb0ENS_6half_tEfNS_4arch4Sm80EEEEEvNT_6ParamsE)
        /*0734*/ 	.word	0x00000000


	//----- nvinfo : EIATTR_REGCOUNT
	.align		4
.L_321:
        /*0738*/ 	.byte	0x04, 0x2f
        /*073a*/ 	.short	(.L_323 - .L_322)
	.align		4
.L_322:
        /*073c*/ 	.word	index@(_ZN7cutlass13device_kernelIN5flash19FlashAttnFwdCombineIN4cute5tupleIJNS3_1CILi8EEENS5_ILi128EEEEEELi6ELi256ELi1ELb0ELb0ENS_6half_tEfNS_4arch4Sm80EEEEEvNT_6ParamsE)
        /*0740*/ 	.word	0x00000030


	//----- nvinfo : EIATTR_FRAME_SIZE
	.align		4
.L_323:
        /*0744*/ 	.byte	0x04, 0x11
        /*0746*/ 	.short	(.L_325 - .L_324)
	.align		4
.L_324:
        /*0748*/ 	.word	index@(_ZN7cutlass13device_kernelIN5flash19FlashAttnFwdCombineIN4cute5tupleIJNS3_1CILi8EEENS5_ILi128EEEEEELi6ELi256ELi1ELb0ELb0ENS_6half_tEfNS_4arch4Sm80EEEEEvNT_6ParamsE)
        /*074c*/ 	.word	0x00000000


	//----- nvinfo : EIATTR_REGCOUNT
	.align		4
.L_325:
        /*0750*/ 	.byte	0x04, 0x2f
        /*0752*/ 	.short	(.L_327 - .L_326)
	.align		4
.L_326:
        /*0754*/ 	.word	index@(_ZN7cutlass13device_kernelIN5flash19FlashAttnFwdCombineIN4cute5tupleIJNS3_1CILi8EEENS5_ILi128EEEEEELi7ELi256ELi1ELb0ELb0ENS_6half_tEfNS_4arch4Sm80EEEEEvNT_6ParamsE)
        /*0758*/ 	.word	0x00000030


	//----- nvinfo : EIATTR_FRAME_SIZE
	.align		4
.L_327:
        /*075c*/ 	.byte	0x04, 0x11
        /*075e*/ 	.short	(.L_329 - .L_328)
	.align		4
.L_328:
        /*0760*/ 	.word	index@(_ZN7cutlass13device_kernelIN5flash19FlashAttnFwdCombineIN4cute5tupleIJNS3_1CILi8EEENS5_ILi128EEEEEELi7ELi256ELi1ELb0ELb0ENS_6half_tEfNS_4arch4Sm80EEEEEvNT_6ParamsE)
        /*0764*/ 	.word	0x00000000


	//----- nvinfo : EIATTR_REGCOUNT
	.align		4
.L_329:
        /*0768*/ 	.byte	0x04, 0x2f
        /*076a*/ 	.short	(.L_331 - .L_330)
	.align		4
.L_330:
        /*076c*/ 	.word	index@(_ZN7cutlass13device_kernelIN5flash19FlashAttnFwdCombineIN4cute5tupleIJNS3_1CILi8EEENS5_ILi128EEEEEELi8ELi256ELi1ELb0ELb0ENS_6half_tEfNS_4arch4Sm80EEEEEvNT_6ParamsE)
        /*0770*/ 	.word	0x00000038


	//----- nvinfo : EIATTR_FRAME_SIZE
	.align		4
.L_331:
        /*0774*/ 	.byte	0x04, 0x11
        /*0776*/ 	.short	(.L_333 - .L_332)
	.align		4
.L_332:
        /*0778*/ 	.word	index@(_ZN7cutlass13device_kernelIN5flash19FlashAttnFwdCombineIN4cute5tupleIJNS3_1CILi8EEENS5_ILi128EEEEEELi8ELi256ELi1ELb0ELb0ENS_6half_tEfNS_4arch4Sm80EEEEEvNT_6ParamsE)
        /*077c*/ 	.word	0x00000000


	//----- nvinfo : EIATTR_REGCOUNT
	.align		4
.L_333:
        /*0780*/ 	.byte	0x04, 0x2f
        /*0782*/ 	.short	(.L_335 - .L_334)
	.align		4
.L_334:
        /*0784*/ 	.word	index@(_ZN7cutlass13device_kernelIN5flash19FlashAttnFwdCombineIN4cute5tupleIJNS3_1CILi8EEENS5_ILi128EEEEEELi5ELi256ELi1ELb0ELb1ENS_6half_tEfNS_4arch4Sm90EEEEEvNT_6ParamsE)
        /*0788*/ 	.word	0x0000002e


	//----- nvinfo : EIATTR_FRAME_SIZE
	.align		4
.L_335:
        /*078c*/ 	.byte	0x04, 0x11
        /*078e*/ 	.short	(.L_337 - .L_336)
	.align		4
.L_336:
        /*0790*/ 	.word	index@($__internal_21_$__cuda_sm20_div_u64)
        /*0794*/ 	.word	0x00000000


	//----- nvinfo : EIATTR_FRAME_SIZE
	.align		4
.L_337:
        /*0798*/ 	.byte	0x04, 0x11
        /*079a*/ 	.short	(.L_339 - .L_338)
	.align		4
.L_338:
        /*079c*/ 	.word	index@(_ZN7cutlass13device_kernelIN5flash19FlashAttnFwdCombineIN4cute5tupleIJNS3_1CILi8EEENS5_ILi128EEEEEELi5ELi256ELi1ELb0ELb1ENS_6half_tEfNS_4arch4Sm90EEEEEvNT_6ParamsE)
        /*07a0*/ 	.word	0x00000000


	//----- nvinfo : EIATTR_REGCOUNT
	.align		4
.L_339:
        /*07a4*/ 	.byte	0x04, 0x2f
        /*07a6*/ 	.short	(.L_341 - .L_340)
	.align		4
.L_340:
        /*07a8*/ 	.word	index@(_ZN7cutlass13device_kernelIN5flash19FlashAttnFwdCombineIN4cute5tupleIJNS3_1CILi8EEENS5_ILi128EEEEEELi6ELi256ELi1ELb0ELb1ENS_6half_tEfNS_4arch4Sm90EEEEEvNT_6ParamsE)
        /*07ac*/ 	.word	0x0000002e


	//----- nvinfo : EIATTR_FRAME_SIZE
	.align		4
.L_341:
        /*07b0*/ 	.byte	0x04, 0x11
        /*07b2*/ 	.short	(.L_343 - .L_342)
	.align		4
.L_342:
        /*07b4*/ 	.word	index@($__internal_20_$__cuda_sm20_div_u64)
        /*07b8*/ 	.word	0x00000000


	//----- nvinfo : EIATTR_FRAME_SIZE
	.align		4
.L_343:
        /*07bc*/ 	.byte	0x04, 0x11
        /*07be*/ 	.short	(.L_345 - .L_344)
	.align		4
.L_344:
        /*07c0*/ 	.word	index@(_ZN7cutlass13device_kernelIN5flash19FlashAttnFwdCombineIN4cute5tupleIJNS3_1CILi8EEENS5_ILi128EEEEEELi6ELi256ELi1ELb0ELb1ENS_6half_tEfNS_4arch4Sm90EEEEEvNT_6ParamsE)
        /*07c4*/ 	.word	0x00000000


	//----- nvinfo : EIATTR_REGCOUNT
	.align		4
.L_345:
        /*07c8*/ 	.byte	0x04, 0x2f
        /*07ca*/ 	.short	(.L_347 - .L_346)
	.align		4
.L_346:
        /*07cc*/ 	.word	index@(_ZN7cutlass13device_kernelIN5flash19FlashAttnFwdCombineIN4cute5tupleIJNS3_1CILi8EEENS5_ILi128EEEEEELi7ELi256ELi1ELb0ELb1ENS_6half_tEfNS_4arch4Sm90EEEEEvNT_6ParamsE)
        /*07d0*/ 	.word	0x0000002e


	//----- nvinfo : EIATTR_FRAME_SIZE
	.align		4
.L_347:
        /*07d4*/ 	.byte	0x04, 0x11
        /*07d6*/ 	.short	(.L_349 - .L_348)
	.align		4
.L_348:
        /*07d8*/ 	.word	index@($__internal_19_$__cuda_sm20_div_u64)
        /*07dc*/ 	.word	0x00000000


	//----- nvinfo : EIATTR_FRAME_SIZE
	.align		4
.L_349:
        /*07e0*/ 	.byte	0x04, 0x11
        /*07e2*/ 	.short	(.L_351 - .L_350)
	.align		4
.L_350:
        /*07e4*/ 	.word	index@(_ZN7cutlass13device_kernelIN5flash19FlashAttnFwdCombineIN4cute5tupleIJNS3_1CILi8EEENS5_ILi128EEEEEELi7ELi256ELi1ELb0ELb1ENS_6half_tEfNS_4arch4Sm90EEEEEvNT_6ParamsE)
        /*07e8*/ 	.word	0x00000000


	//----- nvinfo : EIATTR_REGCOUNT
	.align		4
.L_351:
        /*07ec*/ 	.byte	0x04, 0x2f
        /*07ee*/ 	.short	(.L_353 - .L_352)
	.align		4
.L_352:
        /*07f0*/ 	.word	index@(_ZN7cutlass13device_kernelIN5flash19FlashAttnFwdCombineIN4cute5tupleIJNS3_1CILi8EEENS5_ILi128EEEEEELi8ELi256ELi1ELb0ELb1ENS_6half_tEfNS_4arch4Sm90EEEEEvNT_6ParamsE)
        /*07f4*/ 	.word	0x00000030


	//----- nvinfo : EIATTR_FRAME_SIZE
	.align		4
.L_353:
        /*07f8*/ 	.byte	0x04, 0x11
        /*07fa*/ 	.short	(.L_355 - .L_354)
	.align		4
.L_354:
        /*07fc*/ 	.word	index@($__internal_18_$__cuda_sm20_div_u64)
        /*0800*/ 	.word	0x00000000


	//----- nvinfo : EIATTR_FRAME_SIZE
	.align		4
.L_355:
        /*0804*/ 	.byte	0x04, 0x11
        /*0806*/ 	.short	(.L_357 - .L_356)
	.align		4
.L_356:
        /*0808*/ 	.word	index@(_ZN7cutlass13device_kernelIN5flash19FlashAttnFwdCombineIN4cute5tupleIJNS3_1CILi8EEENS5_ILi128EEEEEELi8ELi256ELi1ELb0ELb1ENS_6half_tEfNS_4arch4Sm90EEEEEvNT_6ParamsE)
        /*080c*/ 	.word	0x00000000


	//----- nvinfo : EIATTR_REGCOUNT
	.align		4
.L_357:
        /*0810*/ 	.byte	0x04, 0x2f
        /*0812*/ 	.short	(.L_359 - .L_358)
	.align		4
.L_358:
        /*0814*/ 	.word	index@(_ZN7cutlass13device_kernelIN5flash19FlashAttnFwdCombineIN4cute5tupleIJNS3_1CILi8EEENS5_ILi128EEEEEELi5ELi256ELi1ELb0ELb0ENS_6half_tEfNS_4arch4Sm90EEEEEvNT_6ParamsE)
        /*0818*/ 	.word	0x00000030


	//----- nvinfo : EIATTR_FRAME_SIZE
	.align		4
.L_359:
        /*081c*/ 	.byte	0x04, 0x11
        /*081e*/ 	.short	(.L_361 - .L_360)
	.align		4
.L_360:
        /*0820*/ 	.word	index@(_ZN7cutlass13device_kernelIN5flash19FlashAttnFwdCombineIN4cute5tupleIJNS3_1CILi8EEENS5_ILi128EEEEEELi5ELi256ELi1ELb0ELb0ENS_6half_tEfNS_4arch4Sm90EEEEEvNT_6ParamsE)
        /*0824*/ 	.word	0x00000000


	//----- nvinfo : EIATTR_REGCOUNT
	.align		4
.L_361:
        /*0828*/ 	.byte	0x04, 0x2f
        /*082a*/ 	.short	(.L_363 - .L_362)
	.align		4
.L_362:
        /*082c*/ 	.word	index@(_ZN7cutlass13device_kernelIN5flash19FlashAttnFwdCombineIN4cute5tupleIJNS3_1CILi8EEENS5_ILi128EEEEEELi6ELi256ELi1ELb0ELb0ENS_6half_tEfNS_4arch4Sm90EEEEEvNT_6ParamsE)
        /*0830*/ 	.word	0x00000030


	//----- nvinfo : EIATTR_FRAME_SIZE
	.align		4
.L_363:
        /*0834*/ 	.byte	0x04, 0x11
        /*0836*/ 	.short	(.L_365 - .L_364)
	.align		4
.L_364:
        /*0838*/ 	.word	index@(_ZN7cutlass13device_kernelIN5flash19FlashAttnFwdCombineIN4cute5tupleIJNS3_1CILi8EEENS5_ILi128EEEEEELi6ELi256ELi1ELb0ELb0ENS_6half_tEfNS_4arch4Sm90EEEEEvNT_6ParamsE)
        /*083c*/ 	.word	0x00000000


	//----- nvinfo : EIATTR_REGCOUNT
	.align		4
.L_365:
        /*0840*/ 	.byte	0x04, 0x2f
        /*0842*/ 	.short	(.L_367 - .L_366)
	.align		4
.L_366:
        /*0844*/ 	.word	index@(_ZN7cutlass13device_kernelIN5flash19FlashAttnFwdCombineIN4cute5tupleIJNS3_1CILi8EEENS5_ILi128EEEEEELi7ELi256ELi1ELb0ELb0ENS_6half_tEfNS_4arch4Sm90EEEEEvNT_6ParamsE)
        /*0848*/ 	.word	0x00000030


	//----- nvinfo : EIATTR_FRAME_SIZE
	.align		4
.L_367:
        /*084c*/ 	.byte	0x04, 0x11
        /*084e*/ 	.short	(.L_369 - .L_368)
	.align		4
.L_368:
        /*0850*/ 	.word	index@(_ZN7cutlass13device_kernelIN5flash19FlashAttnFwdCombineIN4cute5tupleIJNS3_1CILi8EEENS5_ILi128EEEEEELi7ELi256ELi1ELb0ELb0ENS_6half_tEfNS_4arch4Sm90EEEEEvNT_6ParamsE)
        /*0854*/ 	.word	0x00000000


	//----- nvinfo : EIATTR_REGCOUNT
	.align		4
.L_369:
        /*0858*/ 	.byte	0x04, 0x2f
        /*085a*/ 	.short	(.L_371 - .L_370)
	.align		4
.L_370:
        /*085c*/ 	.word	index@(_ZN7cutlass13device_kernelIN5flash19FlashAttnFwdCombineIN4cute5tupleIJNS3_1CILi8EEENS5_ILi128EEEEEELi8ELi256ELi1ELb0ELb0ENS_6half_tEfNS_4arch4Sm90EEEEEvNT_6ParamsE)
        /*0860*/ 	.word	0x00000038


	//----- nvinfo : EIATTR_FRAME_SIZE
	.align		4
.L_371:
        /*0864*/ 	.byte	0x04, 0x11
        /*0866*/ 	.short	(.L_373 - .L_372)
	.align		4
.L_372:
        /*0868*/ 	.word	index@(_ZN7cutlass13device_kernelIN5flash19FlashAttnFwdCombineIN4cute5tupleIJNS3_1CILi8EEENS5_ILi128EEEEEELi8ELi256ELi1ELb0ELb0ENS_6half_tEfNS_4arch4Sm90EEEEEvNT_6ParamsE)
        /*086c*/ 	.word	0x00000000


	//----- nvinfo : EIATTR_REGCOUNT
	.align		4
.L_373:
        /*0870*/ 	.byte	0x04, 0x2f
        /*0872*/ 	.short	(.L_375 - .L_374)
	.align		4
.L_374:
        /*0874*/ 	.word	index@(_ZN7cutlass13device_kernelIN5flash19FlashAttnFwdCombineIN4cute5tupleIJNS3_1CILi16EEENS5_ILi64EEEEEELi4ELi256ELi1ELb0ELb1ENS_10bfloat16_tEfNS_4arch4Sm80EEEEEvNT_6ParamsE)
        /*0878*/ 	.word	0x0000002e


	//----- nvinfo : EIATTR_FRAME_SIZE
	.align		4
.L_375:
        /*087c*/ 	.byte	0x04, 0x11
        /*087e*/ 	.short	(.L_377 - .L_376)
	.align		4
.L_376:
        /*0880*/ 	.word	index@($__internal_17_$__cuda_sm20_div_u64)
        /*0884*/ 	.word	0x00000000


	//----- nvinfo : EIATTR_FRAME_SIZE
	.align		4
.L_377:
        /*0888*/ 	.byte	0x04, 0x11
        /*088a*/ 	.short	(.L_379 - .L_378)
	.align		4
.L_378:
        /*088c*/ 	.word	index@(_ZN7cutlass13device_kernelIN5flash19FlashAttnFwdCombineIN4cute5tupleIJNS3_1CILi16EEENS5_ILi64EEEEEELi4ELi256ELi1ELb0ELb1ENS_10bfloat16_tEfNS_4arch4Sm80EEEEEvNT_6ParamsE)
        /*0890*/ 	.word	0x00000000


	//----- nvinfo : EIATTR_REGCOUNT
	.align		4
.L_379:
        /*0894*/ 	.byte	0x04, 0x2f
        /*0896*/ 	.short	(.L_381 - .L_380)
	.align		4
.L_380:
        /*0898*/ 	.word	index@(_ZN7cutlass13device_kernelIN5flash19FlashAttnFwdCombineIN4cute5tupleIJNS3_1CILi16EEENS5_ILi64EEEEEELi5ELi256ELi1ELb0ELb1ENS_10bfloat16_tEfNS_4arch4Sm80EEEEEvNT_6ParamsE)
        /*089c*/ 	.word	0x0000002e


	//----- nvinfo : EIATTR_FRAME_SIZE
	.align		4
.L_381:
        /*08a0*/ 	.byte	0x04, 0x11
        /*08a2*/ 	.short	(.L_383 - .L_382)
	.align		4
.L_382:
        /*08a4*/ 	.word	index@($__internal_16_$__cuda_sm20_div_u64)
        /*08a8*/ 	.word	0x00000000


	//----- nvinfo : EIATTR_FRAME_SIZE
	.align		4
.L_383:
        /*08ac*/ 	.byte	0x04, 0x11
        /*08ae*/ 	.short	(.L_385 - .L_384)
	.align		4
.L_384:
        /*08b0*/ 	.word	index@(_ZN7cutlass13device_kernelIN5flash19FlashAttnFwdCombineIN4cute5tupleIJNS3_1CILi16EEENS5_ILi64EEEEEELi5ELi256ELi1ELb0ELb1ENS_10bfloat16_tEfNS_4arch4Sm80EEEEEvNT_6ParamsE)
        /*08b4*/ 	.word	0x00000000


	//----- nvinfo : EIATTR_REGCOUNT
	.align		4
.L_385:
        /*08b8*/ 	.byte	0x04, 0x2f
        /*08ba*/ 	.short	(.L_387 - .L_386)
	.align		4
.L_386:
        /*08bc*/ 	.word	index@(_ZN7cutlass13device_kernelIN5flash19FlashAttnFwdCombineIN4cute5tupleIJNS3_1CILi16EEENS5_ILi64EEEEEELi6ELi256ELi1ELb0ELb1ENS_10bfloat16_tEfNS_4arch4Sm80EEEEEvNT_6ParamsE)
        /*08c0*/ 	.word	0x0000002e


	//----- nvinfo : EIATTR_FRAME_SIZE
	.align		4
.L_387:
        /*08c4*/ 	.byte	0x04, 0x11
        /*08c6*/ 	.short	(.L_389 - .L_388)
	.align		4
.L_388:
        /*08c8*/ 	.word	index@($__internal_15_$__cuda_sm20_div_u64)
        /*08cc*/ 	.word	0x00000000


	//----- nvinfo : EIATTR_FRAME_SIZE
	.align		4
.L_389:
        /*08d0*/ 	.byte	0x04, 0x11
        /*08d2*/ 	.short	(.L_391 - .L_390)
	.align		4
.L_390:
        /*08d4*/ 	.word	index@(_ZN7cutlass13device_kernelIN5flash19FlashAttnFwdCombineIN4cute5tupleIJNS3_1CILi16EEENS5_ILi64EEEEEELi6ELi256ELi1ELb0ELb1ENS_10bfloat16_tEfNS_4arch4Sm80EEEEEvNT_6ParamsE)
        /*08d8*/ 	.word	0x00000000


	//----- nvinfo : EIATTR_REGCOUNT
	.align		4
.L_391:
        /*08dc*/ 	.byte	0x04, 0x2f
        /*08de*/ 	.short	(.L_393 - .L_392)
	.align		4
.L_392:
        /*08e0*/ 	.word	index@(_ZN7cutlass13device_kernelIN5flash19FlashAttnFwdCombineIN4cute5tupleIJNS3_1CILi16EEENS5_ILi64EEEEEELi7ELi256ELi1ELb0ELb1ENS_10bfloat16_tEfNS_4arch4Sm80EEEEEvNT_6ParamsE)
        /*08e4*/ 	.word	0x0000002e


	//----- nvinfo : EIATTR_FRAME_SIZE
	.align		4
.L_393:
        /*08e8*/ 	.byte	0x04, 0x11
        /*08ea*/ 	.short	(.L_395 - .L_394)
	.align		4
.L_394:
        /*08ec*/ 	.word	index@($__internal_14_$__cuda_sm20_div_u64)
        /*08f0*/ 	.word	0x00000000


	//----- nvinfo : EIATTR_FRAME_SIZE
	.align		4
.L_395:
        /*08f4*/ 	.byte	0x04, 0x11
        /*08f6*/ 	.short	(.L_397 - .L_396)
	.align		4
.L_396:
        /*08f8*/ 	.word	index@(_ZN7cutlass13device_kernelIN5flash19FlashAttnFwdCombineIN4cute5tupleIJNS3_1CILi16EEENS5_ILi64EEEEEELi7ELi256ELi1ELb0ELb1ENS_10bfloat16_tEfNS_4arch4Sm80EEEEEvNT_6ParamsE)
        /*08fc*/ 	.word	0x00000000


	//----- nvinfo : EIATTR_REGCOUNT
	.align		4
.L_397:
        /*0900*/ 	.byte	0x04, 0x2f
        /*0902*/ 	.short	(.L_399 - .L_398)
	.align		4
.L_398:
        /*0904*/ 	.word	index@(_ZN7cutlass13device_kernelIN5flash19FlashAttnFwdCombineIN4cute5tupleIJNS3_1CILi16EEENS5_ILi64EEEEEELi8ELi256ELi1ELb0ELb1ENS_10bfloat16_tEfNS_4arch4Sm80EEEEEvNT_6ParamsE)
        /*0908*/ 	.word	0x00000038


	//----- nvinfo : EIATTR_FRAME_SIZE
	.align		4
.L_399:
        /*090c*/ 	.byte	0x04, 0x11
        /*090e*/ 	.short	(.L_401 - .L_400)
	.align		4
.L_400:
        /*0910*/ 	.word	index@($__internal_13_$__cuda_sm20_div_u64)
        /*0914*/ 	.word	0x00000000


	//----- nvinfo : EIATTR_FRAME_SIZE
	.align		4
.L_401:
        /*0918*/ 	.byte	0x04, 0x11
        /*091a*/ 	.short	(.L_403 - .L_402)
	.align		4
.L_402:
        /*091c*/ 	.word	index@(_ZN7cutlass13device_kernelIN5flash19FlashAttnFwdCombineIN4cute5tupleIJNS3_1CILi16EEENS5_ILi64EEEEEELi8ELi256ELi1ELb0ELb1ENS_10bfloat16_tEfNS_4arch4Sm80EEEEEvNT_6ParamsE)
        /*0920*/ 	.word	0x00000000


	//----- nvinfo : EIATTR_REGCOUNT
	.align		4
.L_403:
        /*0924*/ 	.byte	0x04, 0x2f
        /*0926*/ 	.short	(.L_405 - .L_404)
	.align		4
.L_404:
        /*0928*/ 	.word	index@(_ZN7cutlass13device_kernelIN5flash19FlashAttnFwdCombineIN4cute5tupleIJNS3_1CILi16EEENS5_ILi64EEEEEELi4ELi256ELi1ELb0ELb0ENS_10bfloat16_tEfNS_4arch4Sm80EEEEEvNT_6ParamsE)
        /*092c*/ 	.word	0x00000030


	//----- nvinfo : EIATTR_FRAME_SIZE
	.align		4
.L_405:
        /*0930*/ 	.byte	0x04, 0x11
        /*0932*/ 	.short	(.L_407 - .L_406)
	.align		4
.L_406:
        /*0934*/ 	.word	index@(_ZN7cutlass13device_kernelIN5flash19FlashAttnFwdCombineIN4cute5tupleIJNS3_1CILi16EEENS5_ILi64EEEEEELi4ELi256ELi1ELb0ELb0ENS_10bfloat16_tEfNS_4arch4Sm80EEEEEvNT_6ParamsE)
        /*0938*/ 	.word	0x00000000


	//----- nvinfo : EIATTR_REGCOUNT
	.align		4
.L_407:
        /*093c*/ 	.byte	0x04, 0x2f
        /*093e*/ 	.short	(.L_409 - .L_408)
	.align		4
.L_408:
        /*0940*/ 	.word	index@(_ZN7cutlass13device_kernelIN5flash19FlashAttnFwdCombineIN4cute5tupleIJNS3_1CILi16EEENS5_ILi64EEEEEELi5ELi256ELi1ELb0ELb0ENS_10bfloat16_tEfNS_4arch4Sm80EEEEEvNT_6ParamsE)
        /*0944*/ 	.word	0x00000030


	//----- nvinfo : EIATTR_FRAME_SIZE
	.align		4
.L_409:
        /*0948*/ 	.byte	0x04, 0x11
        /*094a*/ 	.short	(.L_411 - .L_410)
	.align		4
.L_410:
        /*094c*/ 	.word	index@(_ZN7cutlass13device_kernelIN5flash19FlashAttnFwdCombineIN4cute5tupleIJNS3_1CILi16EEENS5_ILi64EEEEEELi5ELi256ELi1ELb0ELb0ENS_10bfloat16_tEfNS_4arch4Sm80EEEEEvNT_6ParamsE)
        /*0950*/ 	.word	0x00000000


	//----- nvinfo : EIATTR_REGCOUNT
	.align		4
.L_411:
        /*0954*/ 	.byte	0x04, 0x2f
        /*0956*/ 	.short	(.L_413 - .L_412)
	.align		4
.L_412:
        /*0958*/ 	.word	index@(_ZN7cutlass13device_kernelIN5flash19FlashAttnFwdCombineIN4cute5tupleIJNS3_1CILi16EEENS5_ILi64EEEEEELi6ELi256ELi1ELb0ELb0ENS_10bfloat16_tEfNS_4arch4Sm80EEEEEvNT_6ParamsE)
        /*095c*/ 	.word	0x00000030


	//----- nvinfo : EIATTR_FRAME_SIZE
	.align		4
.L_413:
        /*0960*/ 	.byte	0x04, 0x11
        /*0962*/ 	.short	(.L_415 - .L_414)
	.align		4
.L_414:
        /*0964*/ 	.word	index@(_ZN7cutlass13device_kernelIN5flash19FlashAttnFwdCombineIN4cute5tupleIJNS3_1CILi16EEENS5_ILi64EEEEEELi6ELi256ELi1ELb0ELb0ENS_10bfloat16_tEfNS_4arch4Sm80EEEEEvNT_6ParamsE)
        /*0968*/ 	.word	0x00000000


	//----- nvinfo : EIATTR_REGCOUNT
	.align		4
.L_415:
        /*096c*/ 	.byte	0x04, 0x2f
        /*096e*/ 	.short	(.L_417 - .L_416)
	.align		4
.L_416:
        /*0970*/ 	.word	index@(_ZN7cutlass13device_kernelIN5flash19FlashAttnFwdCombineIN4cute5tupleIJNS3_1CILi16EEENS5_ILi64EEEEEELi7ELi256ELi1ELb0ELb0ENS_10bfloat16_tEfNS_4arch4Sm80EEEEEvNT_6ParamsE)
        /*0974*/ 	.word	0x00000030


	//----- nvinfo : EIATTR_FRAME_SIZE
	.align		4
.L_417:
        /*0978*/ 	.byte	0x04, 0x11
        /*097a*/ 	.short	(.L_419 - .L_418)
	.align		4
.L_418:
        /*097c*/ 	.word	index@(_ZN7cutlass13device_kernelIN5flash19FlashAttnFwdCombineIN4cute5tupleIJNS3_1CILi16EEENS5_ILi64EEEEEELi7ELi256ELi1ELb0ELb0ENS_10bfloat16_tEfNS_4arch4Sm80EEEEEvNT_6ParamsE)
        /*0980*/ 	.word	0x00000000


	//----- nvinfo : EIATTR_REGCOUNT
	.align		4
.L_419:
        /*0984*/ 	.byte	0x04, 0x2f
        /*0986*/ 	.short	(.L_421 - .L_420)
	.align		4
.L_420:
        /*0988*/ 	.word	index@(_ZN7cutlass13device_kernelIN5flash19FlashAttnFwdCombineIN4cute5tupleIJNS3_1CILi16EEENS5_ILi64EEEEEELi8ELi256ELi1ELb0ELb0ENS_10bfloat16_tEfNS_4arch4Sm80EEEEEvNT_6ParamsE)
        /*098c*/ 	.word	0x00000034


	//----- nvinfo : EIATTR_FRAME_SIZE
	.align		4
.L_421:
        /*0990*/ 	.byte	0x04, 0x11
        /*0992*/ 	.short	(.L_423 - .L_422)
	.align		4
.L_422:
        /*0994*/ 	.word	index@(_ZN7cutlass13device_kernelIN5flash19FlashAttnFwdCombineIN4cute5tupleIJNS3_1CILi16EEENS5_ILi64EEEEEELi8ELi256ELi1ELb0ELb0ENS_10bfloat16_tEfNS_4arch4Sm80EEEEEvNT_6ParamsE)
        /*0998*/ 	.word	0x00000000


	//----- nvinfo : EIATTR_REGCOUNT
	.align		4
.L_423:
        /*099c*/ 	.byte	0x04, 0x2f
        /*099e*/ 	.short	(.L_425 - .L_424)
	.align		4
.L_424:
        /*09a0*/ 	.word	index@(_ZN7cutlass13device_kernelIN5flash19FlashAttnFwdCombineIN4cute5tupleIJNS3_1CILi16EEENS5_ILi64EEEEEELi4ELi256ELi1ELb0ELb1ENS_10bfloat16_tEfNS_4arch4Sm90EEEEEvNT_6ParamsE)
        /*09a4*/ 	.word	0x0000002e


	//----- nvinfo : EIATTR_FRAME_SIZE
	.align		4
.L_425:
        /*09a8*/ 	.byte	0x04, 0x11
        /*09aa*/ 	.short	(.L_427 - .L_426)
	.align		4
.L_426:
        /*09ac*/ 	.word	index@($__internal_12_$__cuda_sm20_div_u64)
        /*09b0*/ 	.word	0x00000000


	//----- nvinfo : EIATTR_FRAME_SIZE
	.align		4
.L_427:
        /*09b4*/ 	.byte	0x04, 0x11
        /*09b6*/ 	.short	(.L_429 - .L_428)
	.align		4
.L_428:
        /*09b8*/ 	.word	index@(_ZN7cutlass13device_kernelIN5flash19FlashAttnFwdCombineIN4cute5tupleIJNS3_1CILi16EEENS5_ILi64EEEEEELi4ELi256ELi1ELb0ELb1ENS_10bfloat16_tEfNS_4arch4Sm90EEEEEvNT_6ParamsE)
        /*09bc*/ 	.word	0x00000000


	//----- nvinfo : EIATTR_REGCOUNT
	.align		4
.L_429:
        /*09c0*/ 	.byte	0x04, 0x2f
        /*09c2*/ 	.short	(.L_431 - .L_430)
	.align		4
.L_430:
        /*09c4*/ 	.word	index@(_ZN7cutlass13device_kernelIN5flash19FlashAttnFwdCombineIN4cute5tupleIJNS3_1CILi16EEENS5_ILi64EEEEEELi5ELi256ELi1ELb0ELb1ENS_10bfloat16_tEfNS_4arch4Sm90EEEEEvNT_6ParamsE)
        /*09c8*/ 	.word	0x0000002e


	//----- nvinfo : EIATTR_FRAME_SIZE
	.align		4
.L_431:
        /*09cc*/ 	.byte	0x04, 0x11
        /*09ce*/ 	.short	(.L_433 - .L_432)
	.align		4
.L_432:
        /*09d0*/ 	.word	index@($__internal_11_$__cuda_sm20_div_u64)
        /*09d4*/ 	.word	0x00000000


	//----- nvinfo : EIATTR_FRAME_SIZE
	.align		4
.L_433:
        /*09d8*/ 	.byte	0x04, 0x11
        /*09da*/ 	.short	(.L_435 - .L_434)
	.align		4
.L_434:
        /*09dc*/ 	.word	index@(_ZN7cutlass13device_kernelIN5flash19FlashAttnFwdCombineIN4cute5tupleIJNS3_1CILi16EEENS5_ILi64EEEEEELi5ELi256ELi1ELb0ELb1ENS_10bfloat16_tEfNS_4arch4Sm90EEEEEvNT_6ParamsE)
        /*09e0*/ 	.word	0x00000000


	//----- nvinfo : EIATTR_REGCOUNT
	.align		4
.L_435:
        /*09e4*/ 	.byte	0x04, 0x2f
        /*09e6*/ 	.short	(.L_437 - .L_436)
	.align		4
.L_436:
        /*09e8*/ 	.word	index@(_ZN7cutlass13device_kernelIN5flash19FlashAttnFwdCombineIN4cute5tupleIJNS3_1CILi16EEENS5_ILi64EEEEEELi6ELi256ELi1ELb0ELb1ENS_10bfloat16_tEfNS_4arch4Sm90EEEEEvNT_6ParamsE)
        /*09ec*/ 	.word	0x0000002e


	//----- nvinfo : EIATTR_FRAME_SIZE
	.align		4
.L_437:
        /*09f0*/ 	.byte	0x04, 0x11
        /*09f2*/ 	.short	(.L_439 - .L_438)
	.align		4
.L_438:
        /*09f4*/ 	.word	index@($__internal_10_$__cuda_sm20_div_u64)
        /*09f8*/ 	.word	0x00000000


	//----- nvinfo : EIATTR_FRAME_SIZE
	.align		4
.L_439:
        /*09fc*/ 	.byte	0x04, 0x11
        /*09fe*/ 	.short	(.L_441 - .L_440)
	.align		4
.L_440:
        /*0a00*/ 	.word	index@(_ZN7cutlass13device_kernelIN5flash19FlashAttnFwdCombineIN4cute5tupleIJNS3_1CILi16EEENS5_ILi64EEEEEELi6ELi256ELi1ELb0ELb1ENS_10bfloat16_tEfNS_4arch4Sm90EEEEEvNT_6ParamsE)
        /*0a04*/ 	.word	0x00000000


	//----- nvinfo : EIATTR_REGCOUNT
	.align		4
.L_441:
        /*0a08*/ 	.byte	0x04, 0x2f
        /*0a0a*/ 	.short	(.L_443 - .L_442)
	.align		4
.L_442:
        /*0a0c*/ 	.word	index@(_ZN7cutlass13device_kernelIN5flash19FlashAttnFwdCombineIN4cute5tupleIJNS3_1CILi16EEENS5_ILi64EEEEEELi7ELi256ELi1ELb0ELb1ENS_10bfloat16_tEfNS_4arch4Sm90EEEEEvNT_6ParamsE)
        /*0a10*/ 	.word	0x0000002e


	//----- nvinfo : EIATTR_FRAME_SIZE
	.align		4
.L_443:
        /*0a14*/ 	.byte	0x04, 0x11
        /*0a16*/ 	.short	(.L_445 - .L_444)
	.align		4
.L_444:
        /*0a18*/ 	.word	index@($__internal_9_$__cuda_sm20_div_u64)
        /*0a1c*/ 	.word	0x00000000


	//----- nvinfo : EIATTR_FRAME_SIZE
	.align		4
.L_445:
        /*0a20*/ 	.byte	0x04, 0x11
        /*0a22*/ 	.short	(.L_447 - .L_446)
	.align		4
.L_446:
        /*0a24*/ 	.word	index@(_ZN7cutlass13device_kernelIN5flash19FlashAttnFwdCombineIN4cute5tupleIJNS3_1CILi16EEENS5_ILi64EEEEEELi7ELi256ELi1ELb0ELb1ENS_10bfloat16_tEfNS_4arch4Sm90EEEEEvNT_6ParamsE)
        /*0a28*/ 	.word	0x00000000


	//----- nvinfo : EIATTR_REGCOUNT
	.align		4
.L_447:
        /*0a2c*/ 	.byte	0x04, 0x2f
        /*0a2e*/ 	.short	(.L_449 - .L_448)
	.align		4
.L_448:
        /*0a30*/ 	.word	index@(_ZN7cutlass13device_kernelIN5flash19FlashAttnFwdCombineIN4cute5tupleIJNS3_1CILi16EEENS5_ILi64EEEEEELi8ELi256ELi1ELb0ELb1ENS_10bfloat16_tEfNS_4arch4Sm90EEEEEvNT_6ParamsE)
        /*0a34*/ 	.word	0x00000038


	//----- nvinfo : EIATTR_FRAME_SIZE
	.align		4
.L_449:
        /*0a38*/ 	.byte	0x04, 0x11
        /*0a3a*/ 	.short	(.L_451 - .L_450)
	.align		4
.L_450:
        /*0a3c*/ 	.word	index@($__internal_8_$__cuda_sm20_div_u64)
        /*0a40*/ 	.word	0x00000000


	//----- nvinfo : EIATTR_FRAME_SIZE
	.align		4
.L_451:
        /*0a44*/ 	.byte	0x04, 0x11
        /*0a46*/ 	.short	(.L_453 - .L_452)
	.align		4
.L_452:
        /*0a48*/ 	.word	index@(_ZN7cutlass13device_kernelIN5flash19FlashAttnFwdCombineIN4cute5tupleIJNS3_1CILi16EEENS5_ILi64EEEEEELi8ELi256ELi1ELb0ELb1ENS_10bfloat16_tEfNS_4arch4Sm90EEEEEvNT_6ParamsE)
        /*0a4c*/ 	.word	0x00000000


	//----- nvinfo : EIATTR_REGCOUNT
	.align		4
.L_453:
        /*0a50*/ 	.byte	0x04, 0x2f
        /*0a52*/ 	.short	(.L_455 - .L_454)
	.align		4
.L_454:
        /*0a54*/ 	.word	index@(_ZN7cutlass13device_kernelIN5flash19FlashAttnFwdCombineIN4cute5tupleIJNS3_1CILi16EEENS5_ILi64EEEEEELi4ELi256ELi1ELb0ELb0ENS_10bfloat16_tEfNS_4arch4Sm90EEEEEvNT_6ParamsE)
        /*0a58*/ 	.word	0x00000030


	//----- nvinfo : EIATTR_FRAME_SIZE
	.align		4
.L_455:
        /*0a5c*/ 	.byte	0x04, 0x11
        /*0a5e*/ 	.short	(.L_457 - .L_456)
	.align		4
.L_456:
        /*0a60*/ 	.word	index@(_ZN7cutlass13device_kernelIN5flash19FlashAttnFwdCombineIN4cute5tupleIJNS3_1CILi16EEENS5_ILi64EEEEEELi4ELi256ELi1ELb0ELb0ENS_10bfloat16_tEfNS_4arch4Sm90EEEEEvNT_6ParamsE)
        /*0a64*/ 	.word	0x00000000


	//----- nvinfo : EIATTR_REGCOUNT
	.align		4
.L_457:
        /*0a68*/ 	.byte	0x04, 0x2f
        /*0a6a*/ 	.short	(.L_459 - .L_458)
	.align		4
.L_458:
        /*0a6c*/ 	.word	index@(_ZN7cutlass13device_kernelIN5flash19FlashAttnFwdCombineIN4cute5tupleIJNS3_1CILi16EEENS5_ILi64EEEEEELi5ELi256ELi1ELb0ELb0ENS_10bfloat16_tEfNS_4arch4Sm90EEEEEvNT_6ParamsE)
        /*0a70*/ 	.word	0x00000030


	//----- nvinfo : EIATTR_FRAME_SIZE
	.align		4
.L_459:
        /*0a74*/ 	.byte	0x04, 0x11
        /*0a76*/ 	.short	(.L_461 - .L_460)
	.align		4
.L_460:
        /*0a78*/ 	.word	index@(_ZN7cutlass13device_kernelIN5flash19FlashAttnFwdCombineIN4cute5tupleIJNS3_1CILi16EEENS5_ILi64EEEEEELi5ELi256ELi1ELb0ELb0ENS_10bfloat16_tEfNS_4arch4Sm90EEEEEvNT_6ParamsE)
        /*0a7c*/ 	.word	0x00000000


	//----- nvinfo : EIATTR_REGCOUNT
	.align		4
.L_461:
        /*0a80*/ 	.byte	0x04, 0x2f
        /*0a82*/ 	.short	(.L_463 - .L_462)
	.align		4
.L_462:
        /*0a84*/ 	.word	index@(_ZN7cutlass13device_kernelIN5flash19FlashAttnFwdCombineIN4cute5tupleIJNS3_1CILi16EEENS5_ILi64EEEEEELi6ELi256ELi1ELb0ELb0ENS_10bfloat16_tEfNS_4arch4Sm90EEEEEvNT_6ParamsE)
        /*0a88*/ 	.word	0x00000030


	//----- nvinfo : EIATTR_FRAME_SIZE
	.align		4
.L_463:
        /*0a8c*/ 	.byte	0x04, 0x11
        /*0a8e*/ 	.short	(.L_465 - .L_464)
	.align		4
.L_464:
        /*0a90*/ 	.word	index@(_ZN7cutlass13device_kernelIN5flash19FlashAttnFwdCombineIN4cute5tupleIJNS3_1CILi16EEENS5_ILi64EEEEEELi6ELi256ELi1ELb0ELb0ENS_10bfloat16_tEfNS_4arch4Sm90EEEEEvNT_6ParamsE)
        /*0a94*/ 	.word	0x00000000


	//----- nvinfo : EIATTR_REGCOUNT
	.align		4
.L_465:
        /*0a98*/ 	.byte	0x04, 0x2f
        /*0a9a*/ 	.short	(.L_467 - .L_466)
	.align		4
.L_466:
        /*0a9c*/ 	.word	index@(_ZN7cutlass13device_kernelIN5flash19FlashAttnFwdCombineIN4cute5tupleIJNS3_1CILi16EEENS5_ILi64EEEEEELi7ELi256ELi1ELb0ELb0ENS_10bfloat16_tEfNS_4arch4Sm90EEEEEvNT_6ParamsE)
        /*0aa0*/ 	.word	0x00000030


	//----- nvinfo : EIATTR_FRAME_SIZE
	.align		4
.L_467:
        /*0aa4*/ 	.byte	0x04, 0x11
        /*0aa6*/ 	.short	(.L_469 - .L_468)
	.align		4
.L_468:
        /*0aa8*/ 	.word	index@(_ZN7cutlass13device_kernelIN5flash19FlashAttnFwdCombineIN4cute5tupleIJNS3_1CILi16EEENS5_ILi64EEEEEELi7ELi256ELi1ELb0ELb0ENS_10bfloat16_tEfNS_4arch4Sm90EEEEEvNT_6ParamsE)
        /*0aac*/ 	.word	0x00000000


	//----- nvinfo : EIATTR_REGCOUNT
	.align		4
.L_469:
        /*0ab0*/ 	.byte	0x04, 0x2f
        /*0ab2*/ 	.short	(.L_471 - .L_470)
	.align		4
.L_470:
        /*0ab4*/ 	.word	index@(_ZN7cutlass13device_kernelIN5flash19FlashAttnFwdCombineIN4cute5tupleIJNS3_1CILi16EEENS5_ILi64EEEEEELi8ELi256ELi1ELb0ELb0ENS_10bfloat16_tEfNS_4arch4Sm90EEEEEvNT_6ParamsE)
        /*0ab8*/ 	.word	0x00000034


	//----- nvinfo : EIATTR_FRAME_SIZE
	.align		4
.L_471:
        /*0abc*/ 	.byte	0x04, 0x11
        /*0abe*/ 	.short	(.L_473 - .L_472)
	.align		4
.L_472:
        /*0ac0*/ 	.word	index@(_ZN7cutlass13device_kernelIN5flash19FlashAttnFwdCombineIN4cute5tupleIJNS3_1CILi16EEENS5_ILi64EEEEEELi8ELi256ELi1ELb0ELb0ENS_10bfloat16_tEfNS_4arch4Sm90EEEEEvNT_6ParamsE)
        /*0ac4*/ 	.word	0x00000000


	//----- nvinfo : EIATTR_REGCOUNT
	.align		4
.L_473:
        /*0ac8*/ 	.byte	0x04, 0x2f
        /*0aca*/ 	.short	(.L_475 - .L_474)
	.align		4
.L_474:
        /*0acc*/ 	.word	index@(_ZN7cutlass13device_kernelIN5flash19FlashAttnFwdCombineIN4cute5tupleIJNS3_1CILi8EEENS5_ILi128EEEEEELi5ELi256ELi1ELb0ELb1ENS_10bfloat16_tEfNS_4arch4Sm80EEEEEvNT_6ParamsE)
        /*0ad0*/ 	.word	0x0000002e


	//----- nvinfo : EIATTR_FRAME_SIZE
	.align		4
.L_475:
        /*0ad4*/ 	.byte	0x04, 0x11
        /*0ad6*/ 	.short	(.L_477 - .L_476)
	.align		4
.L_476:
        /*0ad8*/ 	.word	index@($__internal_7_$__cuda_sm20_div_u64)
        /*0adc*/ 	.word	0x00000000


	//----- nvinfo : EIATTR_FRAME_SIZE
	.align		4
.L_477:
        /*0ae0*/ 	.byte	0x04, 0x11
        /*0ae2*/ 	.short	(.L_479 - .L_478)
	.align		4
.L_478:
        /*0ae4*/ 	.word	index@(_ZN7cutlass13device_kernelIN5flash19FlashAttnFwdCombineIN4cute5tupleIJNS3_1CILi8EEENS5_ILi128EEEEEELi5ELi256ELi1ELb0ELb1ENS_10bfloat16_tEfNS_4arch4Sm80EEEEEvNT_6ParamsE)
        /*0ae8*/ 	.word	0x00000000


	//----- nvinfo : EIATTR_REGCOUNT
	.align		4
.L_479:
        /*0aec*/ 	.byte	0x04, 0x2f
        /*0aee*/ 	.short	(.L_481 - .L_480)
	.align		4
.L_480:
        /*0af0*/ 	.word	index@(_ZN7cutlass13device_kernelIN5flash19FlashAttnFwdCombineIN4cute5tupleIJNS3_1CILi8EEENS5_ILi128EEEEEELi6ELi256ELi1ELb0ELb1ENS_10bfloat16_tEfNS_4arch4Sm80EEEEEvNT_6ParamsE)
        /*0af4*/ 	.word	0x0000002e


	//----- nvinfo : EIATTR_FRAME_SIZE
	.align		4
.L_481:
        /*0af8*/ 	.byte	0x04, 0x11
        /*0afa*/ 	.short	(.L_483 - .L_482)
	.align		4
.L_482:
        /*0afc*/ 	.word	index@($__internal_6_$__cuda_sm20_div_u64)
        /*0b00*/ 	.word	0x00000000


	//----- nvinfo : EIATTR_FRAME_SIZE
	.align		4
.L_483:
        /*0b04*/ 	.byte	0x04, 0x11
        /*0b06*/ 	.short	(.L_485 - .L_484)
	.align		4
.L_484:
        /*0b08*/ 	.word	index@(_ZN7cutlass13device_kernelIN5flash19FlashAttnFwdCombineIN4cute5tupleIJNS3_1CILi8EEENS5_ILi128EEEEEELi6ELi256ELi1ELb0ELb1ENS_10bfloat16_tEfNS_4arch4Sm80EEEEEvNT_6ParamsE)
        /*0b0c*/ 	.word	0x00000000


	//----- nvinfo : EIATTR_REGCOUNT
	.align		4
.L_485:
        /*0b10*/ 	.byte	0x04, 0x2f
        /*0b12*/ 	.short	(.L_487 - .L_486)
	.align		4
.L_486:
        /*0b14*/ 	.word	index@(_ZN7cutlass13device_kernelIN5flash19FlashAttnFwdCombineIN4cute5tupleIJNS3_1CILi8EEENS5_ILi128EEEEEELi7ELi256ELi1ELb0ELb1ENS_10bfloat16_tEfNS_4arch4Sm80EEEEEvNT_6ParamsE)
        /*0b18*/ 	.word	0x0000002e


	//----- nvinfo : EIATTR_FRAME_SIZE
	.align		4
.L_487:
        /*0b1c*/ 	.byte	0x04, 0x11
        /*0b1e*/ 	.short	(.L_489 - .L_488)
	.align		4
.L_488:
        /*0b20*/ 	.word	index@($__internal_5_$__cuda_sm20_div_u64)
        /*0b24*/ 	.word	0x00000000


	//----- nvinfo : EIATTR_FRAME_SIZE
	.align		4
.L_489:
        /*0b28*/ 	.byte	0x04, 0x11
        /*0b2a*/ 	.short	(.L_491 - .L_490)
	.align		4
.L_490:
        /*0b2c*/ 	.word	index@(_ZN7cutlass13device_kernelIN5flash19FlashAttnFwdCombineIN4cute5tupleIJNS3_1CILi8EEENS5_ILi128EEEEEELi7ELi256ELi1ELb0ELb1ENS_10bfloat16_tEfNS_4arch4Sm80EEEEEvNT_6ParamsE)
        /*0b30*/ 	.word	0x00000000


	//----- nvinfo : EIATTR_REGCOUNT
	.align		4
.L_491:
        /*0b34*/ 	.byte	0x04, 0x2f
        /*0b36*/ 	.short	(.L_493 - .L_492)
	.align		4
.L_492:
        /*0b38*/ 	.word	index@(_ZN7cutlass13device_kernelIN5flash19FlashAttnFwdCombineIN4cute5tupleIJNS3_1CILi8EEENS5_ILi128EEEEEELi8ELi256ELi1ELb0ELb1ENS_10bfloat16_tEfNS_4arch4Sm80EEEEEvNT_6ParamsE)
        /*0b3c*/ 	.word	0x00000030


	//----- nvinfo : EIATTR_FRAME_SIZE
	.align		4
.L_493:
        /*0b40*/ 	.byte	0x04, 0x11
        /*0b42*/ 	.short	(.L_495 - .L_494)
	.align		4
.L_494:
        /*0b44*/ 	.word	index@($__internal_4_$__cuda_sm20_div_u64)
        /*0b48*/ 	.word	0x00000000


	//----- nvinfo : EIATTR_FRAME_SIZE
	.align		4
.L_495:
        /*0b4c*/ 	.byte	0x04, 0x11
        /*0b4e*/ 	.short	(.L_497 - .L_496)
	.align		4
.L_496:
        /*0b50*/ 	.word	index@(_ZN7cutlass13device_kernelIN5flash19FlashAttnFwdCombineIN4cute5tupleIJNS3_1CILi8EEENS5_ILi128EEEEEELi8ELi256ELi1ELb0ELb1ENS_10bfloat16_tEfNS_4arch4Sm80EEEEEvNT_6ParamsE)
        /*0b54*/ 	.word	0x00000000


	//----- nvinfo : EIATTR_REGCOUNT
	.align		4
.L_497:
        /*0b58*/ 	.byte	0x04, 0x2f
        /*0b5a*/ 	.short	(.L_499 - .L_498)
	.align		4
.L_498:
        /*0b5c*/ 	.word	index@(_ZN7cutlass13device_kernelIN5flash19FlashAttnFwdCombineIN4cute5tupleIJNS3_1CILi8EEENS5_ILi128EEEEEELi5ELi256ELi1ELb0ELb0ENS_10bfloat16_tEfNS_4arch4Sm80EEEEEvNT_6ParamsE)
        /*0b60*/ 	.word	0x00000030


	//----- nvinfo : EIATTR_FRAME_SIZE
	.align		4
.L_499:
        /*0b64*/ 	.byte	0x04, 0x11
        /*0b66*/ 	.short	(.L_501 - .L_500)
	.align		4
.L_500:
        /*0b68*/ 	.word	index@(_ZN7cutlass13device_kernelIN5flash19FlashAttnFwdCombineIN4cute5tupleIJNS3_1CILi8EEENS5_ILi128EEEEEELi5ELi256ELi1ELb0ELb0ENS_10bfloat16_tEfNS_4arch4Sm80EEEEEvNT_6ParamsE)
        /*0b6c*/ 	.word	0x00000000


	//----- nvinfo : EIATTR_REGCOUNT
	.align		4
.L_501:
        /*0b70*/ 	.byte	0x04, 0x2f
        /*0b72*/ 	.short	(.L_503 - .L_502)
	.align		4
.L_502:
        /*0b74*/ 	.word	index@(_ZN7cutlass13device_kernelIN5flash19FlashAttnFwdCombineIN4cute5tupleIJNS3_1CILi8EEENS5_ILi128EEEEEELi6ELi256ELi1ELb0ELb0ENS_10bfloat16_tEfNS_4arch4Sm80EEEEEvNT_6ParamsE)
        /*0b78*/ 	.word	0x00000030


	//----- nvinfo : EIATTR_FRAME_SIZE
	.align		4
.L_503:
        /*0b7c*/ 	.byte	0x04, 0x11
        /*0b7e*/ 	.short	(.L_505 - .L_504)
	.align		4
.L_504:
        /*0b80*/ 	.word	index@(_ZN7cutlass13device_kernelIN5flash19FlashAttnFwdCombineIN4cute5tupleIJNS3_1CILi8EEENS5_ILi128EEEEEELi6ELi256ELi1ELb0ELb0ENS_10bfloat16_tEfNS_4arch4Sm80EEEEEvNT_6ParamsE)
        /*0b84*/ 	.word	0x00000000


	//----- nvinfo : EIATTR_REGCOUNT
	.align		4
.L_505:
        /*0b88*/ 	.byte	0x04, 0x2f
        /*0b8a*/ 	.short	(.L_507 - .L_506)
	.align		4
.L_506:
        /*0b8c*/ 	.word	index@(_ZN7cutlass13device_kernelIN5flash19FlashAttnFwdCombineIN4cute5tupleIJNS3_1CILi8EEENS5_ILi128EEEEEELi7ELi256ELi1ELb0ELb0ENS_10bfloat16_tEfNS_4arch4Sm80EEEEEvNT_6ParamsE)
        /*0b90*/ 	.word	0x00000030


	//----- nvinfo : EIATTR_FRAME_SIZE
	.align		4
.L_507:
        /*0b94*/ 	.byte	0x04, 0x11
        /*0b96*/ 	.short	(.L_509 - .L_508)
	.align		4
.L_508:
        /*0b98*/ 	.word	index@(_ZN7cutlass13device_kernelIN5flash19FlashAttnFwdCombineIN4cute5tupleIJNS3_1CILi8EEENS5_ILi128EEEEEELi7ELi256ELi1ELb0ELb0ENS_10bfloat16_tEfNS_4arch4Sm80EEEEEvNT_6ParamsE)
        /*0b9c*/ 	.word	0x00000000


	//----- nvinfo : EIATTR_REGCOUNT
	.align		4
.L_509:
        /*0ba0*/ 	.byte	0x04, 0x2f
        /*0ba2*/ 	.short	(.L_511 - .L_510)
	.align		4
.L_510:
        /*0ba4*/ 	.word	index@(_ZN7cutlass13device_kernelIN5flash19FlashAttnFwdCombineIN4cute5tupleIJNS3_1CILi8EEENS5_ILi128EEEEEELi8ELi256ELi1ELb0ELb0ENS_10bfloat16_tEfNS_4arch4Sm80EEEEEvNT_6ParamsE)
        /*0ba8*/ 	.word	0x00000038


	//----- nvinfo : EIATTR_FRAME_SIZE
	.align		4
.L_511:
        /*0bac*/ 	.byte	0x04, 0x11
        /*0bae*/ 	.short	(.L_513 - .L_512)
	.align		4
.L_512:
        /*0bb0*/ 	.word	index@(_ZN7cutlass13device_kernelIN5flash19FlashAttnFwdCombineIN4cute5tupleIJNS3_1CILi8EEENS5_ILi128EEEEEELi8ELi256ELi1ELb0ELb0ENS_10bfloat16_tEfNS_4arch4Sm80EEEEEvNT_6ParamsE)
        /*0bb4*/ 	.word	0x00000000


	//----- nvinfo : EIATTR_REGCOUNT
	.align		4
.L_513:
        /*0bb8*/ 	.byte	0x04, 0x2f
        /*0bba*/ 	.short	(.L_515 - .L_514)
	.align		4
.L_514:
        /*0bbc*/ 	.word	index@(_ZN7cutlass13device_kernelIN5flash19FlashAttnFwdCombineIN4cute5tupleIJNS3_1CILi8EEENS5_ILi128EEEEEELi5ELi256ELi1ELb0ELb1ENS_10bfloat16_tEfNS_4arch4Sm90EEEEEvNT_6ParamsE)
        /*0bc0*/ 	.word	0x0000002e


	//----- nvinfo : EIATTR_FRAME_SIZE
	.align		4
.L_515:
        /*0bc4*/ 	.byte	0x04, 0x11
        /*0bc6*/ 	.short	(.L_517 - .L_516)
	.align		4
.L_516:
        /*0bc8*/ 	.word	index@($__internal_3_$__cuda_sm20_div_u64)
        /*0bcc*/ 	.word	0x00000000


	//----- nvinfo : EIATTR_FRAME_SIZE
	.align		4
.L_517:
        /*0bd0*/ 	.byte	0x04, 0x11
        /*0bd2*/ 	.short	(.L_519 - .L_518)
	.align		4
.L_518:
        /*0bd4*/ 	.word	index@(_ZN7cutlass13device_kernelIN5flash19FlashAttnFwdCombineIN4cute5tupleIJNS3_1CILi8EEENS5_ILi128EEEEEELi5ELi256ELi1ELb0ELb1ENS_10bfloat16_tEfNS_4arch4Sm90EEEEEvNT_6ParamsE)
        /*0bd8*/ 	.word	0x00000000


	//----- nvinfo : EIATTR_REGCOUNT
	.align		4
.L_519:
        /*0bdc*/ 	.byte	0x04, 0x2f
        /*0bde*/ 	.short	(.L_521 - .L_520)
	.align		4
.L_520:
        /*0be0*/ 	.word	index@(_ZN7cutlass13device_kernelIN5flash19FlashAttnFwdCombineIN4cute5tupleIJNS3_1CILi8EEENS5_ILi128EEEEEELi6ELi256ELi1ELb0ELb1ENS_10bfloat16_tEfNS_4arch4Sm90EEEEEvNT_6ParamsE)
        /*0be4*/ 	.word	0x0000002e


	//----- nvinfo : EIATTR_FRAME_SIZE
	.align		4
.L_521:
        /*0be8*/ 	.byte	0x04, 0x11
        /*0bea*/ 	.short	(.L_523 - .L_522)
	.align		4
.L_522:
        /*0bec*/ 	.word	index@($__internal_2_$__cuda_sm20_div_u64)
        /*0bf0*/ 	.word	0x00000000


	//----- nvinfo : EIATTR_FRAME_SIZE
	.align		4
.L_523:
        /*0bf4*/ 	.byte	0x04, 0x11
        /*0bf6*/ 	.short	(.L_525 - .L_524)
	.align		4
.L_524:
        /*0bf8*/ 	.word	index@(_ZN7cutlass13device_kernelIN5flash19FlashAttnFwdCombineIN4cute5tupleIJNS3_1CILi8EEENS5_ILi128EEEEEELi6ELi256ELi1ELb0ELb1ENS_10bfloat16_tEfNS_4arch4Sm90EEEEEvNT_6ParamsE)
        /*0bfc*/ 	.word	0x00000000


	//----- nvinfo : EIATTR_REGCOUNT
	.align		4
.L_525:
        /*0c00*/ 	.byte	0x04, 0x2f
        /*0c02*/ 	.short	(.L_527 - .L_526)
	.align		4
.L_526:
        /*0c04*/ 	.word	index@(_ZN7cutlass13device_kernelIN5flash19FlashAttnFwdCombineIN4cute5tupleIJNS3_1CILi8EEENS5_ILi128EEEEEELi7ELi256ELi1ELb0ELb1ENS_10bfloat16_tEfNS_4arch4Sm90EEEEEvNT_6ParamsE)
        /*0c08*/ 	.word	0x0000002e


	//----- nvinfo : EIATTR_FRAME_SIZE
	.align		4
.L_527:
        /*0c0c*/ 	.byte	0x04, 0x11
        /*0c0e*/ 	.short	(.L_529 - .L_528)
	.align		4
.L_528:
        /*0c10*/ 	.word	index@($__internal_1_$__cuda_sm20_div_u64)
        /*0c14*/ 	.word	0x00000000


	//----- nvinfo : EIATTR_FRAME_SIZE
	.align		4
.L_529:
        /*0c18*/ 	.byte	0x04, 0x11
        /*0c1a*/ 	.short	(.L_531 - .L_530)
	.align		4
.L_530:
        /*0c1c*/ 	.word	index@(_ZN7cutlass13device_kernelIN5flash19FlashAttnFwdCombineIN4cute5tupleIJNS3_1CILi8EEENS5_ILi128EEEEEELi7ELi256ELi1ELb0ELb1ENS_10bfloat16_tEfNS_4arch4Sm90EEEEEvNT_6ParamsE)
        /*0c20*/ 	.word	0x00000000


	//----- nvinfo : EIATTR_REGCOUNT
	.align		4
.L_531:
        /*0c24*/ 	.byte	0x04, 0x2f
        /*0c26*/ 	.short	(.L_533 - .L_532)
	.align		4
.L_532:
        /*0c28*/ 	.word	index@(_ZN7cutlass13device_kernelIN5flash19FlashAttnFwdCombineIN4cute5tupleIJNS3_1CILi8EEENS5_ILi128EEEEEELi8ELi256ELi1ELb0ELb1ENS_10bfloat16_tEfNS_4arch4Sm90EEEEEvNT_6ParamsE)
        /*0c2c*/ 	.word	0x00000030


	//----- nvinfo : EIATTR_FRAME_SIZE
	.align		4
.L_533:
        /*0c30*/ 	.byte	0x04, 0x11
        /*0c32*/ 	.short	(.L_535 - .L_534)
	.align		4
.L_534:
        /*0c34*/ 	.word	index@($__internal_0_$__cuda_sm20_div_u64)
        /*0c38*/ 	.word	0x00000000


	//----- nvinfo : EIATTR_FRAME_SIZE
	.align		4
.L_535:
        /*0c3c*/ 	.byte	0x04, 0x11
        /*0c3e*/ 	.short	(.L_537 - .L_536)
	.align		4
.L_536:
        /*0c40*/ 	.word	index@(_ZN7cutlass13device_kernelIN5flash19FlashAttnFwdCombineIN4cute5tupleIJNS3_1CILi8EEENS5_ILi128EEEEEELi8ELi256ELi1ELb0ELb1ENS_10bfloat16_tEfNS_4arch4Sm90EEEEEvNT_6ParamsE)
        /*0c44*/ 	.word	0x00000000


	//----- nvinfo : EIATTR_REGCOUNT
	.align		4
.L_537:
        /*0c48*/ 	.byte	0x04, 0x2f
        /*0c4a*/ 	.short	(.L_539 - .L_538)
	.align		4
.L_538:
        /*0c4c*/ 	.word	index@(_ZN7cutlass13device_kernelIN5flash19FlashAttnFwdCombineIN4cute5tupleIJNS3_1CILi8EEENS5_ILi128EEEEEELi5ELi256ELi1ELb0ELb0ENS_10bfloat16_tEfNS_4arch4Sm90EEEEEvNT_6ParamsE)
        /*0c50*/ 	.word	0x00000030


	//----- nvinfo : EIATTR_FRAME_SIZE
	.align		4
.L_539:
        /*0c54*/ 	.byte	0x04, 0x11
        /*0c56*/ 	.short	(.L_541 - .L_540)
	.align		4
.L_540:
        /*0c58*/ 	.word	index@(_ZN7cutlass13device_kernelIN5flash19FlashAttnFwdCombineIN4cute5tupleIJNS3_1CILi8EEENS5_ILi128EEEEEELi5ELi256ELi1ELb0ELb0ENS_10bfloat16_tEfNS_4arch4Sm90EEEEEvNT_6ParamsE)
        /*0c5c*/ 	.word	0x00000000


	//----- nvinfo : EIATTR_REGCOUNT
	.align		4
.L_541:
        /*0c60*/ 	.byte	0x04, 0x2f
        /*0c62*/ 	.short	(.L_543 - .L_542)
	.align		4
.L_542:
        /*0c64*/ 	.word	index@(_ZN7cutlass13device_kernelIN5flash19FlashAttnFwdCombineIN4cute5tupleIJNS3_1CILi8EEENS5_ILi128EEEEEELi6ELi256ELi1ELb0ELb0ENS_10bfloat16_tEfNS_4arch4Sm90EEEEEvNT_6ParamsE)
        /*0c68*/ 	.word	0x00000030


	//----- nvinfo : EIATTR_FRAME_SIZE
	.align		4
.L_543:
        /*0c6c*/ 	.byte	0x04, 0x11
        /*0c6e*/ 	.short	(.L_545 - .L_544)
	.align		4
.L_544:
        /*0c70*/ 	.word	index@(_ZN7cutlass13device_kernelIN5flash19FlashAttnFwdCombineIN4cute5tupleIJNS3_1CILi8EEENS5_ILi128EEEEEELi6ELi256ELi1ELb0ELb0ENS_10bfloat16_tEfNS_4arch4Sm90EEEEEvNT_6ParamsE)
        /*0c74*/ 	.word	0x00000000


	//----- nvinfo : EIATTR_REGCOUNT
	.align		4
.L_545:
        /*0c78*/ 	.byte	0x04, 0x2f
        /*0c7a*/ 	.short	(.L_547 - .L_546)
	.align		4
.L_546:
        /*0c7c*/ 	.word	index@(_ZN7cutlass13device_kernelIN5flash19FlashAttnFwdCombineIN4cute5tupleIJNS3_1CILi8EEENS5_ILi128EEEEEELi7ELi256ELi1ELb0ELb0ENS_10bfloat16_tEfNS_4arch4Sm90EEEEEvNT_6ParamsE)
        /*0c80*/ 	.word	0x00000030


	//----- nvinfo : EIATTR_FRAME_SIZE
	.align		4
.L_547:
        /*0c84*/ 	.byte	0x04, 0x11
        /*0c86*/ 	.short	(.L_549 - .L_548)
	.align		4
.L_548:
        /*0c88*/ 	.word	index@(_ZN7cutlass13device_kernelIN5flash19FlashAttnFwdCombineIN4cute5tupleIJNS3_1CILi8EEENS5_ILi128EEEEEELi7ELi256ELi1ELb0ELb0ENS_10bfloat16_tEfNS_4arch4Sm90EEEEEvNT_6ParamsE)
        /*0c8c*/ 	.word	0x00000000


	//----- nvinfo : EIATTR_REGCOUNT
	.align		4
.L_549:
        /*0c90*/ 	.byte	0x04, 0x2f
        /*0c92*/ 	.short	(.L_551 - .L_550)
	.align		4
.L_550:
        /*0c94*/ 	.word	index@(_ZN7cutlass13device_kernelIN5flash19FlashAttnFwdCombineIN4cute5tupleIJNS3_1CILi8EEENS5_ILi128EEEEEELi8ELi256ELi1ELb0ELb0ENS_10bfloat16_tEfNS_4arch4Sm90EEEEEvNT_6ParamsE)
        /*0c98*/ 	.word	0x00000038


	//----- nvinfo : EIATTR_FRAME_SIZE
	.align		4
.L_551:
        /*0c9c*/ 	.byte	0x04, 0x11
        /*0c9e*/ 	.short	(.L_553 - .L_552)
	.align		4
.L_552:
        /*0ca0*/ 	.word	index@(_ZN7cutlass13device_kernelIN5flash19FlashAttnFwdCombineIN4cute5tupleIJNS3_1CILi8EEENS5_ILi128EEEEEELi8ELi256ELi1ELb0ELb0ENS_10bfloat16_tEfNS_4arch4Sm90EEEEEvNT_6ParamsE)
        /*0ca4*/ 	.word	0x00000000


	//----- nvinfo : EIATTR_MIN_STACK_SIZE
	.align		4
.L_553:
        /*0ca8*/ 	.byte	0x04, 0x12
        /*0caa*/ 	.short	(.L_555 - .L_554)
	.align		4
.L_554:
        /*0cac*/ 	.word	index@(_ZN7cutlass13device_kernelIN5flash19FlashAttnFwdCombineIN4cute5tupleIJNS3_1CILi8EEENS5_ILi128EEEEEELi8ELi256ELi1ELb0ELb0ENS_10bfloat16_tEfNS_4arch4Sm90EEEEEvNT_6ParamsE)
        /*0cb0*/ 	.word	0x00000000


	//----- nvinfo : EIATTR_MIN_STACK_SIZE
	.align		4
.L_555:
        /*0cb4*/ 	.byte	0x04, 0x12
        /*0cb6*/ 	.short	(.L_557 - .L_556)
	.align		4
.L_556:
        /*0cb8*/ 	.word	index@(_ZN7cutlass13device_kernelIN5flash19FlashAttnFwdCombineIN4cute5tupleIJNS3_1CILi8EEENS5_ILi128EEEEEELi7ELi256ELi1ELb0ELb0ENS_10bfloat16_tEfNS_4arch4Sm90EEEEEvNT_6ParamsE)
        /*0cbc*/ 	.word	0x00000000


	//----- nvinfo : EIATTR_MIN_STACK_SIZE
	.align		4
.L_557:
        /*0cc0*/ 	.byte	0x04, 0x12
        /*0cc2*/ 	.short	(.L_559 - .L_558)
	.align		4
.L_558:
        /*0cc4*/ 	.word	index@(_ZN7cutlass13device_kernelIN5flash19FlashAttnFwdCombineIN4cute5tupleIJNS3_1CILi8EEENS5_ILi128EEEEEELi6ELi256ELi1ELb0ELb0ENS_10bfloat16_tEfNS_4arch4Sm90EEEEEvNT_6ParamsE)
        /*0cc8*/ 	.word	0x00000000


	//----- nvinfo : EIATTR_MIN_STACK_SIZE
	.align		4
.L_559:
        /*0ccc*/ 	.byte	0x04, 0x12
        /*0cce*/ 	.short	(.L_561 - .L_560)
	.align		4
.L_560:
        /*0cd0*/ 	.word	index@(_ZN7cutlass13device_kernelIN5flash19FlashAttnFwdCombineIN4cute5tupleIJNS3_1CILi8EEENS5_ILi128EEEEEELi5ELi256ELi1ELb0ELb0ENS_10bfloat16_tEfNS_4arch4Sm90EEEEEvNT_6ParamsE)
        /*0cd4*/ 	.word	0x00000000


	//----- nvinfo : EIATTR_MIN_STACK_SIZE
	.align		4
.L_561:
        /*0cd8*/ 	.byte	0x04, 0x12
        /*0cda*/ 	.short	(.L_563 - .L_562)
	.align		4
.L_562:
        /*0cdc*/ 	.word	index@(_ZN7cutlass13device_kernelIN5flash19FlashAttnFwdCombineIN4cute5tupleIJNS3_1CILi8EEENS5_ILi128EEEEEELi8ELi256ELi1ELb0ELb1ENS_10bfloat16_tEfNS_4arch4Sm90EEEEEvNT_6ParamsE)
        /*0ce0*/ 	.word	0x00000000


	//----- nvinfo : EIATTR_MIN_STACK_SIZE
	.align		4
.L_563:
        /*0ce4*/ 	.byte	0x04, 0x12
        /*0ce6*/ 	.short	(.L_565 - .L_564)
	.align		4
.L_564:
        /*0ce8*/ 	.word	index@(_ZN7cutlass13device_kernelIN5flash19FlashAttnFwdCombineIN4cute5tupleIJNS3_1CILi8EEENS5_ILi128EEEEEELi7ELi256ELi1ELb0ELb1ENS_10bfloat16_tEfNS_4arch4Sm90EEEEEvNT_6ParamsE)
        /*0cec*/ 	.word	0x00000000


	//----- nvinfo : EIATTR_MIN_STACK_SIZE
	.align		4
.L_565:
        /*0cf0*/ 	.byte	0x04, 0x12
        /*0cf2*/ 	.short	(.L_567 - .L_566)
	.align		4
.L_566:
        /*0cf4*/ 	.word	index@(_ZN7cutlass13device_kernelIN5flash19FlashAttnFwdCombineIN4cute5tupleIJNS3_1CILi8EEENS5_ILi128EEEEEELi6ELi256ELi1ELb0ELb1ENS_10bfloat16_tEfNS_4arch4Sm90EEEEEvNT_6ParamsE)
        /*0cf8*/ 	.word	0x00000000


	//----- nvinfo : EIATTR_MIN_STACK_SIZE
	.align		4
.L_567:
        /*0cfc*/ 	.byte	0x04, 0x12
        /*0cfe*/ 	.short	(.L_569 - .L_568)
	.align		4
.L_568:
        /*0d00*/ 	.word	index@(_ZN7cutlass13device_kernelIN5flash19FlashAttnFwdCombineIN4cute5tupleIJNS3_1CILi8EEENS5_ILi128EEEEEELi5ELi256ELi1ELb0ELb1ENS_10bfloat16_tEfNS_4arch4Sm90EEEEEvNT_6ParamsE)
        /*0d04*/ 	.word	0x00000000


	//----- nvinfo : EIATTR_MIN_STACK_SIZE
	.align		4
.L_569:
        /*0d08*/ 	.byte	0x04, 0x12
        /*0d0a*/ 	.short	(.L_571 - .L_570)
	.align		4
.L_570:
        /*0d0c*/ 	.word	index@(_ZN7cutlass13device_kernelIN5flash19FlashAttnFwdCombineIN4cute5tupleIJNS3_1CILi8EEENS5_ILi128EEEEEELi8ELi256ELi1ELb0ELb0ENS_10bfloat16_tEfNS_4arch4Sm80EEEEEvNT_6ParamsE)
        /*0d10*/ 	.word	0x00000000


	//----- nvinfo : EIATTR_MIN_STACK_SIZE
	.align		4
.L_571:
        /*0d14*/ 	.byte	0x04, 0x12
        /*0d16*/ 	.short	(.L_573 - .L_572)
	.align		4
.L_572:
        /*0d18*/ 	.word	index@(_ZN7cutlass13device_kernelIN5flash19FlashAttnFwdCombineIN4cute5tupleIJNS3_1CILi8EEENS5_ILi128EEEEEELi7ELi256ELi1ELb0ELb0ENS_10bfloat16_tEfNS_4arch4Sm80EEEEEvNT_6ParamsE)
        /*0d1c*/ 	.word	0x00000000


	//----- nvinfo : EIATTR_MIN_STACK_SIZE
	.align		4
.L_573:
        /*0d20*/ 	.byte	0x04, 0x12
        /*0d22*/ 	.short	(.L_575 - .L_574)
	.align		4
.L_574:
        /*0d24*/ 	.word	index@(_ZN7cutlass13device_kernelIN5flash19FlashAttnFwdCombineIN4cute5tupleIJNS3_1CILi8EEENS5_ILi128EEEEEELi6ELi256ELi1ELb0ELb0ENS_10bfloat16_tEfNS_4arch4Sm80EEEEEvNT_6ParamsE)
        /*0d28*/ 	.word	0x00000000


	//----- nvinfo : EIATTR_MIN_STACK_SIZE
	.align		4
.L_575:
        /*0d2c*/ 	.byte	0x04, 0x12
        /*0d2e*/ 	.short	(.L_577 - .L_576)
	.align		4
.L_576:
        /*0d30*/ 	.word	index@(_ZN7cutlass13device_kernelIN5flash19FlashAttnFwdCombineIN4cute5tupleIJNS3_1CILi8EEENS5_ILi128EEEEEELi5ELi256ELi1ELb0ELb0ENS_10bfloat16_tEfNS_4arch4Sm80EEEEEvNT_6ParamsE)
        /*0d34*/ 	.word	0x00000000


	//----- nvinfo : EIATTR_MIN_STACK_SIZE
	.align		4
.L_577:
        /*0d38*/ 	.byte	0x04, 0x12
        /*0d3a*/ 	.short	(.L_579 - .L_578)
	.align		4
.L_578:
        /*0d3c*/ 	.word	index@(_ZN7cutlass13device_kernelIN5flash19FlashAttnFwdCombineIN4cute5tupleIJNS3_1CILi8EEENS5_ILi128EEEEEELi8ELi256ELi1ELb0ELb1ENS_10bfloat16_tEfNS_4arch4Sm80EEEEEvNT_6ParamsE)
        /*0d40*/ 	.word	0x00000000


	//----- nvinfo : EIATTR_MIN_STACK_SIZE
	.align		4
.L_579:
        /*0d44*/ 	.byte	0x04, 0x12
        /*0d46*/ 	.short	(.L_581 - .L_580)
	.align		4
.L_580:
        /*0d48*/ 	.word	index@(_ZN7cutlass13device_kernelIN5flash19FlashAttnFwdCombineIN4cute5tupleIJNS3_1CILi8EEENS5_ILi128EEEEEELi7ELi256ELi1ELb0ELb1ENS_10bfloat16_tEfNS_4arch4Sm80EEEEEvNT_6ParamsE)
        /*0d4c*/ 	.word	0x00000000


	//----- nvinfo : EIATTR_MIN_STACK_SIZE
	.align		4
.L_581:
        /*0d50*/ 	.byte	0x04, 0x12
        /*0d52*/ 	.short	(.L_583 - .L_582)
	.align		4
.L_582:
        /*0d54*/ 	.word	index@(_ZN7cutlass13device_kernelIN5flash19FlashAttnFwdCombineIN4cute5tupleIJNS3_1CILi8EEENS5_ILi128EEEEEELi6ELi256ELi1ELb0ELb1ENS_10bfloat16_tEfNS_4arch4Sm80EEEEEvNT_6ParamsE)
        /*0d58*/ 	.word	0x00000000


	//----- nvinfo : EIATTR_MIN_STACK_SIZE
	.align		4
.L_583:
        /*0d5c*/ 	.byte	0x04, 0x12
        /*0d5e*/ 	.short	(.L_585 - .L_584)
	.align		4
.L_584:
        /*0d60*/ 	.word	index@(_ZN7cutlass13device_kernelIN5flash19FlashAttnFwdCombineIN4cute5tupleIJNS3_1CILi8EEENS5_ILi128EEEEEELi5ELi256ELi1ELb0ELb1ENS_10bfloat16_tEfNS_4arch4Sm80EEEEEvNT_6ParamsE)
        /*0d64*/ 	.word	0x00000000


	//----- nvinfo : EIATTR_MIN_STACK_SIZE
	.align		4
.L_585:
        /*0d68*/ 	.byte	0x04, 0x12
        /*0d6a*/ 	.short	(.L_587 - .L_586)
	.align		4
.L_586:
        /*0d6c*/ 	.word	index@(_ZN7cutlass13device_kernelIN5flash19FlashAttnFwdCombineIN4cute5tupleIJNS3_1CILi16EEENS5_ILi64EEEEEELi8ELi256ELi1ELb0ELb0ENS_10bfloat16_tEfNS_4arch4Sm90EEEEEvNT_6ParamsE)
        /*0d70*/ 	.word	0x00000000


	//----- nvinfo : EIATTR_MIN_STACK_SIZE
	.align		4
.L_587:
        /*0d74*/ 	.byte	0x04, 0x12
        /*0d76*/ 	.short	(.L_589 - .L_588)
	.align		4
.L_588:
        /*0d78*/ 	.word	index@(_ZN7cutlass13device_kernelIN5flash19FlashAttnFwdCombineIN4cute5tupleIJNS3_1CILi16EEENS5_ILi64EEEEEELi7ELi256ELi1ELb0ELb0ENS_10bfloat16_tEfNS_4arch4Sm90EEEEEvNT_6ParamsE)
        /*0d7c*/ 	.word	0x00000000


	//----- nvinfo : EIATTR_MIN_STACK_SIZE
	.align		4
.L_589:
        /*0d80*/ 	.byte	0x04, 0x12
        /*0d82*/ 	.short	(.L_591 - .L_590)
	.align		4
.L_590:
        /*0d84*/ 	.word	index@(_ZN7cutlass13device_kernelIN5flash19FlashAttnFwdCombineIN4cute5tupleIJNS3_1CILi16EEENS5_ILi64EEEEEELi6ELi256ELi1ELb0ELb0ENS_10bfloat16_tEfNS_4arch4Sm90EEEEEvNT_6ParamsE)
        /*0d88*/ 	.word	0x00000000


	//----- nvinfo : EIATTR_MIN_STACK_SIZE
	.align		4
.L_591:
        /*0d8c*/ 	.byte	0x04, 0x12
        /*0d8e*/ 	.short	(.L_593 - .L_592)
	.align		4
.L_592:
        /*0d90*/ 	.word	index@(_ZN7cutlass13device_kernelIN5flash19FlashAttnFwdCombineIN4cute5tupleIJNS3_1CILi16EEENS5_ILi64EEEEEELi5ELi256ELi1ELb0ELb0ENS_10bfloat16_tEfNS_4arch4Sm90EEEEEvNT_6ParamsE)
        /*0d94*/ 	.word	0x00000000


	//----- nvinfo : EIATTR_MIN_STACK_SIZE
	.align		4
.L_593:
        /*0d98*/ 	.byte	0x04, 0x12
        /*0d9a*/ 	.short	(.L_595 - .L_594)
	.align		4
.L_594:
        /*0d9c*/ 	.word	index@(_ZN7cutlass13device_kernelIN5flash19FlashAttnFwdCombineIN4cute5tupleIJNS3_1CILi16EEENS5_ILi64EEEEEELi4ELi256ELi1ELb0ELb0ENS_10bfloat16_tEfNS_4arch4Sm90EEEEEvNT_6ParamsE)
        /*0da0*/ 	.word	0x00000000


	//----- nvinfo : EIATTR_MIN_STACK_SIZE
	.align		4
.L_595:
        /*0da4*/ 	.byte	0x04, 0x12
        /*0da6*/ 	.short	(.L_597 - .L_596)
	.align		4
.L_596:
        /*0da8*/ 	.word	index@(_ZN7cutlass13device_kernelIN5flash19FlashAttnFwdCombineIN4cute5tupleIJNS3_1CILi16EEENS5_ILi64EEEEEELi8ELi256ELi1ELb0ELb1ENS_10bfloat16_tEfNS_4arch4Sm90EEEEEvNT_6ParamsE)
        /*0dac*/ 	.word	0x00000000


	//----- nvinfo : EIATTR_MIN_STACK_SIZE
	.align		4
.L_597:
        /*0db0*/ 	.byte	0x04, 0x12
        /*0db2*/ 	.short	(.L_599 - .L_598)
	.align		4
.L_598:
        /*0db4*/ 	.word	index@(_ZN7cutlass13device_kernelIN5flash19FlashAttnFwdCombineIN4cute5tupleIJNS3_1CILi16EEENS5_ILi64EEEEEELi7ELi256ELi1ELb0ELb1ENS_10bfloat16_tEfNS_4arch4Sm90EEEEEvNT_6ParamsE)
        /*0db8*/ 	.word	0x00000000


	//----- nvinfo : EIATTR_MIN_STACK_SIZE
	.align		4
.L_599:
        /*0dbc*/ 	.byte	0x04, 0x12
        /*0dbe*/ 	.short	(.L_601 - .L_600)
	.align		4
.L_600:
        /*0dc0*/ 	.word	index@(_ZN7cutlass13device_kernelIN5flash19FlashAttnFwdCombineIN4cute5tupleIJNS3_1CILi16EEENS5_ILi64EEEEEELi6ELi256ELi1ELb0ELb1ENS_10bfloat16_tEfNS_4arch4Sm90EEEEEvNT_6ParamsE)
        /*0dc4*/ 	.word	0x00000000


	//----- nvinfo : EIATTR_MIN_STACK_SIZE
	.align		4
.L_601:
        /*0dc8*/ 	.byte	0x04, 0x12
        /*0dca*/ 	.short	(.L_603 - .L_602)
	.align		4
.L_602:
        /*0dcc*/ 	.word	index@(_ZN7cutlass13device_kernelIN5flash19FlashAttnFwdCombineIN4cute5tupleIJNS3_1CILi16EEENS5_ILi64EEEEEELi5ELi256ELi1ELb0ELb1ENS_10bfloat16_tEfNS_4arch4Sm90EEEEEvNT_6ParamsE)
        /*0dd0*/ 	.word	0x00000000


	//----- nvinfo : EIATTR_MIN_STACK_SIZE
	.align		4
.L_603:
        /*0dd4*/ 	.byte	0x04, 0x12
        /*0dd6*/ 	.short	(.L_605 - .L_604)
	.align		4
.L_604:
        /*0dd8*/ 	.word	index@(_ZN7cutlass13device_kernelIN5flash19FlashAttnFwdCombineIN4cute5tupleIJNS3_1CILi16EEENS5_ILi64EEEEEELi4ELi256ELi1ELb0ELb1ENS_10bfloat16_tEfNS_4arch4Sm90EEEEEvNT_6ParamsE)
        /*0ddc*/ 	.word	0x00000000


	//----- nvinfo : EIATTR_MIN_STACK_SIZE
	.align		4
.L_605:
        /*0de0*/ 	.byte	0x04, 0x12
        /*0de2*/ 	.short	(.L_607 - .L_606)
	.align		4
.L_606:
        /*0de4*/ 	.word	index@(_ZN7cutlass13device_kernelIN5flash19FlashAttnFwdCombineIN4cute5tupleIJNS3_1CILi16EEENS5_ILi64EEEEEELi8ELi256ELi1ELb0ELb0ENS_10bfloat16_tEfNS_4arch4Sm80EEEEEvNT_6ParamsE)
        /*0de8*/ 	.word	0x00000000


	//----- nvinfo : EIATTR_MIN_STACK_SIZE
	.align		4
.L_607:
        /*0dec*/ 	.byte	0x04, 0x12
        /*0dee*/ 	.short	(.L_609 - .L_608)
	.align		4
.L_608:
        /*0df0*/ 	.word	index@(_ZN7cutlass13device_kernelIN5flash19FlashAttnFwdCombineIN4cute5tupleIJNS3_1CILi16EEENS5_ILi64EEEEEELi7ELi256ELi1ELb0ELb0ENS_10bfloat16_tEfNS_4arch4Sm80EEEEEvNT_6ParamsE)
        /*0df4*/ 	.word	0x00000000


	//----- nvinfo : EIATTR_MIN_STACK_SIZE
	.align		4
.L_609:
        /*0df8*/ 	.byte	0x04, 0x12
        /*0dfa*/ 	.short	(.L_611 - .L_610)
	.align		4
.L_610:
        /*0dfc*/ 	.word	index@(_ZN7cutlass13device_kernelIN5flash19FlashAttnFwdCombineIN4cute5tupleIJNS3_1CILi16EEENS5_ILi64EEEEEELi6ELi256ELi1ELb0ELb0ENS_10bfloat16_tEfNS_4arch4Sm80EEEEEvNT_6ParamsE)
        /*0e00*/ 	.word	0x00000000


	//----- nvinfo : EIATTR_MIN_STACK_SIZE
	.align		4
.L_611:
        /*0e04*/ 	.byte	0x04, 0x12
        /*0e06*/ 	.short	(.L_613 - .L_612)
	.align		4
.L_612:
        /*0e08*/ 	.word	index@(_ZN7cutlass13device_kernelIN5flash19FlashAttnFwdCombineIN4cute5tupleIJNS3_1CILi16EEENS5_ILi64EEEEEELi5ELi256ELi1ELb0ELb0ENS_10bfloat16_tEfNS_4arch4Sm80EEEEEvNT_6ParamsE)
        /*0e0c*/ 	.word	0x00000000


	//----- nvinfo : EIATTR_MIN_STACK_SIZE
	.align		4
.L_613:
        /*0e10*/ 	.byte	0x04, 0x12
        /*0e12*/ 	.short	(.L_615 - .L_614)
	.align		4
.L_614:
        /*0e14*/ 	.word	index@(_ZN7cutlass13device_kernelIN5flash19FlashAttnFwdCombineIN4cute5tupleIJNS3_1CILi16EEENS5_ILi64EEEEEELi4ELi256ELi1ELb0ELb0ENS_10bfloat16_tEfNS_4arch4Sm80EEEEEvNT_6ParamsE)
        /*0e18*/ 	.word	0x00000000


	//----- nvinfo : EIATTR_MIN_STACK_SIZE
	.align		4
.L_615:
        /*0e1c*/ 	.byte	0x04, 0x12
        /*0e1e*/ 	.short	(.L_617 - .L_616)
	.align		4
.L_616:
        /*0e20*/ 	.word	index@(_ZN7cutlass13device_kernelIN5flash19FlashAttnFwdCombineIN4cute5tupleIJNS3_1CILi16EEENS5_ILi64EEEEEELi8ELi256ELi1ELb0ELb1ENS_10bfloat16_tEfNS_4arch4Sm80EEEEEvNT_6ParamsE)
        /*0e24*/ 	.word	0x00000000


	//----- nvinfo : EIATTR_MIN_STACK_SIZE
	.align		4
.L_617:
        /*0e28*/ 	.byte	0x04, 0x12
        /*0e2a*/ 	.short	(.L_619 - .L_618)
	.align		4
.L_618:
        /*0e2c*/ 	.word	index@(_ZN7cutlass13device_kernelIN5flash19FlashAttnFwdCombineIN4cute5tupleIJNS3_1CILi16EEENS5_ILi64EEEEEELi7ELi256ELi1ELb0ELb1ENS_10bfloat16_tEfNS_4arch4Sm80EEEEEvNT_6ParamsE)
        /*0e30*/ 	.word	0x00000000


	//----- nvinfo : EIATTR_MIN_STACK_SIZE
	.align		4
.L_619:
        /*0e34*/ 	.byte	0x04, 0x12
        /*0e36*/ 	.short	(.L_621 - .L_620)
	.align		4
.L_620:
        /*0e38*/ 	.word	index@(_ZN7cutlass13device_kernelIN5flash19FlashAttnFwdCombineIN4cute5tupleIJNS3_1CILi16EEENS5_ILi64EEEEEELi6ELi256ELi1ELb0ELb1ENS_10bfloat16_tEfNS_4arch4Sm80EEEEEvNT_6ParamsE)
        /*0e3c*/ 	.word	0x00000000


	//----- nvinfo : EIATTR_MIN_STACK_SIZE
	.align		4
.L_621:
        /*0e40*/ 	.byte	0x04, 0x12
        /*0e42*/ 	.short	(.L_623 - .L_622)
	.align		4
.L_622:
        /*0e44*/ 	.word	index@(_ZN7cutlass13device_kernelIN5flash19FlashAttnFwdCombineIN4cute5tupleIJNS3_1CILi16EEENS5_ILi64EEEEEELi5ELi256ELi1ELb0ELb1ENS_10bfloat16_tEfNS_4arch4Sm80EEEEEvNT_6ParamsE)
        /*0e48*/ 	.word	0x00000000


	//----- nvinfo : EIATTR_MIN_STACK_SIZE
	.align		4
.L_623:
        /*0e4c*/ 	.byte	0x04, 0x12
        /*0e4e*/ 	.short	(.L_625 - .L_624)
	.align		4
.L_624:
        /*0e50*/ 	.word	index@(_ZN7cutlass13device_kernelIN5flash19FlashAttnFwdCombineIN4cute5tupleIJNS3_1CILi16EEENS5_ILi64EEEEEELi4ELi256ELi1ELb0ELb1ENS_10bfloat16_tEfNS_4arch4Sm80EEEEEvNT_6ParamsE)
        /*0e54*/ 	.word	0x00000000


	//----- nvinfo : EIATTR_MIN_STACK_SIZE
	.align		4
.L_625:
        /*0e58*/ 	.byte	0x04, 0x12
        /*0e5a*/ 	.short	(.L_627 - .L_626)
	.align		4
.L_626:
        /*0e5c*/ 	.word	index@(_ZN7cutlass13device_kernelIN5flash19FlashAttnFwdCombineIN4cute5tupleIJNS3_1CILi8EEENS5_ILi128EEEEEELi8ELi256ELi1ELb0ELb0ENS_6half_tEfNS_4arch4Sm90EEEEEvNT_6ParamsE)
        /*0e60*/ 	.word	0x00000000


	//----- nvinfo : EIATTR_MIN_STACK_SIZE
	.align		4
.L_627:
        /*0e64*/ 	.byte	0x04, 0x12
        /*0e66*/ 	.short	(.L_629 - .L_628)
	.align		4
.L_628:
        /*0e68*/ 	.word	index@(_ZN7cutlass13device_kernelIN5flash19FlashAttnFwdCombineIN4cute5tupleIJNS3_1CILi8EEENS5_ILi128EEEEEELi7ELi256ELi1ELb0ELb0ENS_6half_tEfNS_4arch4Sm90EEEEEvNT_6ParamsE)
        /*0e6c*/ 	.word	0x00000000


	//----- nvinfo : EIATTR_MIN_STACK_SIZE
	.align		4
.L_629:
        /*0e70*/ 	.byte	0x04, 0x12
        /*0e72*/ 	.short	(.L_631 - .L_630)
	.align		4
.L_630:
        /*0e74*/ 	.word	index@(_ZN7cutlass13device_kernelIN5flash19FlashAttnFwdCombineIN4cute5tupleIJNS3_1CILi8EEENS5_ILi128EEEEEELi6ELi256ELi1ELb0ELb0ENS_6half_tEfNS_4arch4Sm90EEEEEvNT_6ParamsE)
        /*0e78*/ 	.word	0x00000000


	//----- nvinfo : EIATTR_MIN_STACK_SIZE
	.align		4
.L_631:
        /*0e7c*/ 	.byte	0x04, 0x12
        /*0e7e*/ 	.short	(.L_633 - .L_632)
	.align		4
.L_632:
        /*0e80*/ 	.word	index@(_ZN7cutlass13device_kernelIN5flash19FlashAttnFwdCombineIN4cute5tupleIJNS3_1CILi8EEENS5_ILi128EEEEEELi5ELi256ELi1ELb0ELb0ENS_6half_tEfNS_4arch4Sm90EEEEEvNT_6ParamsE)
        /*0e84*/ 	.word	0x00000000


	//----- nvinfo : EIATTR_MIN_STACK_SIZE
	.align		4
.L_633:
        /*0e88*/ 	.byte	0x04, 0x12
        /*0e8a*/ 	.short	(.L_635 - .L_634)
	.align		4
.L_634:
        /*0e8c*/ 	.word	index@(_ZN7cutlass13device_kernelIN5flash19FlashAttnFwdCombineIN4cute5tupleIJNS3_1CILi8EEENS5_ILi128EEEEEELi8ELi256ELi1ELb0ELb1ENS_6half_tEfNS_4arch4Sm90EEEEEvNT_6ParamsE)
        /*0e90*/ 	.word	0x00000000


	//----- nvinfo : EIATTR_MIN_STACK_SIZE
	.align		4
.L_635:
        /*0e94*/ 	.byte	0x04, 0x12
        /*0e96*/ 	.short	(.L_637 - .L_636)
	.align		4
.L_636:
        /*0e98*/ 	.word	index@(_ZN7cutlass13device_kernelIN5flash19FlashAttnFwdCombineIN4cute5tupleIJNS3_1CILi8EEENS5_ILi128EEEEEELi7ELi256ELi1ELb0ELb1ENS_6half_tEfNS_4arch4Sm90EEEEEvNT_6ParamsE)
        /*0e9c*/ 	.word	0x00000000


	//----- nvinfo : EIATTR_MIN_STACK_SIZE
	.align		4
.L_637:
        /*0ea0*/ 	.byte	0x04, 0x12
        /*0ea2*/ 	.short	(.L_639 - .L_638)
	.align		4
.L_638:
        /*0ea4*/ 	.word	index@(_ZN7cutlass13device_kernelIN5flash19FlashAttnFwdCombineIN4cute5tupleIJNS3_1CILi8EEENS5_ILi128EEEEEELi6ELi256ELi1ELb0ELb1ENS_6half_tEfNS_4arch4Sm90EEEEEvNT_6ParamsE)
        /*0ea8*/ 	.word	0x00000000


	//----- nvinfo : EIATTR_MIN_STACK_SIZE
	.align		4
.L_639:
        /*0eac*/ 	.byte	0x04, 0x12
        /*0eae*/ 	.short	(.L_641 - .L_640)
	.align		4
.L_640:
        /*0eb0*/ 	.word	index@(_ZN7cutlass13device_kernelIN5flash19FlashAttnFwdCombineIN4cute5tupleIJNS3_1CILi8EEENS5_ILi128EEEEEELi5ELi256ELi1ELb0ELb1ENS_6half_tEfNS_4arch4Sm90EEEEEvNT_6ParamsE)
        /*0eb4*/ 	.word	0x00000000


	//----- nvinfo : EIATTR_MIN_STACK_SIZE
	.align		4
.L_641:
        /*0eb8*/ 	.byte	0x04, 0x12
        /*0eba*/ 	.short	(.L_643 - .L_642)
	.align		4
.L_642:
        /*0ebc*/ 	.word	index@(_ZN7cutlass13device_kernelIN5flash19FlashAttnFwdCombineIN4cute5tupleIJNS3_1CILi8EEENS5_ILi128EEEEEELi8ELi256ELi1ELb0ELb0ENS_6half_tEfNS_4arch4Sm80EEEEEvNT_6ParamsE)
        /*0ec0*/ 	.word	0x00000000


	//----- nvinfo : EIATTR_MIN_STACK_SIZE
	.align		4
.L_643:
        /*0ec4*/ 	.byte	0x04, 0x12
        /*0ec6*/ 	.short	(.L_645 - .L_644)
	.align		4
.L_644:
        /*0ec8*/ 	.word	index@(_ZN7cutlass13device_kernelIN5flash19FlashAttnFwdCombineIN4cute5tupleIJNS3_1CILi8EEENS5_ILi128EEEEEELi7ELi256ELi1ELb0ELb0ENS_6half_tEfNS_4arch4Sm80EEEEEvNT_6ParamsE)
        /*0ecc*/ 	.word	0x00000000


	//----- nvinfo : EIATTR_MIN_STACK_SIZE
	.align		4
.L_645:
        /*0ed0*/ 	.byte	0x04, 0x12
        /*0ed2*/ 	.short	(.L_647 - .L_646)
	.align		4
.L_646:
        /*0ed4*/ 	.word	index@(_ZN7cutlass13device_kernelIN5flash19FlashAttnFwdCombineIN4cute5tupleIJNS3_1CILi8EEENS5_ILi128EEEEEELi6ELi256ELi1ELb0ELb0ENS_6half_tEfNS_4arch4Sm80EEEEEvNT_6ParamsE)
        /*0ed8*/ 	.word	0x00000000


	//----- nvinfo : EIATTR_MIN_STACK_SIZE
	.align		4
.L_647:
        /*0edc*/ 	.byte	0x04, 0x12
        /*0ede*/ 	.short	(.L_649 - .L_648)
	.align		4
.L_648:
        /*0ee0*/ 	.word	index@(_ZN7cutlass13device_kernelIN5flash19FlashAttnFwdCombineIN4cute5tupleIJNS3_1CILi8EEENS5_ILi128EEEEEELi5ELi256ELi1ELb0ELb0ENS_6half_tEfNS_4arch4Sm80EEEEEvNT_6ParamsE)
        /*0ee4*/ 	.word	0x00000000


	//----- nvinfo : EIATTR_MIN_STACK_SIZE
	.align		4
.L_649:
        /*0ee8*/ 	.byte	0x04, 0x12
        /*0eea*/ 	.short	(.L_651 - .L_650)
	.align		4
.L_650:
        /*0eec*/ 	.word	index@(_ZN7cutlass13device_kernelIN5flash19FlashAttnFwdCombineIN4cute5tupleIJNS3_1CILi8EEENS5_ILi128EEEEEELi8ELi256ELi1ELb0ELb1ENS_6half_tEfNS_4arch4Sm80EEEEEvNT_6ParamsE)
        /*0ef0*/ 	.word	0x00000000


	//----- nvinfo : EIATTR_MIN_STACK_SIZE
	.align		4
.L_651:
        /*0ef4*/ 	.byte	0x04, 0x12
        /*0ef6*/ 	.short	(.L_653 - .L_652)
	.align		4
.L_652:
        /*0ef8*/ 	.word	index@(_ZN7cutlass13device_kernelIN5flash19FlashAttnFwdCombineIN4cute5tupleIJNS3_1CILi8EEENS5_ILi128EEEEEELi7ELi256ELi1ELb0ELb1ENS_6half_tEfNS_4arch4Sm80EEEEEvNT_6ParamsE)
        /*0efc*/ 	.word	0x00000000


	//----- nvinfo : EIATTR_MIN_STACK_SIZE
	.align		4
.L_653:
        /*0f00*/ 	.byte	0x04, 0x12
        /*0f02*/ 	.short	(.L_655 - .L_654)
	.align		4
.L_654:
        /*0f04*/ 	.word	index@(_ZN7cutlass13device_kernelIN5flash19FlashAttnFwdCombineIN4cute5tupleIJNS3_1CILi8EEENS5_ILi128EEEEEELi6ELi256ELi1ELb0ELb1ENS_6half_tEfNS_4arch4Sm80EEEEEvNT_6ParamsE)
        /*0f08*/ 	.word	0x00000000


	//----- nvinfo : EIATTR_MIN_STACK_SIZE
	.align		4
.L_655:
        /*0f0c*/ 	.byte	0x04, 0x12
        /*0f0e*/ 	.short	(.L_657 - .L_656)
	.align		4
.L_656:
        /*0f10*/ 	.word	index@(_ZN7cutlass13device_kernelIN5flash19FlashAttnFwdCombineIN4cute5tupleIJNS3_1CILi8EEENS5_ILi128EEEEEELi5ELi256ELi1ELb0ELb1ENS_6half_tEfNS_4arch4Sm80EEEEEvNT_6ParamsE)
        /*0f14*/ 	.word	0x00000000


	//----- nvinfo : EIATTR_MIN_STACK_SIZE
	.align		4
.L_657:
        /*0f18*/ 	.byte	0x04, 0x12
        /*0f1a*/ 	.short	(.L_659 - .L_658)
	.align		4
.L_658:
        /*0f1c*/ 	.word	index@(_ZN7cutlass13device_kernelIN5flash19FlashAttnFwdCombineIN4cute5tupleIJNS3_1CILi16EEENS5_ILi64EEEEEELi8ELi256ELi1ELb0ELb0ENS_6half_tEfNS_4arch4Sm90EEEEEvNT_6ParamsE)
        /*0f20*/ 	.word	0x00000000


	//----- nvinfo : EIATTR_MIN_STACK_SIZE
	.align		4
.L_659:
        /*0f24*/ 	.byte	0x04, 0x12
        /*0f26*/ 	.short	(.L_661 - .L_660)
	.align		4
.L_660:
        /*0f28*/ 	.word	index@(_ZN7cutlass13device_kernelIN5flash19FlashAttnFwdCombineIN4cute5tupleIJNS3_1CILi16EEENS5_ILi64EEEEEELi7ELi256ELi1ELb0ELb0ENS_6half_tEfNS_4arch4Sm90EEEEEvNT_6ParamsE)
        /*0f2c*/ 	.word	0x00000000


	//----- nvinfo : EIATTR_MIN_STACK_SIZE
	.align		4
.L_661:
        /*0f30*/ 	.byte	0x04, 0x12
        /*0f32*/ 	.short	(.L_663 - .L_662)
	.align		4
.L_662:
        /*0f34*/ 	.word	index@(_ZN7cutlass13device_kernelIN5flash19FlashAttnFwdCombineIN4cute5tupleIJNS3_1CILi16EEENS5_ILi64EEEEEELi6ELi256ELi1ELb0ELb0ENS_6half_tEfNS_4arch4Sm90EEEEEvNT_6ParamsE)
        /*0f38*/ 	.word	0x00000000


	//----- nvinfo : EIATTR_MIN_STACK_SIZE
	.align		4
.L_663:
        /*0f3c*/ 	.byte	0x04, 0x12
        /*0f3e*/ 	.short	(.L_665 - .L_664)
	.align		4
.L_664:
        /*0f40*/ 	.word	index@(_ZN7cutlass13device_kernelIN5flash19FlashAttnFwdCombineIN4cute5tupleIJNS3_1CILi16EEENS5_ILi64EEEEEELi5ELi256ELi1ELb0ELb0ENS_6half_tEfNS_4arch4Sm90EEEEEvNT_6ParamsE)
        /*0f44*/ 	.word	0x00000000


	//----- nvinfo : EIATTR_MIN_STACK_SIZE
	.align		4
.L_665:
        /*0f48*/ 	.byte	0x04, 0x12
        /*0f4a*/ 	.short	(.L_667 - .L_666)
	.align		4
.L_666:
        /*0f4c*/ 	.word	index@(_ZN7cutlass13device_kernelIN5flash19FlashAttnFwdCombineIN4cute5tupleIJNS3_1CILi16EEENS5_ILi64EEEEEELi4ELi256ELi1ELb0ELb0ENS_6half_tEfNS_4arch4Sm90EEEEEvNT_6ParamsE)
        /*0f50*/ 	.word	0x00000000


	//----- nvinfo : EIATTR_MIN_STACK_SIZE
	.align		4
.L_667:
        /*0f54*/ 	.byte	0x04, 0x12
        /*0f56*/ 	.short	(.L_669 - .L_668)
	.align		4
.L_668:
        /*0f58*/ 	.word	index@(_ZN7cutlass13device_kernelIN5flash19FlashAttnFwdCombineIN4cute5tupleIJNS3_1CILi16EEENS5_ILi64EEEEEELi8ELi256ELi1ELb0ELb1ENS_6half_tEfNS_4arch4Sm90EEEEEvNT_6ParamsE)
        /*0f5c*/ 	.word	0x00000000


	//----- nvinfo : EIATTR_MIN_STACK_SIZE
	.align		4
.L_669:
        /*0f60*/ 	.byte	0x04, 0x12
        /*0f62*/ 	.short	(.L_671 - .L_670)
	.align		4
.L_670:
        /*0f64*/ 	.word	index@(_ZN7cutlass13device_kernelIN5flash19FlashAttnFwdCombineIN4cute5tupleIJNS3_1CILi16EEENS5_ILi64EEEEEELi7ELi256ELi1ELb0ELb1ENS_6half_tEfNS_4arch4Sm90EEEEEvNT_6ParamsE)
        /*0f68*/ 	.word	0x00000000


	//----- nvinfo : EIATTR_MIN_STACK_SIZE
	.align		4
.L_671:
        /*0f6c*/ 	.byte	0x04, 0x12
        /*0f6e*/ 	.short	(.L_673 - .L_672)
	.align		4
.L_672:
        /*0f70*/ 	.word	index@(_ZN7cutlass13device_kernelIN5flash19FlashAttnFwdCombineIN4cute5tupleIJNS3_1CILi16EEENS5_ILi64EEEEEELi6ELi256ELi1ELb0ELb1ENS_6half_tEfNS_4arch4Sm90EEEEEvNT_6ParamsE)
        /*0f74*/ 	.word	0x00000000


	//----- nvinfo : EIATTR_MIN_STACK_SIZE
	.align		4
.L_673:
        /*0f78*/ 	.byte	0x04, 0x12
        /*0f7a*/ 	.short	(.L_675 - .L_674)
	.align		4
.L_674:
        /*0f7c*/ 	.word	index@(_ZN7cutlass13device_kernelIN5flash19FlashAttnFwdCombineIN4cute5tupleIJNS3_1CILi16EEENS5_ILi64EEEEEELi5ELi256ELi1ELb0ELb1ENS_6half_tEfNS_4arch4Sm90EEEEEvNT_6ParamsE)
        /*0f80*/ 	.word	0x00000000


	//----- nvinfo : EIATTR_MIN_STACK_SIZE
	.align		4
.L_675:
        /*0f84*/ 	.byte	0x04, 0x12
        /*0f86*/ 	.short	(.L_677 - .L_676)
	.align		4
.L_676:
        /*0f88*/ 	.word	index@(_ZN7cutlass13device_kernelIN5flash19FlashAttnFwdCombineIN4cute5tupleIJNS3_1CILi16EEENS5_ILi64EEEEEELi4ELi256ELi1ELb0ELb1ENS_6half_tEfNS_4arch4Sm90EEEEEvNT_6ParamsE)
        /*0f8c*/ 	.word	0x00000000


	//----- nvinfo : EIATTR_MIN_STACK_SIZE
	.align		4
.L_677:
        /*0f90*/ 	.byte	0x04, 0x12
        /*0f92*/ 	.short	(.L_679 - .L_678)
	.align		4
.L_678:
        /*0f94*/ 	.word	index@(_ZN7cutlass13device_kernelIN5flash19FlashAttnFwdCombineIN4cute5tupleIJNS3_1CILi16EEENS5_ILi64EEEEEELi8ELi256ELi1ELb0ELb0ENS_6half_tEfNS_4arch4Sm80EEEEEvNT_6ParamsE)
        /*0f98*/ 	.word	0x00000000


	//----- nvinfo : EIATTR_MIN_STACK_SIZE
	.align		4
.L_679:
        /*0f9c*/ 	.byte	0x04, 0x12
        /*0f9e*/ 	.short	(.L_681 - .L_680)
	.align		4
.L_680:
        /*0fa0*/ 	.word	index@(_ZN7cutlass13device_kernelIN5flash19FlashAttnFwdCombineIN4cute5tupleIJNS3_1CILi16EEENS5_ILi64EEEEEELi7ELi256ELi1ELb0ELb0ENS_6half_tEfNS_4arch4Sm80EEEEEvNT_6ParamsE)
        /*0fa4*/ 	.word	0x00000000


	//----- nvinfo : EIATTR_MIN_STACK_SIZE
	.align		4
.L_681:
        /*0fa8*/ 	.byte	0x04, 0x12
        /*0faa*/ 	.short	(.L_683 - .L_682)
	.align		4
.L_682:
        /*0fac*/ 	.word	index@(_ZN7cutlass13device_kernelIN5flash19FlashAttnFwdCombineIN4cute5tupleIJNS3_1CILi16EEENS5_ILi64EEEEEELi6ELi256ELi1ELb0ELb0ENS_6half_tEfNS_4arch4Sm80EEEEEvNT_6ParamsE)
        /*0fb0*/ 	.word	0x00000000


	//----- nvinfo : EIATTR_MIN_STACK_SIZE
	.align		4
.L_683:
        /*0fb4*/ 	.byte	0x04, 0x12
        /*0fb6*/ 	.short	(.L_685 - .L_684)
	.align		4
.L_684:
        /*0fb8*/ 	.word	index@(_ZN7cutlass13device_kernelIN5flash19FlashAttnFwdCombineIN4cute5tupleIJNS3_1CILi16EEENS5_ILi64EEEEEELi5ELi256ELi1ELb0ELb0ENS_6half_tEfNS_4arch4Sm80EEEEEvNT_6ParamsE)
        /*0fbc*/ 	.word	0x00000000


	//----- nvinfo : EIATTR_MIN_STACK_SIZE
	.align		4
.L_685:
        /*0fc0*/ 	.byte	0x04, 0x12
        /*0fc2*/ 	.short	(.L_687 - .L_686)
	.align		4
.L_686:
        /*0fc4*/ 	.word	index@(_ZN7cutlass13device_kernelIN5flash19FlashAttnFwdCombineIN4cute5tupleIJNS3_1CILi16EEENS5_ILi64EEEEEELi4ELi256ELi1ELb0ELb0ENS_6half_tEfNS_4arch4Sm80EEEEEvNT_6ParamsE)
        /*0fc8*/ 	.word	0x00000000


	//----- nvinfo : EIATTR_MIN_STACK_SIZE
	.align		4
.L_687:
        /*0fcc*/ 	.byte	0x04, 0x12
        /*0fce*/ 	.short	(.L_689 - .L_688)
	.align		4
.L_688:
        /*0fd0*/ 	.word	index@(_ZN7cutlass13device_kernelIN5flash19FlashAttnFwdCombineIN4cute5tupleIJNS3_1CILi16EEENS5_ILi64EEEEEELi8ELi256ELi1ELb0ELb1ENS_6half_tEfNS_4arch4Sm80EEEEEvNT_6ParamsE)
        /*0fd4*/ 	.word	0x00000000


	//----- nvinfo : EIATTR_MIN_STACK_SIZE
	.align		4
.L_689:
        /*0fd8*/ 	.byte	0x04, 0x12
        /*0fda*/ 	.short	(.L_691 - .L_690)
	.align		4
.L_690:
        /*0fdc*/ 	.word	index@(_ZN7cutlass13device_kernelIN5flash19FlashAttnFwdCombineIN4cute5tupleIJNS3_1CILi16EEENS5_ILi64EEEEEELi7ELi256ELi1ELb0ELb1ENS_6half_tEfNS_4arch4Sm80EEEEEvNT_6ParamsE)
        /*0fe0*/ 	.word	0x00000000


	//----- nvinfo : EIATTR_MIN_STACK_SIZE
	.align		4
.L_691:
        /*0fe4*/ 	.byte	0x04, 0x12
        /*0fe6*/ 	.short	(.L_693 - .L_692)
	.align		4
.L_692:
        /*0fe8*/ 	.word	index@(_ZN7cutlass13device_kernelIN5flash19FlashAttnFwdCombineIN4cute5tupleIJNS3_1CILi16EEENS5_ILi64EEEEEELi6ELi256ELi1ELb0ELb1ENS_6half_tEfNS_4arch4Sm80EEEEEvNT_6ParamsE)
        /*0fec*/ 	.word	0x00000000


	//----- nvinfo : EIATTR_MIN_STACK_SIZE
	.align		4
.L_693:
        /*0ff0*/ 	.byte	0x04, 0x12
        /*0ff2*/ 	.short	(.L_695 - .L_694)
	.align		4
.L_694:
        /*0ff4*/ 	.word	index@(_ZN7cutlass13device_kernelIN5flash19FlashAttnFwdCombineIN4cute5tupleIJNS3_1CILi16EEENS5_ILi64EEEEEELi5ELi256ELi1ELb0ELb1ENS_6half_tEfNS_4arch4Sm80EEEEEvNT_6ParamsE)
        /*0ff8*/ 	.word	0x00000000


	//----- nvinfo : EIATTR_MIN_STACK_SIZE
	.align		4
.L_695:
        /*0ffc*/ 	.byte	0x04, 0x12
        /*0ffe*/ 	.short	(.L_697 - .L_696)
	.align		4
.L_696:
        /*1000*/ 	.word	index@(_ZN7cutlass13device_kernelIN5flash19FlashAttnFwdCombineIN4cute5tupleIJNS3_1CILi16EEENS5_ILi64EEEEEELi4ELi256ELi1ELb0ELb1ENS_6half_tEfNS_4arch4Sm80EEEEEvNT_6ParamsE)
        /*1004*/ 	.word	0x00000000


	//----- nvinfo : EIATTR_MIN_STACK_SIZE
	.align		4
.L_697:
        /*1008*/ 	.byte	0x04, 0x12
        /*100a*/ 	.short	(.L_699 - .L_698)
	.align		4
.L_698:
        /*100c*/ 	.word	index@(_ZN7cutlass13device_kernelIN5flash19FlashAttnFwdCombineIN4cute5tupleIJNS3_1CILi8EEENS5_ILi128EEEEEELi8ELi256ELi1ELb0ELb0EffNS_4arch4Sm90EEEEEvNT_6ParamsE)
        /*1010*/ 	.word	0x00000000


	//----- nvinfo : EIATTR_MIN_STACK_SIZE
	.align		4
.L_699:
        /*1014*/ 	.byte	0x04, 0x12
        /*1016*/ 	.short	(.L_701 - .L_700)
	.align		4
.L_700:
        /*1018*/ 	.word	index@(_ZN7cutlass13device_kernelIN5flash19FlashAttnFwdCombineIN4cute5tupleIJNS3_1CILi8EEENS5_ILi128EEEEEELi7ELi256ELi1ELb0ELb0EffNS_4arch4Sm90EEEEEvNT_6ParamsE)
        /*101c*/ 	.word	0x00000000


	//----- nvinfo : EIATTR_MIN_STACK_SIZE
	.align		4
.L_701:
        /*1020*/ 	.byte	0x04, 0x12
        /*1022*/ 	.short	(.L_703 - .L_702)
	.align		4
.L_702:
        /*1024*/ 	.word	index@(_ZN7cutlass13device_kernelIN5flash19FlashAttnFwdCombineIN4cute5tupleIJNS3_1CILi8EEENS5_ILi128EEEEEELi6ELi256ELi1ELb0ELb0EffNS_4arch4Sm90EEEEEvNT_6ParamsE)
        /*1028*/ 	.word	0x00000000


	//----- nvinfo : EIATTR_MIN_STACK_SIZE
	.align		4
.L_703:
        /*102c*/ 	.byte	0x04, 0x12
        /*102e*/ 	.short	(.L_705 - .L_704)
	.align		4
.L_704:
        /*1030*/ 	.word	index@(_ZN7cutlass13device_kernelIN5flash19FlashAttnFwdCombineIN4cute5tupleIJNS3_1CILi8EEENS5_ILi128EEEEEELi5ELi256ELi1ELb0ELb0EffNS_4arch4Sm90EEEEEvNT_6ParamsE)
        /*1034*/ 	.word	0x00000000


	//----- nvinfo : EIATTR_MIN_STACK_SIZE
	.align		4
.L_705:
        /*1038*/ 	.byte	0x04, 0x12
        /*103a*/ 	.short	(.L_707 - .L_706)
	.align		4
.L_706:
        /*103c*/ 	.word	index@(_ZN7cutlass13device_kernelIN5flash19FlashAttnFwdCombineIN4cute5tupleIJNS3_1CILi8EEENS5_ILi128EEEEEELi8ELi256ELi1ELb0ELb1EffNS_4arch4Sm90EEEEEvNT_6ParamsE)
        /*1040*/ 	.word	0x00000000


	//----- nvinfo : EIATTR_MIN_STACK_SIZE
	.align		4
.L_707:
        /*1044*/ 	.byte	0x04, 0x12
        /*1046*/ 	.short	(.L_709 - .L_708)
	.align		4
.L_708:
        /*1048*/ 	.word	index@(_ZN7cutlass13device_kernelIN5flash19FlashAttnFwdCombineIN4cute5tupleIJNS3_1CILi8EEENS5_ILi128EEEEEELi7ELi256ELi1ELb0ELb1EffNS_4arch4Sm90EEEEEvNT_6ParamsE)
        /*104c*/ 	.word	0x00000000


	//----- nvinfo : EIATTR_MIN_STACK_SIZE
	.align		4
.L_709:
        /*1050*/ 	.byte	0x04, 0x12
        /*1052*/ 	.short	(.L_711 - .L_710)
	.align		4
.L_710:
        /*1054*/ 	.word	index@(_ZN7cutlass13device_kernelIN5flash19FlashAttnFwdCombineIN4cute5tupleIJNS3_1CILi8EEENS5_ILi128EEEEEELi6ELi256ELi1ELb0ELb1EffNS_4arch4Sm90EEEEEvNT_6ParamsE)
        /*1058*/ 	.word	0x00000000


	//----- nvinfo : EIATTR_MIN_STACK_SIZE
	.align		4
.L_711:
        /*105c*/ 	.byte	0x04, 0x12
        /*105e*/ 	.short	(.L_713 - .L_712)
	.align		4
.L_712:
        /*1060*/ 	.word	index@(_ZN7cutlass13device_kernelIN5flash19FlashAttnFwdCombineIN4cute5tupleIJNS3_1CILi8EEENS5_ILi128EEEEEELi5ELi256ELi1ELb0ELb1EffNS_4arch4Sm90EEEEEvNT_6ParamsE)
        /*1064*/ 	.word	0x00000000


	//----- nvinfo : EIATTR_MIN_STACK_SIZE
	.align		4
.L_713:
        /*1068*/ 	.byte	0x04, 0x12
        /*106a*/ 	.short	(.L_715 - .L_714)
	.align		4
.L_714:
        /*106c*/ 	.word	index@(_ZN7cutlass13device_kernelIN5flash19FlashAttnFwdCombineIN4cute5tupleIJNS3_1CILi8EEENS5_ILi128EEEEEELi8ELi256ELi1ELb0ELb0EffNS_4arch4Sm80EEEEEvNT_6ParamsE)
        /*1070*/ 	.word	0x00000000


	//----- nvinfo : EIATTR_MIN_STACK_SIZE
	.align		4
.L_715:
        /*1074*/ 	.byte	0x04, 0x12
        /*1076*/ 	.short	(.L_717 - .L_716)
	.align		4
.L_716:
        /*1078*/ 	.word	index@(_ZN7cutlass13device_kernelIN5flash19FlashAttnFwdCombineIN4cute5tupleIJNS3_1CILi8EEENS5_ILi128EEEEEELi7ELi256ELi1ELb0ELb0EffNS_4arch4Sm80EEEEEvNT_6ParamsE)
        /*107c*/ 	.word	0x00000000


	//----- nvinfo : EIATTR_MIN_STACK_SIZE
	.align		4
.L_717:
        /*1080*/ 	.byte	0x04, 0x12
        /*1082*/ 	.short	(.L_719 - .L_718)
	.align		4
.L_718:
        /*1084*/ 	.word	index@(_ZN7cutlass13device_kernelIN5flash19FlashAttnFwdCombineIN4cute5tupleIJNS3_1CILi8EEENS5_ILi128EEEEEELi6ELi256ELi1ELb0ELb0EffNS_4arch4Sm80EEEEEvNT_6ParamsE)
        /*1088*/ 	.word	0x00000000


	//----- nvinfo : EIATTR_MIN_STACK_SIZE
	.align		4
.L_719:
        /*108c*/ 	.byte	0x04, 0x12
        /*108e*/ 	.short	(.L_721 - .L_720)
	.align		4
.L_720:
        /*1090*/ 	.word	index@(_ZN7cutlass13device_kernelIN5flash19FlashAttnFwdCombineIN4cute5tupleIJNS3_1CILi8EEENS5_ILi128EEEEEELi5ELi256ELi1ELb0ELb0EffNS_4arch4Sm80EEEEEvNT_6ParamsE)
        /*1094*/ 	.word	0x00000000


	//----- nvinfo : EIATTR_MIN_STACK_SIZE
	.align		4
.L_721:
        /*1098*/ 	.byte	0x04, 0x12
        /*109a*/ 	.short	(.L_723 - .L_722)
	.align		4
.L_722:
        /*109c*/ 	.word	index@(_ZN7cutlass13device_kernelIN5flash19FlashAttnFwdCombineIN4cute5tupleIJNS3_1CILi8EEENS5_ILi128EEEEEELi8ELi256ELi1ELb0ELb1EffNS_4arch4Sm80EEEEEvNT_6ParamsE)
        /*10a0*/ 	.word	0x00000000


	//----- nvinfo : EIATTR_MIN_STACK_SIZE
	.align		4
.L_723:
        /*10a4*/ 	.byte	0x04, 0x12
        /*10a6*/ 	.short	(.L_725 - .L_724)
	.align		4
.L_724:
        /*10a8*/ 	.word	index@(_ZN7cutlass13device_kernelIN5flash19FlashAttnFwdCombineIN4cute5tupleIJNS3_1CILi8EEENS5_ILi128EEEEEELi7ELi256ELi1ELb0ELb1EffNS_4arch4Sm80EEEEEvNT_6ParamsE)
        /*10ac*/ 	.word	0x00000000


	//----- nvinfo : EIATTR_MIN_STACK_SIZE
	.align		4
.L_725:
        /*10b0*/ 	.byte	0x04, 0x12
        /*10b2*/ 	.short	(.L_727 - .L_726)
	.align		4
.L_726:
        /*10b4*/ 	.word	index@(_ZN7cutlass13device_kernelIN5flash19FlashAttnFwdCombineIN4cute5tupleIJNS3_1CILi8EEENS5_ILi128EEEEEELi6ELi256ELi1ELb0ELb1EffNS_4arch4Sm80EEEEEvNT_6ParamsE)
        /*10b8*/ 	.word	0x00000000


	//----- nvinfo : EIATTR_MIN_STACK_SIZE
	.align		4
.L_727:
        /*10bc*/ 	.byte	0x04, 0x12
        /*10be*/ 	.short	(.L_729 - .L_728)
	.align		4
.L_728:
        /*10c0*/ 	.word	index@(_ZN7cutlass13device_kernelIN5flash19FlashAttnFwdCombineIN4cute5tupleIJNS3_1CILi8EEENS5_ILi128EEEEEELi5ELi256ELi1ELb0ELb1EffNS_4arch4Sm80EEEEEvNT_6ParamsE)
        /*10c4*/ 	.word	0x00000000


	//----- nvinfo : EIATTR_MIN_STACK_SIZE
	.align		4
.L_729:
        /*10c8*/ 	.byte	0x04, 0x12
        /*10ca*/ 	.short	(.L_731 - .L_730)
	.align		4
.L_730:
        /*10cc*/ 	.word	index@(_ZN7cutlass13device_kernelIN5flash19FlashAttnFwdCombineIN4cute5tupleIJNS3_1CILi16EEENS5_ILi64EEEEEELi8ELi256ELi1ELb0ELb0EffNS_4arch4Sm90EEEEEvNT_6ParamsE)
        /*10d0*/ 	.word	0x00000000


	//----- nvinfo : EIATTR_MIN_STACK_SIZE
	.align		4
.L_731:
        /*10d4*/ 	.byte	0x04, 0x12
        /*10d6*/ 	.short	(.L_733 - .L_732)
	.align		4
.L_732:
        /*10d8*/ 	.word	index@(_ZN7cutlass13device_kernelIN5flash19FlashAttnFwdCombineIN4cute5tupleIJNS3_1CILi16EEENS5_ILi64EEEEEELi7ELi256ELi1ELb0ELb0EffNS_4arch4Sm90EEEEEvNT_6ParamsE)
        /*10dc*/ 	.word	0x00000000


	//----- nvinfo : EIATTR_MIN_STACK_SIZE
	.align		4
.L_733:
        /*10e0*/ 	.byte	0x04, 0x12
        /*10e2*/ 	.short	(.L_735 - .L_734)
	.align		4
.L_734:
        /*10e4*/ 	.word	index@(_ZN7cutlass13device_kernelIN5flash19FlashAttnFwdCombineIN4cute5tupleIJNS3_1CILi16EEENS5_ILi64EEEEEELi6ELi256ELi1ELb0ELb0EffNS_4arch4Sm90EEEEEvNT_6ParamsE)
        /*10e8*/ 	.word	0x00000000


	//----- nvinfo : EIATTR_MIN_STACK_SIZE
	.align		4
.L_735:
        /*10ec*/ 	.byte	0x04, 0x12
        /*10ee*/ 	.short	(.L_737 - .L_736)
	.align		4
.L_736:
        /*10f0*/ 	.word	index@(_ZN7cutlass13device_kernelIN5flash19FlashAttnFwdCombineIN4cute5tupleIJNS3_1CILi16EEENS5_ILi64EEEEEELi5ELi256ELi1ELb0ELb0EffNS_4arch4Sm90EEEEEvNT_6ParamsE)
        /*10f4*/ 	.word	0x00000000


	//----- nvinfo : EIATTR_MIN_STACK_SIZE
	.align		4
.L_737:
        /*10f8*/ 	.byte	0x04, 0x12
        /*10fa*/ 	.short	(.L_739 - .L_738)
	.align		4
.L_738:
        /*10fc*/ 	.word	index@(_ZN7cutlass13device_kernelIN5flash19FlashAttnFwdCombineIN4cute5tupleIJNS3_1CILi16EEENS5_ILi64EEEEEELi4ELi256ELi1ELb0ELb0EffNS_4arch4Sm90EEEEEvNT_6ParamsE)
        /*1100*/ 	.word	0x00000000


	//----- nvinfo : EIATTR_MIN_STACK_SIZE
	.align		4
.L_739:
        /*1104*/ 	.byte	0x04, 0x12
        /*1106*/ 	.short	(.L_741 - .L_740)
	.align		4
.L_740:
        /*1108*/ 	.word	index@(_ZN7cutlass13device_kernelIN5flash19FlashAttnFwdCombineIN4cute5tupleIJNS3_1CILi16EEENS5_ILi64EEEEEELi8ELi256ELi1ELb0ELb1EffNS_4arch4Sm90EEEEEvNT_6ParamsE)
        /*110c*/ 	.word	0x00000000


	//----- nvinfo : EIATTR_MIN_STACK_SIZE
	.align		4
.L_741:
        /*1110*/ 	.byte	0x04, 0x12
        /*1112*/ 	.short	(.L_743 - .L_742)
	.align		4
.L_742:
        /*1114*/ 	.word	index@(_ZN7cutlass13device_kernelIN5flash19FlashAttnFwdCombineIN4cute5tupleIJNS3_1CILi16EEENS5_ILi64EEEEEELi7ELi256ELi1ELb0ELb1EffNS_4arch4Sm90EEEEEvNT_6ParamsE)
        /*1118*/ 	.word	0x00000000


	//----- nvinfo : EIATTR_MIN_STACK_SIZE
	.align		4
.L_743:
        /*111c*/ 	.byte	0x04, 0x12
        /*111e*/ 	.short	(.L_745 - .L_744)
	.align		4
.L_744:
        /*1120*/ 	.word	index@(_ZN7cutlass13device_kernelIN5flash19FlashAttnFwdCombineIN4cute5tupleIJNS3_1CILi16EEENS5_ILi64EEEEEELi6ELi256ELi1ELb0ELb1EffNS_4arch4Sm90EEEEEvNT_6ParamsE)
        /*1124*/ 	.word	0x00000000


	//----- nvinfo : EIATTR_MIN_STACK_SIZE
	.align		4
.L_745:
        /*1128*/ 	.byte	0x04, 0x12
        /*112a*/ 	.short	(.L_747 - .L_746)
	.align		4
.L_746:
        /*112c*/ 	.word	index@(_ZN7cutlass13device_kernelIN5flash19FlashAttnFwdCombineIN4cute5tupleIJNS3_1CILi16EEENS5_ILi64EEEEEELi5ELi256ELi1ELb0ELb1EffNS_4arch4Sm90EEEEEvNT_6ParamsE)
        /*1130*/ 	.word	0x00000000


	//----- nvinfo : EIATTR_MIN_STACK_SIZE
	.align		4
.L_747:
        /*1134*/ 	.byte	0x04, 0x12
        /*1136*/ 	.short	(.L_749 - .L_748)
	.align		4
.L_748:
        /*1138*/ 	.word	index@(_ZN7cutlass13device_kernelIN5flash19FlashAttnFwdCombineIN4cute5tupleIJNS3_1CILi16EEENS5_ILi64EEEEEELi4ELi256ELi1ELb0ELb1EffNS_4arch4Sm90EEEEEvNT_6ParamsE)
        /*113c*/ 	.word	0x00000000


	//----- nvinfo : EIATTR_MIN_STACK_SIZE
	.align		4
.L_749:
        /*1140*/ 	.byte	0x04, 0x12
        /*1142*/ 	.short	(.L_751 - .L_750)
	.align		4
.L_750:
        /*1144*/ 	.word	index@(_ZN7cutlass13device_kernelIN5flash19FlashAttnFwdCombineIN4cute5tupleIJNS3_1CILi16EEENS5_ILi64EEEEEELi8ELi256ELi1ELb0ELb0EffNS_4arch4Sm80EEEEEvNT_6ParamsE)
        /*1148*/ 	.word	0x00000000


	//----- nvinfo : EIATTR_MIN_STACK_SIZE
	.align		4
.L_751:
        /*114c*/ 	.byte	0x04, 0x12
        /*114e*/ 	.short	(.L_753 - .L_752)
	.align		4
.L_752:
        /*1150*/ 	.word	index@(_ZN7cutlass13device_kernelIN5flash19FlashAttnFwdCombineIN4cute5tupleIJNS3_1CILi16EEENS5_ILi64EEEEEELi7ELi256ELi1ELb0ELb0EffNS_4arch4Sm80EEEEEvNT_6ParamsE)
        /*1154*/ 	.word	0x00000000


	//----- nvinfo : EIATTR_MIN_STACK_SIZE
	.align		4
.L_753:
        /*1158*/ 	.byte	0x04, 0x12
        /*115a*/ 	.short	(.L_755 - .L_754)
	.align		4
.L_754:
        /*115c*/ 	.word	index@(_ZN7cutlass13device_kernelIN5flash19FlashAttnFwdCombineIN4cute5tupleIJNS3_1CILi16EEENS5_ILi64EEEEEELi6ELi256ELi1ELb0ELb0EffNS_4arch4Sm80EEEEEvNT_6ParamsE)
        /*1160*/ 	.word	0x00000000


	//----- nvinfo : EIATTR_MIN_STACK_SIZE
	.align		4
.L_755:
        /*1164*/ 	.byte	0x04, 0x12
        /*1166*/ 	.short	(.L_757 - .L_756)
	.align		4
.L_756:
        /*1168*/ 	.word	index@(_ZN7cutlass13device_kernelIN5flash19FlashAttnFwdCombineIN4cute5tupleIJNS3_1CILi16EEENS5_ILi64EEEEEELi5ELi256ELi1ELb0ELb0EffNS_4arch4Sm80EEEEEvNT_6ParamsE)
        /*116c*/ 	.word	0x00000000


	//----- nvinfo : EIATTR_MIN_STACK_SIZE
	.align		4
.L_757:
        /*1170*/ 	.byte	0x04, 0x12
        /*1172*/ 	.short	(.L_759 - .L_758)
	.align		4
.L_758:
        /*1174*/ 	.word	index@(_ZN7cutlass13device_kernelIN5flash19FlashAttnFwdCombineIN4cute5tupleIJNS3_1CILi16EEENS5_ILi64EEEEEELi4ELi256ELi1ELb0ELb0EffNS_4arch4Sm80EEEEEvNT_6ParamsE)
        /*1178*/ 	.word	0x00000000


	//----- nvinfo : EIATTR_MIN_STACK_SIZE
	.align		4
.L_759:
        /*117c*/ 	.byte	0x04, 0x12
        /*117e*/ 	.short	(.L_761 - .L_760)
	.align		4
.L_760:
        /*1180*/ 	.word	index@(_ZN7cutlass13device_kernelIN5flash19FlashAttnFwdCombineIN4cute5tupleIJNS3_1CILi16EEENS5_ILi64EEEEEELi8ELi256ELi1ELb0ELb1EffNS_4arch4Sm80EEEEEvNT_6ParamsE)
        /*1184*/ 	.word	0x00000000


	//----- nvinfo : EIATTR_MIN_STACK_SIZE
	.align		4
.L_761:
        /*1188*/ 	.byte	0x04, 0x12
        /*118a*/ 	.short	(.L_763 - .L_762)
	.align		4
.L_762:
        /*118c*/ 	.word	index@(_ZN7cutlass13device_kernelIN5flash19FlashAttnFwdCombineIN4cute5tupleIJNS3_1CILi16EEENS5_ILi64EEEEEELi7ELi256ELi1ELb0ELb1EffNS_4arch4Sm80EEEEEvNT_6ParamsE)
        /*1190*/ 	.word	0x00000000


	//----- nvinfo : EIATTR_MIN_STACK_SIZE
	.align		4
.L_763:
        /*1194*/ 	.byte	0x04, 0x12
        /*1196*/ 	.short	(.L_765 - .L_764)
	.align		4
.L_764:
        /*1198*/ 	.word	index@(_ZN7cutlass13device_kernelIN5flash19FlashAttnFwdCombineIN4cute5tupleIJNS3_1CILi16EEENS5_ILi64EEEEEELi6ELi256ELi1ELb0ELb1EffNS_4arch4Sm80EEEEEvNT_6ParamsE)
        /*119c*/ 	.word	0x00000000


	//----- nvinfo : EIATTR_MIN_STACK_SIZE
	.align		4
.L_765:
        /*11a0*/ 	.byte	0x04, 0x12
        /*11a2*/ 	.short	(.L_767 - .L_766)
	.align		4
.L_766:
        /*11a4*/ 	.word	index@(_ZN7cutlass13device_kernelIN5flash19FlashAttnFwdCombineIN4cute5tupleIJNS3_1CILi16EEENS5_ILi64EEEEEELi5ELi256ELi1ELb0ELb1EffNS_4arch4Sm80EEEEEvNT_6ParamsE)
        /*11a8*/ 	.word	0x00000000


	//----- nvinfo : EIATTR_MIN_STACK_SIZE
	.align		4
.L_767:
        /*11ac*/ 	.byte	0x04, 0x12
        /*11ae*/ 	.short	(.L_769 - .L_768)
	.align		4
.L_768:
        /*11b0*/ 	.word	index@(_ZN7cutlass13device_kernelIN5flash19FlashAttnFwdCombineIN4cute5tupleIJNS3_1CILi16EEENS5_ILi64EEEEEELi4ELi256ELi1ELb0ELb1EffNS_4arch4Sm80EEEEEvNT_6ParamsE)
        /*11b4*/ 	.word	0x00000000
.L_769:


//--------------------- .nv.compat                --------------------------
	.section	.nv.compat,"",@"SHT_CUDA_COMPAT_INFO"
	.align	4
        /*0000*/ 	.byte	0x02, 0x09, 0x01, 0x00, 0x02, 0x02, 0x01, 0x00, 0x02, 0x05, 0x05, 0x00, 0x03, 0x07, 0x01, 0x01
        /*0010*/ 	.byte	0x02, 0x03, 0x00, 0x00, 0x02, 0x06, 0x01, 0x00, 0x04, 0x0b, 0x08, 0x00, 0x00, 0x00, 0x00, 0x00
        /*0020*/ 	.byte	0x00, 0x00, 0x00, 0x00


//--------------------- .nv.info._ZN7cutlass13device_kernelIN5flash19FlashAttnFwdCombineIN4cute5tupleIJNS3_1CILi8EEENS5_ILi128EEEEEELi8ELi256ELi1ELb0ELb0ENS_10bfloat16_tEfNS_4arch4Sm90EEEEEvNT_6ParamsE --------------------------
	.section	.nv.info._ZN7cutlass13device_kernelIN5flash19FlashAttnFwdCombineIN4cute5tupleIJNS3_1CILi8EEENS5_ILi128EEEEEELi8ELi256ELi1ELb0ELb0ENS_10bfloat16_tEfNS_4arch4Sm90EEEEEvNT_6ParamsE,"",@"SHT_CUDA_INFO"
	.sectionflags	@""
	.align	4


	//----- nvinfo : EIATTR_CUDA_API_VERSION
	.align		4
        /*0000*/ 	.byte	0x04, 0x37
        /*0002*/ 	.short	(.L_771 - .L_770)
.L_770:
        /*0004*/ 	.word	0x00000082


	//----- nvinfo : EIATTR_KPARAM_INFO
	.align		4
.L_771:
        /*0008*/ 	.byte	0x04, 0x17
        /*000a*/ 	.short	(.L_773 - .L_772)
.L_772:
        /*000c*/ 	.word	0x00000000
        /*0010*/ 	.short	0x0000
        /*0012*/ 	.short	0x0000
        /*0014*/ 	.byte	0x00, 0xf0, 0xa1, 0x03


	//----- nvinfo : EIATTR_SPARSE_MMA_MASK
	.align		4
.L_773:
        /*0018*/ 	.byte	0x03, 0x50
        /*001a*/ 	.short	0x0000


	//----- nvinfo : EIATTR_MAXREG_COUNT
	.align		4
        /*001c*/ 	.byte	0x03, 0x1b
        /*001e*/ 	.short	0x0080


	//----- nvinfo : EIATTR_NUM_BARRIERS
	.align		4
        /*0020*/ 	.byte	0x02, 0x4c
        /*0022*/ 	.byte	0x01
	.zero		1


	//----- nvinfo : EIATTR_EXTERNS
	.align		4
        /*0024*/ 	.byte	0x04, 0x0f
        /*0026*/ 	.short	(.L_775 - .L_774)


	//   ....[0]....
	.align		4
.L_774:
        /*0028*/ 	.word	index@(__assertfail)


	//----- nvinfo : EIATTR_MERCURY_ISA_VERSION
	.align		4
.L_775:
        /*002c*/ 	.byte	0x03, 0x5f
        /*002e*/ 	.short	0x0101


	//----- nvinfo : EIATTR_COOP_GROUP_MASK_REGIDS
	.align		4
        /*0030*/ 	.byte	0x04, 0x29
        /*0032*/ 	.short	(.L_777 - .L_776)


	//   ....[0]....
.L_776:
        /*0034*/ 	.word	0xffffffff


	//   ....[1]....
        /*0038*/ 	.word	0xffffffff


	//   ....[2]....
        /*003c*/ 	.word	0xffffffff


	//   ....[3]....
        /*0040*/ 	.word	0xffffffff


	//   ....[4]....
        /*0044*/ 	.word	0xffffffff


	//   ....[5]....
        /*0048*/ 	.word	0xffffffff


	//   ....[6]....
        /*004c*/ 	.word	0xffffffff


	//   ....[7]....
        /*0050*/ 	.word	0xffffffff


	//   ....[8]....
        /*0054*/ 	.word	0xffffffff


	//   ....[9]....
        /*0058*/ 	.word	0xffffffff


	//   ....[10]....
        /*005c*/ 	.word	0xffffffff


	//   ....[11]....
        /*0060*/ 	.word	0xffffffff


	//   ....[12]....
        /*0064*/ 	.word	0xffffffff


	//   ....[13]....
        /*0068*/ 	.word	0xffffffff


	//   ....[14]....
        /*006c*/ 	.word	0xffffffff


	//----- nvinfo : EIATTR_COOP_GROUP_INSTR_OFFSETS
	.align		4
.L_777:
        /*0070*/ 	.byte	0x04, 0x28
        /*0072*/ 	.short	(.L_779 - .L_778)


	//   ....[0]....
.L_778:
        /*0074*/ 	.word	0x00001760


	//   ....[1]....
        /*0078*/ 	.word	0x00001780


	//   ....[2]....
        /*007c*/ 	.word	0x000017a0


	//   ....[3]....
        /*0080*/ 	.word	0x000017c0


	//   ....[4]....
        /*0084*/ 	.word	0x000017e0


	//   ....[5]....
        /*0088*/ 	.word	0x00001af0


	//   ....[6]....
        /*008c*/ 	.word	0x00001b10


	//   ....[7]....
        /*0090*/ 	.word	0x00001b30


	//   ....[8]....
        /*0094*/ 	.word	0x00001b50


	//   ....[9]....
        /*0098*/ 	.word	0x00001b70


	//   ....[10]....
        /*009c*/ 	.word	0x00001ba0


	//   ....[11]....
        /*00a0*/ 	.word	0x00001bc0


	//   ....[12]....
        /*00a4*/ 	.word	0x00001bf0


	//   ....[13]....
        /*00a8*/ 	.word	0x00001c10


	//   ....[14]....
        /*00ac*/ 	.word	0x00001c40


	//----- nvinfo : EIATTR_SYSCALL_OFFSETS
	.align		4
.L_779:
        /*00b0*/ 	.byte	0x04, 0x46
        /*00b2*/ 	.short	(.L_781 - .L_780)


	//   ....[0]....
.L_780:
        /*00b4*/ 	.word	0x00000390


	//----- nvinfo : EIATTR_EXIT_INSTR_OFFSETS
	.align		4
.L_781:
        /*00b8*/ 	.byte	0x04, 0x1c
        /*00ba*/ 	.short	(.L_783 - .L_782)


	//   ....[0]....
.L_782:
        /*00bc*/ 	.word	0x00000240


	//   ....[1]....
        /*00c0*/ 	.word	0x00002dd0


	//   ....[2]....
        /*00c4*/ 	.word	0x00002f80


	//----- nvinfo : EIATTR_MAX_THREADS
	.align		4
.L_783:
        /*00c8*/ 	.byte	0x04, 0x05
        /*00ca*/ 	.short	(.L_785 - .L_784)
.L_784:
        /*00cc*/ 	.word	0x00000100
        /*00d0*/ 	.word	0x00000001
        /*00d4*/ 	.word	0x00000001


	//----- nvinfo : EIATTR_CRS_STACK_SIZE
	.align		4
.L_785:
        /*00d8*/ 	.byte	0x04, 0x1e
        /*00da*/ 	.short	(.L_787 - .L_786)
.L_786:
        /*00dc*/ 	.word	0x00000000


	//----- nvinfo : EIATTR_CBANK_PARAM_SIZE
	.align		4
.L_787:
        /*00e0*/ 	.byte	0x03, 0x19
        /*00e2*/ 	.short	0x00e8


	//----- nvinfo : EIATTR_PARAM_CBANK
	.align		4
        /*00e4*/ 	.byte	0x04, 0x0a
        /*00e6*/ 	.short	(.L_789 - .L_788)
	.align		4
.L_788:
        /*00e8*/ 	.word	index@(.nv.constant0._ZN7cutlass13device_kernelIN5flash19FlashAttnFwdCombineIN4cute5tupleIJNS3_1CILi8EEENS5_ILi128EEEEEELi8ELi256ELi1ELb0ELb0ENS_10bfloat16_tEfNS_4arch4Sm90EEEEEvNT_6ParamsE)
        /*00ec*/ 	.short	0x0210
        /*00ee*/ 	.short	0x00e8


	//----- nvinfo : EIATTR_SW_WAR
	.align		4
.L_789:
        /*00f0*/ 	.byte	0x04, 0x36
        /*00f2*/ 	.short	(.L_791 - .L_790)
.L_790:
        /*00f4*/ 	.word	0x00000008
.L_791:


//--------------------- .nv.info._ZN7cutlass13device_kernelIN5flash19FlashAttnFwdCombineIN4cute5tupleIJNS3_1CILi8EEENS5_ILi128EEEEEELi7ELi256ELi1ELb0ELb0ENS_10bfloat16_tEfNS_4arch4Sm90EEEEEvNT_6ParamsE --------------------------
	.section	.nv.info._ZN7cutlass13device_kernelIN5flash19FlashAttnFwdCombineIN4cute5tupleIJNS3_1CILi8EEENS5_ILi128EEEEEELi7ELi256ELi1ELb0ELb0ENS_10bfloat16_tEfNS_4arch4Sm90EEEEEvNT_6ParamsE,"",@"SHT_CUDA_INFO"
	.sectionflags	@""
	.align	4


	//----- nvinfo : EIATTR_CUDA_API_VERSION
	.align		4
        /*0000*/ 	.byte	0x04, 0x37
        /*0002*/ 	.short	(.L_793 - .L_792)
.L_792:
        /*0004*/ 	.word	0x00000082


	//----- nvinfo : EIATTR_KPARAM_INFO
	.align		4
.L_793:
        /*0008*/ 	.byte	0x04, 0x17
        /*000a*/ 	.short	(.L_795 - .L_794)
.L_794:
        /*000c*/ 	.word	0x00000000
        /*0010*/ 	.short	0x0000
        /*0012*/ 	.short	0x0000
        /*0014*/ 	.byte	0x00, 0xf0, 0xa1, 0x03


	//----- nvinfo : EIATTR_SPARSE_MMA_MASK
	.align		4
.L_795:
        /*0018*/ 	.byte	0x03, 0x50
        /*001a*/ 	.short	0x0000


	//----- nvinfo : EIATTR_MAXREG_COUNT
	.align		4
        /*001c*/ 	.byte	0x03, 0x1b
        /*001e*/ 	.short	0x0080


	//----- nvinfo : EIATTR_NUM_BARRIERS
	.align		4
        /*0020*/ 	.byte	0x02, 0x4c
        /*0022*/ 	.byte	0x01
	.zero		1


	//----- nvinfo : EIATTR_EXTERNS
	.align		4
        /*0024*/ 	.byte	0x04, 0x0f
        /*0026*/ 	.short	(.L_797 - .L_796)


	//   ....[0]....
	.align		4
.L_796:
        /*0028*/ 	.word	index@(__assertfail)


	//----- nvinfo : EIATTR_MERCURY_ISA_VERSION
	.align		4
.L_797:
        /*002c*/ 	.byte	0x03, 0x5f
        /*002e*/ 	.short	0x0101


	//----- nvinfo : EIATTR_COOP_GROUP_MASK_REGIDS
	.align		4
        /*0030*/ 	.byte	0x04, 0x29
        /*0032*/ 	.short	(.L_799 - .L_798)


	//   ....[0]....
.L_798:
        /*0034*/ 	.word	0xffffffff


	//   ....[1]....
        /*0038*/ 	.word	0xffffffff


	//   ....[2]....
        /*003c*/ 	.word	0xffffffff


	//   ....[3]....
        /*0040*/ 	.word	0xffffffff


	//   ....[4]....
        /*0044*/ 	.word	0xffffffff


	//   ....[5]....
        /*0048*/ 	.word	0xffffffff


	//   ....[6]....
        /*004c*/ 	.word	0xffffffff


	//   ....[7]....
        /*0050*/ 	.word	0xffffffff


	//   ....[8]....
        /*0054*/ 	.word	0xffffffff


	//   ....[9]....
        /*0058*/ 	.word	0xffffffff


	//   ....[10]....
        /*005c*/ 	.word	0xffffffff


	//   ....[11]....
        /*0060*/ 	.word	0xffffffff


	//   ....[12]....
        /*0064*/ 	.word	0xffffffff


	//   ....[13]....
        /*0068*/ 	.word	0xffffffff


	//   ....[14]....
        /*006c*/ 	.word	0xffffffff


	//----- nvinfo : EIATTR_COOP_GROUP_INSTR_OFFSETS
	.align		4
.L_799:
        /*0070*/ 	.byte	0x04, 0x28
        /*0072*/ 	.short	(.L_801 - .L_800)


	//   ....[0]....
.L_800:
        /*0074*/ 	.word	0x000012a0


	//   ....[1]....
        /*0078*/ 	.word	0x000012c0


	//   ....[2]....
        /*007c*/ 	.word	0x000012e0


	//   ....[3]....
        /*0080*/ 	.word	0x00001300


	//   ....[4]....
        /*0084*/ 	.word	0x00001320


	//   ....[5]....
        /*0088*/ 	.word	0x000014c0


	//   ....[6]....
        /*008c*/ 	.word	0x000014e0


	//   ....[7]....
        /*0090*/ 	.word	0x000014f0


	//   ....[8]....
        /*0094*/ 	.word	0x00001520


	//   ....[9]....
        /*0098*/ 	.word	0x00001530


	//   ....[10]....
        /*009c*/ 	.word	0x00001560


	//   ....[11]....
        /*00a0*/ 	.word	0x00001570


	//   ....[12]....
        /*00a4*/ 	.word	0x000015b0


	//   ....[13]....
        /*00a8*/ 	.word	0x000015c0


	//   ....[14]....
        /*00ac*/ 	.word	0x000015f0


	//----- nvinfo : EIATTR_SYSCALL_OFFSETS
	.align		4
.L_801:
        /*00b0*/ 	.byte	0x04, 0x46
        /*00b2*/ 	.short	(.L_803 - .L_802)


	//   ....[0]....
.L_802:
        /*00b4*/ 	.word	0x00000390


	//----- nvinfo : EIATTR_EXIT_INSTR_OFFSETS
	.align		4
.L_803:
        /*00b8*/ 	.byte	0x04, 0x1c
        /*00ba*/ 	.short	(.L_805 - .L_804)


	//   ....[0]....
.L_804:
        /*00bc*/ 	.word	0x00000240


	//   ....[1]....
        /*00c0*/ 	.word	0x00002710


	//   ....[2]....
        /*00c4*/ 	.word	0x000028d0


	//----- nvinfo : EIATTR_MAX_THREADS
	.align		4
.L_805:
        /*00c8*/ 	.byte	0x04, 0x05
        /*00ca*/ 	.short	(.L_807 - .L_806)
.L_806:
        /*00cc*/ 	.word	0x00000100
        /*00d0*/ 	.word	0x00000001
        /*00d4*/ 	.word	0x00000001


	//----- nvinfo : EIATTR_CRS_STACK_SIZE
	.align		4
.L_807:
        /*00d8*/ 	.byte	0x04, 0x1e
        /*00da*/ 	.short	(.L_809 - .L_808)
.L_808:
        /*00dc*/ 	.word	0x00000000


	//----- nvinfo : EIATTR_CBANK_PARAM_SIZE
	.align		4
.L_809:
        /*00e0*/ 	.byte	0x03, 0x19
        /*00e2*/ 	.short	0x00e8


	//----- nvinfo : EIATTR_PARAM_CBANK
	.align		4
        /*00e4*/ 	.byte	0x04, 0x0a
        /*00e6*/ 	.short	(.L_811 - .L_810)
	.align		4
.L_810:
        /*00e8*/ 	.word	index@(.nv.constant0._ZN7cutlass13device_kernelIN5flash19FlashAttnFwdCombineIN4cute5tupleIJNS3_1CILi8EEENS5_ILi128EEEEEELi7ELi256ELi1ELb0ELb0ENS_10bfloat16_tEfNS_4arch4Sm90EEEEEvNT_6ParamsE)
        /*00ec*/ 	.short	0x0210
        /*00ee*/ 	.short	0x00e8


	//----- nvinfo : EIATTR_SW_WAR
	.align		4
.L_811:
        /*00f0*/ 	.byte	0x04, 0x36
        /*00f2*/ 	.short	(.L_813 - .L_812)
.L_812:
        /*00f4*/ 	.word	0x00000008
.L_813:


//--------------------- .nv.info._ZN7cutlass13device_kernelIN5flash19FlashAttnFwdCombineIN4cute5tupleIJNS3_1CILi8EEENS5_ILi128EEEEEELi6ELi256ELi1ELb0ELb0ENS_10bfloat16_tEfNS_4arch4Sm90EEEEEvNT_6ParamsE --------------------------
	.section	.nv.info._ZN7cutlass13device_kernelIN5flash19FlashAttnFwdCombineIN4cute5tupleIJNS3_1CILi8EEENS5_ILi128EEEEEELi6ELi256ELi1ELb0ELb0ENS_10bfloat16_tEfNS_4arch4Sm90EEEEEvNT_6ParamsE,"",@"SHT_CUDA_INFO"
	.sectionflags	@""
	.align	4


	//----- nvinfo : EIATTR_CUDA_API_VERSION
	.align		4
        /*0000*/ 	.byte	0x04, 0x37
        /*0002*/ 	.short	(.L_815 - .L_814)
.L_814:
        /*0004*/ 	.word	0x00000082


	//----- nvinfo : EIATTR_KPARAM_INFO
	.align		4
.L_815:
        /*0008*/ 	.byte	0x04, 0x17
        /*000a*/ 	.short	(.L_817 - .L_816)
.L_816:
        /*000c*/ 	.word	0x00000000
        /*0010*/ 	.short	0x0000
        /*0012*/ 	.short	0x0000
        /*0014*/ 	.byte	0x00, 0xf0, 0xa1, 0x03


	//----- nvinfo : EIATTR_SPARSE_MMA_MASK
	.align		4
.L_817:
        /*0018*/ 	.byte	0x03, 0x50
        /*001a*/ 	.short	0x0000


	//----- nvinfo : EIATTR_MAXREG_COUNT
	.align		4
        /*001c*/ 	.byte	0x03, 0x1b
        /*001e*/ 	.short	0x0080


	//----- nvinfo : EIATTR_NUM_BARRIERS
	.align		4
        /*0020*/ 	.byte	0x02, 0x4c
        /*0022*/ 	.byte	0x01
	.zero		1


	//----- nvinfo : EIATTR_EXTERNS
	.align		4
        /*0024*/ 	.byte	0x04, 0x0f
        /*0026*/ 	.short	(.L_819 - .L_818)


	//   ....[0]....
	.align		4
.L_818:
        /*0028*/ 	.word	index@(__assertfail)


	//----- nvinfo : EIATTR_MERCURY_ISA_VERSION
	.align		4
.L_819:
        /*002c*/ 	.byte	0x03, 0x5f
        /*002e*/ 	.short	0x0101


	//----- nvinfo : EIATTR_COOP_GROUP_MASK_REGIDS
	.align		4
        /*0030*/ 	.byte	0x04, 0x29
        /*0032*/ 	.short	(.L_821 - .L_820)


	//   ....[0]....
.L_820:
        /*0034*/ 	.word	0xffffffff


	//   ....[1]....
        /*0038*/ 	.word	0xffffffff


	//   ....[2]....
        /*003c*/ 	.word	0xffffffff


	//   ....[3]....
        /*0040*/ 	.word	0xffffffff


	//   ....[4]....
        /*0044*/ 	.word	0xffffffff


	//   ....[5]....
        /*0048*/ 	.word	0xffffffff


	//   ....[6]....
        /*004c*/ 	.word	0xffffffff


	//   ....[7]....
        /*0050*/ 	.word	0xffffffff


	//   ....[8]....
        /*0054*/ 	.word	0xffffffff


	//   ....[9]....
        /*0058*/ 	.word	0xffffffff


	//   ....[10]....
        /*005c*/ 	.word	0xffffffff


	//   ....[11]....
        /*0060*/ 	.word	0xffffffff


	//   ....[12]....
        /*0064*/ 	.word	0xffffffff


	//   ....[13]....
        /*0068*/ 	.word	0xffffffff


	//   ....[14]....
        /*006c*/ 	.word	0xffffffff


	//----- nvinfo : EIATTR_COOP_GROUP_INSTR_OFFSETS
	.align		4
.L_821:
        /*0070*/ 	.byte	0x04, 0x28
        /*0072*/ 	.short	(.L_823 - .L_822)


	//   ....[0]....
.L_822:
        /*0074*/ 	.word	0x00000ef0


	//   ....[1]....
        /*0078*/ 	.word	0x00000f10


	//   ....[2]....
        /*007c*/ 	.word	0x00000f30


	//   ....[3]....
        /*0080*/ 	.word	0x00000f50


	//   ....[4]....
        /*0084*/ 	.word	0x00000f70


	//   ....[5]....
        /*0088*/ 	.word	0x00001060


	//   ....[6]....
        /*008c*/ 	.word	0x00001080


	//   ....[7]....
        /*0090*/ 	.word	0x00001090


	//   ....[8]....
        /*0094*/ 	.word	0x000010c0


	//   ....[9]....
        /*0098*/ 	.word	0x000010d0


	//   ....[10]....
        /*009c*/ 	.word	0x00001100


	//   ....[11]....
        /*00a0*/ 	.word	0x00001110


	//   ....[12]....
        /*00a4*/ 	.word	0x00001150


	//   ....[13]....
        /*00a8*/ 	.word	0x00001160


	//   ....[14]....
        /*00ac*/ 	.word	0x000011a0


	//----- nvinfo : EIATTR_SYSCALL_OFFSETS
	.align		4
.L_823:
        /*00b0*/ 	.byte	0x04, 0x46
        /*00b2*/ 	.short	(.L_825 - .L_824)


	//   ....[0]....
.L_824:
        /*00b4*/ 	.word	0x00000390


	//----- nvinfo : EIATTR_EXIT_INSTR_OFFSETS
	.align		4
.L_825:
        /*00b8*/ 	.byte	0x04, 0x1c
        /*00ba*/ 	.short	(.L_827 - .L_826)


	//   ....[0]....
.L_826:
        /*00bc*/ 	.word	0x00000240


	//   ....[1]....
        /*00c0*/ 	.word	0x00002260


	//   ....[2]....
        /*00c4*/ 	.word	0x00002420


	//----- nvinfo : EIATTR_MAX_THREADS
	.align		4
.L_827:
        /*00c8*/ 	.byte	0x04, 0x05
        /*00ca*/ 	.short	(.L_829 - .L_828)
.L_828:
        /*00cc*/ 	.word	0x00000100
        /*00d0*/ 	.word	0x00000001
        /*00d4*/ 	.word	0x00000001


	//----- nvinfo : EIATTR_CRS_STACK_SIZE
	.align		4
.L_829:
        /*00d8*/ 	.byte	0x04, 0x1e
        /*00da*/ 	.short	(.L_831 - .L_830)
.L_830:
        /*00dc*/ 	.word	0x00000000


	//----- nvinfo : EIATTR_CBANK_PARAM_SIZE
	.align		4
.L_831:
        /*00e0*/ 	.byte	0x03, 0x19
        /*00e2*/ 	.short	0x00e8


	//----- nvinfo : EIATTR_PARAM_CBANK
	.align		4
        /*00e4*/ 	.byte	0x04, 0x0a
        /*00e6*/ 	.short	(.L_833 - .L_832)
	.align		4
.L_832:
        /*00e8*/ 	.word	index@(.nv.constant0._ZN7cutlass13device_kernelIN5flash19FlashAttnFwdCombineIN4cute5tupleIJNS3_1CILi8EEENS5_ILi128EEEEEELi6ELi256ELi1ELb0ELb0ENS_10bfloat16_tEfNS_4arch4Sm90EEEEEvNT_6ParamsE)
        /*00ec*/ 	.short	0x0210
        /*00ee*/ 	.short	0x00e8


	//----- nvinfo : EIATTR_SW_WAR
	.align		4
.L_833:
        /*00f0*/ 	.byte	0x04, 0x36
        /*00f2*/ 	.short	(.L_835 - .L_834)
.L_834:
        /*00f4*/ 	.word	0x00000008
.L_835:


//--------------------- .nv.info._ZN7cutlass13device_kernelIN5flash19FlashAttnFwdCombineIN4cute5tupleIJNS3_1CILi8EEENS5_ILi128EEEEEELi5ELi256ELi1ELb0ELb0ENS_10bfloat16_tEfNS_4arch4Sm90EEEEEvNT_6ParamsE --------------------------
	.section	.nv.info._ZN7cutlass13device_kernelIN5flash19FlashAttnFwdCombineIN4cute5tupleIJNS3_1CILi8EEENS5_ILi128EEEEEELi5ELi256ELi1ELb0ELb0ENS_10bfloat16_tEfNS_4arch4Sm90EEEEEvNT_6ParamsE,"",@"SHT_CUDA_INFO"
	.sectionflags	@""
	.align	4


	//----- nvinfo : EIATTR_CUDA_API_VERSION
	.align		4
        /*0000*/ 	.byte	0x04, 0x37
        /*0002*/ 	.short	(.L_837 - .L_836)
.L_836:
        /*0004*/ 	.word	0x00000082


	//----- nvinfo : EIATTR_KPARAM_INFO
	.align		4
.L_837:
        /*0008*/ 	.byte	0x04, 0x17
        /*000a*/ 	.short	(.L_839 - .L_838)
.L_838:
        /*000c*/ 	.word	0x00000000
        /*0010*/ 	.short	0x0000
        /*0012*/ 	.short	0x0000
        /*0014*/ 	.byte	0x00, 0xf0, 0xa1, 0x03


	//----- nvinfo : EIATTR_SPARSE_MMA_MASK
	.align		4
.L_839:
        /*0018*/ 	.byte	0x03, 0x50
        /*001a*/ 	.short	0x0000


	//----- nvinfo : EIATTR_MAXREG_COUNT
	.align		4
        /*001c*/ 	.byte	0x03, 0x1b
        /*001e*/ 	.short	0x0080


	//----- nvinfo : EIATTR_NUM_BARRIERS
	.align		4
        /*0020*/ 	.byte	0x02, 0x4c
        /*0022*/ 	.byte	0x01
	.zero		1


	//----- nvinfo : EIATTR_EXTERNS
	.align		4
        /*0024*/ 	.byte	0x04, 0x0f
        /*0026*/ 	.short	(.L_841 - .L_840)


	//   ....[0]....
	.align		4
.L_840:
        /*0028*/ 	.word	index@(__assertfail)


	//----- nvinfo : EIATTR_MERCURY_ISA_VERSION
	.align		4
.L_841:
        /*002c*/ 	.byte	0x03, 0x5f
        /*002e*/ 	.short	0x0101


	//----- nvinfo : EIATTR_COOP_GROUP_MASK_REGIDS
	.align		4
        /*0030*/ 	.byte	0x04, 0x29
        /*0032*/ 	.short	(.L_843 - .L_842)


	//   ....[0]....
.L_842:
        /*0034*/ 	.word	0xffffffff


	//   ....[1]....
        /*0038*/ 	.word	0xffffffff


	//   ....[2]....
        /*003c*/ 	.word	0xffffffff


	//   ....[3]....
        /*0040*/ 	.word	0xffffffff


	//   ....[4]....
        /*0044*/ 	.word	0xffffffff


	//   ....[5]....
        /*0048*/ 	.word	0xffffffff


	//   ....[6]....
        /*004c*/ 	.word	0xffffffff


	//   ....[7]....
        /*0050*/ 	.word	0xffffffff


	//   ....[8]....
        /*0054*/ 	.word	0xffffffff


	//   ....[9]....
        /*0058*/ 	.word	0xffffffff


	//   ....[10]....
        /*005c*/ 	.word	0xffffffff


	//   ....[11]....
        /*0060*/ 	.word	0xffffffff


	//   ....[12]....
        /*0064*/ 	.word	0xffffffff


	//   ....[13]....
        /*0068*/ 	.word	0xffffffff


	//   ....[14]....
        /*006c*/ 	.word	0xffffffff


	//----- nvinfo : EIATTR_COOP_GROUP_INSTR_OFFSETS
	.align		4
.L_843:
        /*0070*/ 	.byte	0x04, 0x28
        /*0072*/ 	.short	(.L_845 - .L_844)


	//   ....[0]....
.L_844:
        /*0074*/ 	.word	0x00000cd0


	//   ....[1]....
        /*0078*/ 	.word	0x00000cf0


	//   ....[2]....
        /*007c*/ 	.word	0x00000d10


	//   ....[3]....
        /*0080*/ 	.word	0x00000d30


	//   ....[4]....
        /*0084*/ 	.word	0x00000d50


	//   ....[5]....
        /*0088*/ 	.word	0x00000de0


	//   ....[6]....
        /*008c*/ 	.word	0x00000e10


	//   ....[7]....
        /*0090*/ 	.word	0x00000e20


	//   ....[8]....
        /*0094*/ 	.word	0x00000e50


	//   ....[9]....
        /*0098*/ 	.word	0x00000e60


	//   ....[10]....
        /*009c*/ 	.word	0x00000e90


	//   ....[11]....
        /*00a0*/ 	.word	0x00000ea0


	//   ....[12]....
        /*00a4*/ 	.word	0x00000ed0


	//   ....[13]....
        /*00a8*/ 	.word	0x00000ee0


	//   ....[14]....
        /*00ac*/ 	.word	0x00000f50


	//----- nvinfo : EIATTR_SYSCALL_OFFSETS
	.align		4
.L_845:
        /*00b0*/ 	.byte	0x04, 0x46
        /*00b2*/ 	.short	(.L_847 - .L_846)


	//   ....[0]....
.L_846:
        /*00b4*/ 	.word	0x00000390


	//----- nvinfo : EIATTR_EXIT_INSTR_OFFSETS
	.align		4
.L_847:
        /*00b8*/ 	.byte	0x04, 0x1c
        /*00ba*/ 	.short	(.L_849 - .L_848)


	//   ....[0]....
.L_848:
        /*00bc*/ 	.word	0x00000240


	//   ....[1]....
        /*00c0*/ 	.word	0x00001fd0


	//   ....[2]....
        /*00c4*/ 	.word	0x00002190


	//----- nvinfo : EIATTR_MAX_THREADS
	.align		4
.L_849:
        /*00c8*/ 	.byte	0x04, 0x05
        /*00ca*/ 	.short	(.L_851 - .L_850)
.L_850:
        /*00cc*/ 	.word	0x00000100
        /*00d0*/ 	.word	0x00000001
        /*00d4*/ 	.word	0x00000001


	//----- nvinfo : EIATTR_CRS_STACK_SIZE
	.align		4
.L_851:
        /*00d8*/ 	.byte	0x04, 0x1e
        /*00da*/ 	.short	(.L_853 - .L_852)
.L_852:
        /*00dc*/ 	.word	0x00000000


	//----- nvinfo : EIATTR_CBANK_PARAM_SIZE
	.align		4
.L_853:
        /*00e0*/ 	.byte	0x03, 0x19
        /*00e2*/ 	.short	0x00e8


	//----- nvinfo : EIATTR_PARAM_CBANK
	.align		4
        /*00e4*/ 	.byte	0x04, 0x0a
        /*00e6*/ 	.short	(.L_855 - .L_854)
	.align		4
.L_854:
        /*00e8*/ 	.word	index@(.nv.constant0._ZN7cutlass13device_kernelIN5flash19FlashAttnFwdCombineIN4cute5tupleIJNS3_1CILi8EEENS5_ILi128EEEEEELi5ELi256ELi1ELb0ELb0ENS_10bfloat16_tEfNS_4arch4Sm90EEEEEvNT_6ParamsE)
        /*00ec*/ 	.short	0x0210
        /*00ee*/ 	.short	0x00e8


	//----- nvinfo : EIATTR_SW_WAR
	.align		4
.L_855:
        /*00f0*/ 	.byte	0x04, 0x36
        /*00f2*/ 	.short	(.L_857 - .L_856)
.L_856:
        /*00f4*/ 	.word	0x00000008
.L_857:


//--------------------- .nv.info._ZN7cutlass13device_kernelIN5flash19FlashAttnFwdCombineIN4cute5tupleIJNS3_1CILi8EEENS5_ILi128EEEEEELi8ELi256ELi1ELb0ELb1ENS_10bfloat16_tEfNS_4arch4Sm90EEEEEvNT_6ParamsE --------------------------
	.section	.nv.info._ZN7cutlass13device_kernelIN5flash19FlashAttnFwdCombineIN4cute5tupleIJNS3_1CILi8EEENS5_ILi128EEEEEELi8ELi256ELi1ELb0ELb1ENS_10bfloat16_tEfNS_4arch4Sm90EEEEEvNT_6ParamsE,"",@"SHT_CUDA_INFO"
	.sectionflags	@""
	.align	4


	//----- nvinfo : EIATTR_CUDA_API_VERSION
	.align		4
        /*0000*/ 	.byte	0x04, 0x37
        /*0002*/ 	.short	(.L_859 - .L_858)
.L_858:
        /*0004*/ 	.word	0x00000082


	//----- nvinfo : EIATTR_KPARAM_INFO
	.align		4
.L_859:
        /*0008*/ 	.byte	0x04, 0x17
        /*000a*/ 	.short	(.L_861 - .L_860)
.L_860:
        /*000c*/ 	.word	0x00000000
        /*0010*/ 	.short	0x0000
        /*0012*/ 	.short	0x0000
        /*0014*/ 	.byte	0x00, 0xf0, 0xa1, 0x03


	//----- nvinfo : EIATTR_SPARSE_MMA_MASK
	.align		4
.L_861:
        /*0018*/ 	.byte	0x03, 0x50
        /*001a*/ 	.short	0x0000


	//----- nvinfo : EIATTR_MAXREG_COUNT
	.align		4
        /*001c*/ 	.byte	0x03, 0x1b
        /*001e*/ 	.short	0x0080


	//----- nvinfo : EIATTR_NUM_BARRIERS
	.align		4
        /*0020*/ 	.byte	0x02, 0x4c
        /*0022*/ 	.byte	0x01
	.zero		1


	//----- nvinfo : EIATTR_EXTERNS
	.align		4
        /*0024*/ 	.byte	0x04, 0x0f
        /*0026*/ 	.short	(.L_863 - .L_862)


	//   ....[0]....
	.align		4
.L_862:
        /*0028*/ 	.word	index@(__assertfail)


	//----- nvinfo : EIATTR_MERCURY_ISA_VERSION
	.align		4
.L_863:
        /*002c*/ 	.byte	0x03, 0x5f
        /*002e*/ 	.short	0x0101


	//----- nvinfo : EIATTR_COOP_GROUP_MASK_REGIDS
	.align		4
        /*0030*/ 	.byte	0x04, 0x29
        /*0032*/ 	.short	(.L_865 - .L_864)


	//   ....[0]....
.L_864:
        /*0034*/ 	.word	0xffffffff


	//   ....[1]....
        /*0038*/ 	.word	0xffffffff


	//   ....[2]....
        /*003c*/ 	.word	0xffffffff


	//   ....[3]....
        /*0040*/ 	.word	0xffffffff


	//   ....[4]....
        /*0044*/ 	.word	0xffffffff


	//   ....[5]....
        /*0048*/ 	.word	0xffffffff


	//   ....[6]....
        /*004c*/ 	.word	0xffffffff


	//   ....[7]....
        /*0050*/ 	.word	0xffffffff


	//   ....[8]....
        /*0054*/ 	.word	0xffffffff


	//   ....[9]....
        /*0058*/ 	.word	0xffffffff


	//   ....[10]....
        /*005c*/ 	.word	0xffffffff


	//   ....[11]....
        /*0060*/ 	.word	0xffffffff


	//   ....[12]....
        /*0064*/ 	.word	0xffffffff


	//   ....[13]....
        /*0068*/ 	.word	0xffffffff


	//   ....[14]....
        /*006c*/ 	.word	0xffffffff


	//----- nvinfo : EIATTR_COOP_GROUP_INSTR_OFFSETS
	.align		4
.L_865:
        /*0070*/ 	.byte	0x04, 0x28
        /*0072*/ 	.short	(.L_867 - .L_866)


	//   ....[0]....
.L_866:
        /*0074*/ 	.word	0x00002090


	//   ....[1]....
        /*0078*/ 	.word	0x000020b0


	//   ....[2]....
        /*007c*/ 	.word	0x000020d0


	//   ....[3]....
        /*0080*/ 	.word	0x000020f0


	//   ....[4]....
        /*0084*/ 	.word	0x00002110


	//   ....[5]....
        /*0088*/ 	.word	0x00002430


	//   ....[6]....
        /*008c*/ 	.word	0x00002450


	//   ....[7]....
        /*0090*/ 	.word	0x00002460


	//   ....[8]....
        /*0094*/ 	.word	0x00002490


	//   ....[9]....
        /*0098*/ 	.word	0x000024a0


	//   ....[10]....
        /*009c*/ 	.word	0x000024d0


	//   ....[11]....
        /*00a0*/ 	.word	0x000024e0


	//   ....[12]....
        /*00a4*/ 	.word	0x00002520


	//   ....[13]....
        /*00a8*/ 	.word	0x00002530


	//   ....[14]....
        /*00ac*/ 	.word	0x00002560


	//----- nvinfo : EIATTR_SYSCALL_OFFSETS
	.align		4
.L_867:
        /*00b0*/ 	.byte	0x04, 0x46
        /*00b2*/ 	.short	(.L_869 - .L_868)


	//   ....[0]....
.L_868:
        /*00b4*/ 	.word	0x00000510


	//----- nvinfo : EIATTR_EXIT_INSTR_OFFSETS
	.align		4
.L_869:
        /*00b8*/ 	.byte	0x04, 0x1c
        /*00ba*/ 	.short	(.L_871 - .L_870)


	//   ....[0]....
.L_870:
        /*00bc*/ 	.word	0x00000240


	//   ....[1]....
        /*00c0*/ 	.word	0x000003c0


	//   ....[2]....
        /*00c4*/ 	.word	0x000036c0


	//   ....[3]....
        /*00c8*/ 	.word	0x00003820


	//----- nvinfo : EIATTR_MAX_THREADS
	.align		4
.L_871:
        /*00cc*/ 	.byte	0x04, 0x05
        /*00ce*/ 	.short	(.L_873 - .L_872)
.L_872:
        /*00d0*/ 	.word	0x00000100
        /*00d4*/ 	.word	0x00000001
        /*00d8*/ 	.word	0x00000001


	//----- nvinfo : EIATTR_CRS_STACK_SIZE
	.align		4
.L_873:
        /*00dc*/ 	.byte	0x04, 0x1e
        /*00de*/ 	.short	(.L_875 - .L_874)
.L_874:
        /*00e0*/ 	.word	0x00000000


	//----- nvinfo : EIATTR_CBANK_PARAM_SIZE
	.align		4
.L_875:
        /*00e4*/ 	.byte	0x03, 0x19
        /*00e6*/ 	.short	0x00e8


	//----- nvinfo : EIATTR_PARAM_CBANK
	.align		4
        /*00e8*/ 	.byte	0x04, 0x0a
        /*00ea*/ 	.short	(.L_877 - .L_876)
	.align		4
.L_876:
        /*00ec*/ 	.word	index@(.nv.constant0._ZN7cutlass13device_kernelIN5flash19FlashAttnFwdCombineIN4cute5tupleIJNS3_1CILi8EEENS5_ILi128EEEEEELi8ELi256ELi1ELb0ELb1ENS_10bfloat16_tEfNS_4arch4Sm90EEEEEvNT_6ParamsE)
        /*00f0*/ 	.short	0x0210
        /*00f2*/ 	.short	0x00e8


	//----- nvinfo : EIATTR_SW_WAR
	.align		4
.L_877:
        /*00f4*/ 	.byte	0x04, 0x36
        /*00f6*/ 	.short	(.L_879 - .L_878)
.L_878:
        /*00f8*/ 	.word	0x00000008
.L_879:


//--------------------- .nv.info._ZN7cutlass13device_kernelIN5flash19FlashAttnFwdCombineIN4cute5tupleIJNS3_1CILi8EEENS5_ILi128EEEEEELi7ELi256ELi1ELb0ELb1ENS_10bfloat16_tEfNS_4arch4Sm90EEEEEvNT_6ParamsE --------------------------
	.section	.nv.info._ZN7cutlass13device_kernelIN5flash19FlashAttnFwdCombineIN4cute5tupleIJNS3_1CILi8EEENS5_ILi128EEEEEELi7ELi256ELi1ELb0ELb1ENS_10bfloat16_tEfNS_4arch4Sm90EEEEEvNT_6ParamsE,"",@"SHT_CUDA_INFO"
	.sectionflags	@""
	.align	4


	//----- nvinfo : EIATTR_CUDA_API_VERSION
	.align		4
        /*0000*/ 	.byte	0x04, 0x37
        /*0002*/ 	.short	(.L_881 - .L_880)
.L_880:
        /*0004*/ 	.word	0x00000082


	//----- nvinfo : EIATTR_KPARAM_INFO
	.align		4
.L_881:
        /*0008*/ 	.byte	0x04, 0x17
        /*000a*/ 	.short	(.L_883 - .L_882)
.L_882:
        /*000c*/ 	.word	0x00000000
        /*0010*/ 	.short	0x0000
        /*0012*/ 	.short	0x0000
        /*0014*/ 	.byte	0x00, 0xf0, 0xa1, 0x03


	//----- nvinfo : EIATTR_SPARSE_MMA_MASK
	.align		4
.L_883:
        /*0018*/ 	.byte	0x03, 0x50
        /*001a*/ 	.short	0x0000


	//----- nvinfo : EIATTR_MAXREG_COUNT
	.align		4
        /*001c*/ 	.byte	0x03, 0x1b
        /*001e*/ 	.short	0x0080


	//----- nvinfo : EIATTR_NUM_BARRIERS
	.align		4
        /*0020*/ 	.byte	0x02, 0x4c
        /*0022*/ 	.byte	0x01
	.zero		1


	//----- nvinfo : EIATTR_EXTERNS
	.align		4
        /*0024*/ 	.byte	0x04, 0x0f
        /*0026*/ 	.short	(.L_885 - .L_884)


	//   ....[0]....
	.align		4
.L_884:
        /*0028*/ 	.word	index@(__assertfail)


	//----- nvinfo : EIATTR_MERCURY_ISA_VERSION
	.align		4
.L_885:
        /*002c*/ 	.byte	0x03, 0x5f
        /*002e*/ 	.short	0x0101


	//----- nvinfo : EIATTR_COOP_GROUP_MASK_REGIDS
	.align		4
        /*0030*/ 	.byte	0x04, 0x29
        /*0032*/ 	.short	(.L_887 - .L_886)


	//   ....[0]....
.L_886:
        /*0034*/ 	.word	0xffffffff


	//   ....[1]....
        /*0038*/ 	.word	0xffffffff


	//   ....[2]....
        /*003c*/ 	.word	0xffffffff


	//   ....[3]....
        /*0040*/ 	.word	0xffffffff


	//   ....[4]....
        /*0044*/ 	.word	0xffffffff


	//   ....[5]....
        /*0048*/ 	.word	0xffffffff


	//   ....[6]....
        /*004c*/ 	.word	0xffffffff


	//   ....[7]....
        /*0050*/ 	.word	0xffffffff


	//   ....[8]....
        /*0054*/ 	.word	0xffffffff


	//   ....[9]....
        /*0058*/ 	.word	0xffffffff


	//   ....[10]....
        /*005c*/ 	.word	0xffffffff


	//   ....[11]....
        /*0060*/ 	.word	0xffffffff


	//   ....[12]....
        /*0064*/ 	.word	0xffffffff


	//   ....[13]....
        /*0068*/ 	.word	0xffffffff


	//   ....[14]....
        /*006c*/ 	.word	0xffffffff


	//----- nvinfo : EIATTR_COOP_GROUP_INSTR_OFFSETS
	.align		4
.L_887:
        /*0070*/ 	.byte	0x04, 0x28
        /*0072*/ 	.short	(.L_889 - .L_888)


	//   ....[0]....
.L_888:
        /*0074*/ 	.word	0x00001ba0


	//   ....[1]....
        /*0078*/ 	.word	0x00001bc0


	//   ....[2]....
        /*007c*/ 	.word	0x00001be0


	//   ....[3]....
        /*0080*/ 	.word	0x00001c00


	//   ....[4]....
        /*0084*/ 	.word	0x00001c20


	//   ....[5]....
        /*0088*/ 	.word	0x00001dc0


	//   ....[6]....
        /*008c*/ 	.word	0x00001de0


	//   ....[7]....
        /*0090*/ 	.word	0x00001df0


	//   ....[8]....
        /*0094*/ 	.word	0x00001e20


	//   ....[9]....
        /*0098*/ 	.word	0x00001e30


	//   ....[10]....
        /*009c*/ 	.word	0x00001e60


	//   ....[11]....
        /*00a0*/ 	.word	0x00001e70


	//   ....[12]....
        /*00a4*/ 	.word	0x00001eb0


	//   ....[13]....
        /*00a8*/ 	.word	0x00001ec0


	//   ....[14]....
        /*00ac*/ 	.word	0x00001ef0


	//----- nvinfo : EIATTR_SYSCALL_OFFSETS
	.align		4
.L_889:
        /*00b0*/ 	.byte	0x04, 0x46
        /*00b2*/ 	.short	(.L_891 - .L_890)


	//   ....[0]....
.L_890:
        /*00b4*/ 	.word	0x00000510


	//----- nvinfo : EIATTR_EXIT_INSTR_OFFSETS
	.align		4
.L_891:
        /*00b8*/ 	.byte	0x04, 0x1c
        /*00ba*/ 	.short	(.L_893 - .L_892)


	//   ....[0]....
.L_892:
        /*00bc*/ 	.word	0x00000240


	//   ....[1]....
        /*00c0*/ 	.word	0x000003c0


	//   ....[2]....
        /*00c4*/ 	.word	0x00002fe0


	//   ....[3]....
        /*00c8*/ 	.word	0x00003140


	//----- nvinfo : EIATTR_MAX_THREADS
	.align		4
.L_893:
        /*00cc*/ 	.byte	0x04, 0x05
        /*00ce*/ 	.short	(.L_895 - .L_894)
.L_894:
        /*00d0*/ 	.word	0x00000100
        /*00d4*/ 	.word	0x00000001
        /*00d8*/ 	.word	0x00000001


	//----- nvinfo : EIATTR_CRS_STACK_SIZE
	.align		4
.L_895:
        /*00dc*/ 	.byte	0x04, 0x1e
        /*00de*/ 	.short	(.L_897 - .L_896)
.L_896:
        /*00e0*/ 	.word	0x00000000


	//----- nvinfo : EIATTR_CBANK_PARAM_SIZE
	.align		4
.L_897:
        /*00e4*/ 	.byte	0x03, 0x19
        /*00e6*/ 	.short	0x00e8


	//----- nvinfo : EIATTR_PARAM_CBANK
	.align		4
        /*00e8*/ 	.byte	0x04, 0x0a
        /*00ea*/ 	.short	(.L_899 - .L_898)
	.align		4
.L_898:
        /*00ec*/ 	.word	index@(.nv.constant0._ZN7cutlass13device_kernelIN5flash19FlashAttnFwdCombineIN4cute5tupleIJNS3_1CILi8EEENS5_ILi128EEEEEELi7ELi256ELi1ELb0ELb1ENS_10bfloat16_tEfNS_4arch4Sm90EEEEEvNT_6ParamsE)
        /*00f0*/ 	.short	0x0210
        /*00f2*/ 	.short	0x00e8


	//----- nvinfo : EIATTR_SW_WAR
	.align		4
.L_899:
        /*00f4*/ 	.byte	0x04, 0x36
        /*00f6*/ 	.short	(.L_901 - .L_900)
.L_900:
        /*00f8*/ 	.word	0x00000008
.L_901:


//--------------------- .nv.info._ZN7cutlass13device_kernelIN5flash19FlashAttnFwdCombineIN4cute5tupleIJNS3_1CILi8EEENS5_ILi128EEEEEELi6ELi256ELi1ELb0ELb1ENS_10bfloat16_tEfNS_4arch4Sm90EEEEEvNT_6ParamsE --------------------------
	.section	.nv.info._ZN7cutlass13device_kernelIN5flash19FlashAttnFwdCombineIN4cute5tupleIJNS3_1CILi8EEENS5_ILi128EEEEEELi6ELi256ELi1ELb0ELb1ENS_10bfloat16_tEfNS_4arch4Sm90EEEEEvNT_6ParamsE,"",@"SHT_CUDA_INFO"
	.sectionflags	@""
	.align	4


	//----- nvinfo : EIATTR_CUDA_API_VERSION
	.align		4
        /*0000*/ 	.byte	0x04, 0x37
        /*0002*/ 	.short	(.L_903 - .L_902)
.L_902:
        /*0004*/ 	.word	0x00000082


	//----- nvinfo : EIATTR_KPARAM_INFO
	.align		4
.L_903:
        /*0008*/ 	.byte	0x04, 0x17
        /*000a*/ 	.short	(.L_905 - .L_904)
.L_904:
        /*000c*/ 	.word	0x00000000
        /*0010*/ 	.short	0x0000
        /*0012*/ 	.short	0x0000
        /*0014*/ 	.byte	0x00, 0xf0, 0xa1, 0x03


	//----- nvinfo : EIATTR_SPARSE_MMA_MASK
	.align		4
.L_905:
        /*0018*/ 	.byte	0x03, 0x50
        /*001a*/ 	.short	0x0000


	//----- nvinfo : EIATTR_MAXREG_COUNT
	.align		4
        /*001c*/ 	.byte	0x03, 0x1b
        /*001e*/ 	.short	0x0080


	//----- nvinfo : EIATTR_NUM_BARRIERS
	.align		4
        /*0020*/ 	.byte	0x02, 0x4c
        /*0022*/ 	.byte	0x01
	.zero		1


	//----- nvinfo : EIATTR_EXTERNS
	.align		4
        /*0024*/ 	.byte	0x04, 0x0f
        /*0026*/ 	.short	(.L_907 - .L_906)


	//   ....[0]....
	.align		4
.L_906:
        /*0028*/ 	.word	index@(__assertfail)


	//----- nvinfo : EIATTR_MERCURY_ISA_VERSION
	.align		4
.L_907:
        /*002c*/ 	.byte	0x03, 0x5f
        /*002e*/ 	.short	0x0101


	//----- nvinfo : EIATTR_COOP_GROUP_MASK_REGIDS
	.align		4
        /*0030*/ 	.byte	0x04, 0x29
        /*0032*/ 	.short	(.L_909 - .L_908)


	//   ....[0]....
.L_908:
        /*0034*/ 	.word	0xffffffff


	//   ....[1]....
        /*0038*/ 	.word	0xffffffff


	//   ....[2]....
        /*003c*/ 	.word	0xffffffff


	//   ....[3]....
        /*0040*/ 	.word	0xffffffff


	//   ....[4]....
        /*0044*/ 	.word	0xffffffff


	//   ....[5]....
        /*0048*/ 	.word	0xffffffff


	//   ....[6]....
        /*004c*/ 	.word	0xffffffff


	//   ....[7]....
        /*0050*/ 	.word	0xffffffff


	//   ....[8]....
        /*0054*/ 	.word	0xffffffff


	//   ....[9]....
        /*0058*/ 	.word	0xffffffff


	//   ....[10]....
        /*005c*/ 	.word	0xffffffff


	//   ....[11]....
        /*0060*/ 	.word	0xffffffff


	//   ....[12]....
        /*0064*/ 	.word	0xffffffff


	//   ....[13]....
        /*0068*/ 	.word	0xffffffff


	//   ....[14]....
        /*006c*/ 	.word	0xffffffff


	//----- nvinfo : EIATTR_COOP_GROUP_INSTR_OFFSETS
	.align		4
.L_909:
        /*0070*/ 	.byte	0x04, 0x28
        /*0072*/ 	.short	(.L_911 - .L_910)


	//   ....[0]....
.L_910:
        /*0074*/ 	.word	0x00001800


	//   ....[1]....
        /*0078*/ 	.word	0x00001820


	//   ....[2]....
        /*007c*/ 	.word	0x00001840


	//   ....[3]....
        /*0080*/ 	.word	0x00001860


	//   ....[4]....
        /*0084*/ 	.word	0x00001880


	//   ....[5]....
        /*0088*/ 	.word	0x00001970


	//   ....[6]....
        /*008c*/ 	.word	0x00001990


	//   ....[7]....
        /*0090*/ 	.word	0x000019a0


	//   ....[8]....
        /*0094*/ 	.word	0x000019d0


	//   ....[9]....
        /*0098*/ 	.word	0x000019e0


	//   ....[10]....
        /*009c*/ 	.word	0x00001a10


	//   ....[11]....
        /*00a0*/ 	.word	0x00001a20


	//   ....[12]....
        /*00a4*/ 	.word	0x00001a60


	//   ....[13]....
        /*00a8*/ 	.word	0x00001a70


	//   ....[14]....
        /*00ac*/ 	.word	0x00001aa0


	//----- nvinfo : EIATTR_SYSCALL_OFFSETS
	.align		4
.L_911:
        /*00b0*/ 	.byte	0x04, 0x46
        /*00b2*/ 	.short	(.L_913 - .L_912)


	//   ....[0]....
.L_912:
        /*00b4*/ 	.word	0x00000510


	//----- nvinfo : EIATTR_EXIT_INSTR_OFFSETS
	.align		4
.L_913:
        /*00b8*/ 	.byte	0x04, 0x1c
        /*00ba*/ 	.short	(.L_915 - .L_914)


	//   ....[0]....
.L_914:
        /*00bc*/ 	.word	0x00000240


	//   ....[1]....
        /*00c0*/ 	.word	0x000003c0


	//   ....[2]....
        /*00c4*/ 	.word	0x00002b40


	//   ....[3]....
        /*00c8*/ 	.word	0x00002ca0


	//----- nvinfo : EIATTR_MAX_THREADS
	.align		4
.L_915:
        /*00cc*/ 	.byte	0x04, 0x05
        /*00ce*/ 	.short	(.L_917 - .L_916)
.L_916:
        /*00d0*/ 	.word	0x00000100
        /*00d4*/ 	.word	0x00000001
        /*00d8*/ 	.word	0x00000001


	//----- nvinfo : EIATTR_CRS_STACK_SIZE
	.align		4
.L_917:
        /*00dc*/ 	.byte	0x04, 0x1e
        /*00de*/ 	.short	(.L_919 - .L_918)
.L_918:
        /*00e0*/ 	.word	0x00000000


	//----- nvinfo : EIATTR_CBANK_PARAM_SIZE
	.align		4
.L_919:
        /*00e4*/ 	.byte	0x03, 0x19
        /*00e6*/ 	.short	0x00e8


	//----- nvinfo : EIATTR_PARAM_CBANK
	.align		4
        /*00e8*/ 	.byte	0x04, 0x0a
        /*00ea*/ 	.short	(.L_921 - .L_920)
	.align		4
.L_920:
        /*00ec*/ 	.word	index@(.nv.constant0._ZN7cutlass13device_kernelIN5flash19FlashAttnFwdCombineIN4cute5tupleIJNS3_1CILi8EEENS5_ILi128EEEEEELi6ELi256ELi1ELb0ELb1ENS_10bfloat16_tEfNS_4arch4Sm90EEEEEvNT_6ParamsE)
        /*00f0*/ 	.short	0x0210
        /*00f2*/ 	.short	0x00e8


	//----- nvinfo : EIATTR_SW_WAR
	.align		4
.L_921:
        /*00f4*/ 	.byte	0x04, 0x36
        /*00f6*/ 	.short	(.L_923 - .L_922)
.L_922:
        /*00f8*/ 	.word	0x00000008
.L_923:


//--------------------- .nv.info._ZN7cutlass13device_kernelIN5flash19FlashAttnFwdCombineIN4cute5tupleIJNS3_1CILi8EEENS5_ILi128EEEEEELi5ELi256ELi1ELb0ELb1ENS_10bfloat16_tEfNS_4arch4Sm90EEEEEvNT_6ParamsE --------------------------
	.section	.nv.info._ZN7cutlass13device_kernelIN5flash19FlashAttnFwdCombineIN4cute5tupleIJNS3_1CILi8EEENS5_ILi128EEEEEELi5ELi256ELi1ELb0ELb1ENS_10bfloat16_tEfNS_4arch4Sm90EEEEEvNT_6ParamsE,"",@"SHT_CUDA_INFO"
	.sectionflags	@""
	.align	4


	//----- nvinfo : EIATTR_CUDA_API_VERSION
	.align		4
        /*0000*/ 	.byte	0x04, 0x37
        /*0002*/ 	.short	(.L_925 - .L_924)
.L_924:
        /*0004*/ 	.word	0x00000082


	//----- nvinfo : EIATTR_KPARAM_INFO
	.align		4
.L_925:
        /*0008*/ 	.byte	0x04, 0x17
        /*000a*/ 	.short	(.L_927 - .L_926)
.L_926:
        /*000c*/ 	.word	0x00000000
        /*0010*/ 	.short	0x0000
        /*0012*/ 	.short	0x0000
        /*0014*/ 	.byte	0x00, 0xf0, 0xa1, 0x03


	//----- nvinfo : EIATTR_SPARSE_MMA_MASK
	.align		4
.L_927:
        /*0018*/ 	.byte	0x03, 0x50
        /*001a*/ 	.short	0x0000


	//----- nvinfo : EIATTR_MAXREG_COUNT
	.align		4
        /*001c*/ 	.byte	0x03, 0x1b
        /*001e*/ 	.short	0x0080


	//----- nvinfo : EIATTR_NUM_BARRIERS
	.align		4
        /*0020*/ 	.byte	0x02, 0x4c
        /*0022*/ 	.byte	0x01
	.zero		1


	//----- nvinfo : EIATTR_EXTERNS
	.align		4
        /*0024*/ 	.byte	0x04, 0x0f
        /*0026*/ 	.short	(.L_929 - .L_928)


	//   ....[0]....
	.align		4
.L_928:
        /*0028*/ 	.word	index@(__assertfail)


	//----- nvinfo : EIATTR_MERCURY_ISA_VERSION
	.align		4
.L_929:
        /*002c*/ 	.byte	0x03, 0x5f
        /*002e*/ 	.short	0x0101


	//----- nvinfo : EIATTR_COOP_GROUP_MASK_REGIDS
	.align		4
        /*0030*/ 	.byte	0x04, 0x29
        /*0032*/ 	.short	(.L_931 - .L_930)


	//   ....[0]....
.L_930:
        /*0034*/ 	.word	0xffffffff


	//   ....[1]....
        /*0038*/ 	.word	0xffffffff


	//   ....[2]....
        /*003c*/ 	.word	0xffffffff


	//   ....[3]....
        /*0040*/ 	.word	0xffffffff


	//   ....[4]....
        /*0044*/ 	.word	0xffffffff


	//   ....[5]....
        /*0048*/ 	.word	0xffffffff


	//   ....[6]....
        /*004c*/ 	.word	0xffffffff


	//   ....[7]....
        /*0050*/ 	.word	0xffffffff


	//   ....[8]....
        /*0054*/ 	.word	0xffffffff


	//   ....[9]....
        /*0058*/ 	.word	0xffffffff


	//   ....[10]....
        /*005c*/ 	.word	0xffffffff


	//   ....[11]....
        /*0060*/ 	.word	0xffffffff


	//   ....[12]....
        /*0064*/ 	.word	0xffffffff


	//   ....[13]....
        /*0068*/ 	.word	0xffffffff


	//   ....[14]....
        /*006c*/ 	.word	0xffffffff


	//----- nvinfo : EIATTR_COOP_GROUP_INSTR_OFFSETS
	.align		4
.L_931:
        /*0070*/ 	.byte	0x04, 0x28
        /*0072*/ 	.short	(.L_933 - .L_932)


	//   ....[0]....
.L_932:
        /*0074*/ 	.word	0x000015e0


	//   ....[1]....
        /*0078*/ 	.word	0x00001600


	//   ....[2]....
        /*007c*/ 	.word	0x00001620


	//   ....[3]....
        /*0080*/ 	.word	0x00001640


	//   ....[4]....
        /*0084*/ 	.word	0x00001660


	//   ....[5]....
        /*0088*/ 	.word	0x000016f0


	//   ....[6]....
        /*008c*/ 	.word	0x00001720


	//   ....[7]....
        /*0090*/ 	.word	0x00001730


	//   ....[8]....
        /*0094*/ 	.word	0x00001760


	//   ....[9]....
        /*0098*/ 	.word	0x00001770


	//   ....[10]....
        /*009c*/ 	.word	0x000017a0


	//   ....[11]....
        /*00a0*/ 	.word	0x000017b0


	//   ....[12]....
        /*00a4*/ 	.word	0x000017e0


	//   ....[13]....
        /*00a8*/ 	.word	0x000017f0


	//   ....[14]....
        /*00ac*/ 	.word	0x00001860


	//----- nvinfo : EIATTR_SYSCALL_OFFSETS
	.align		4
.L_933:
        /*00b0*/ 	.byte	0x04, 0x46
        /*00b2*/ 	.short	(.L_935 - .L_934)


	//   ....[0]....
.L_934:
        /*00b4*/ 	.word	0x00000510


	//----- nvinfo : EIATTR_EXIT_INSTR_OFFSETS
	.align		4
.L_935:
        /*00b8*/ 	.byte	0x04, 0x1c
        /*00ba*/ 	.short	(.L_937 - .L_936)


	//   ....[0]....
.L_936:
        /*00bc*/ 	.word	0x00000240


	//   ....[1]....
        /*00c0*/ 	.word	0x000003c0


	//   ....[2]....
        /*00c4*/ 	.word	0x000028b0


	//   ....[3]....
        /*00c8*/ 	.word	0x00002a10


	//----- nvinfo : EIATTR_MAX_THREADS
	.align		4
.L_937:
        /*00cc*/ 	.byte	0x04, 0x05
        /*00ce*/ 	.short	(.L_939 - .L_938)
.L_938:
        /*00d0*/ 	.word	0x00000100
        /*00d4*/ 	.word	0x00000001
        /*00d8*/ 	.word	0x00000001


	//----- nvinfo : EIATTR_CRS_STACK_SIZE
	.align		4
.L_939:
        /*00dc*/ 	.byte	0x04, 0x1e
        /*00de*/ 	.short	(.L_941 - .L_940)
.L_940:
        /*00e0*/ 	.word	0x00000000


	//----- nvinfo : EIATTR_CBANK_PARAM_SIZE
	.align		4
.L_941:
        /*00e4*/ 	.byte	0x03, 0x19
        /*00e6*/ 	.short	0x00e8


	//----- nvinfo : EIATTR_PARAM_CBANK
	.align		4
        /*00e8*/ 	.byte	0x04, 0x0a
        /*00ea*/ 	.short	(.L_943 - .L_942)
	.align		4
.L_942:
        /*00ec*/ 	.word	index@(.nv.constant0._ZN7cutlass13device_kernelIN5flash19FlashAttnFwdCombineIN4cute5tupleIJNS3_1CILi8EEENS5_ILi128EEEEEELi5ELi256ELi1ELb0ELb1ENS_10bfloat16_tEfNS_4arch4Sm90EEEEEvNT_6ParamsE)
        /*00f0*/ 	.short	0x0210
        /*00f2*/ 	.short	0x00e8


	//----- nvinfo : EIATTR_SW_WAR
	.align		4
.L_943:
        /*00f4*/ 	.byte	0x04, 0x36
        /*00f6*/ 	.short	(.L_945 - .L_944)
.L_944:
        /*00f8*/ 	.word	0x00000008
.L_945:


//--------------------- .nv.info._ZN7cutlass13device_kernelIN5flash19FlashAttnFwdCombineIN4cute5tupleIJNS3_1CILi8EEENS5_ILi128EEEEEELi8ELi256ELi1ELb0ELb0ENS_10bfloat16_tEfNS_4arch4Sm80EEEEEvNT_6ParamsE --------------------------
	.section	.nv.info._ZN7cutlass13device_kernelIN5flash19FlashAttnFwdCombineIN4cute5tupleIJNS3_1CILi8EEENS5_ILi128EEEEEELi8ELi256ELi1ELb0ELb0ENS_10bfloat16_tEfNS_4arch4Sm80EEEEEvNT_6ParamsE,"",@"SHT_CUDA_INFO"
	.sectionflags	@""
	.align	4


	//----- nvinfo : EIATTR_CUDA_API_VERSION
	.align		4
        /*0000*/ 	.byte	0x04, 0x37
        /*0002*/ 	.short	(.L_947 - .L_946)
.L_946:
        /*0004*/ 	.word	0x00000082


	//----- nvinfo : EIATTR_KPARAM_INFO
	.align		4
.L_947:
        /*0008*/ 	.byte	0x04, 0x17
        /*000a*/ 	.short	(.L_949 - .L_948)
.L_948:
        /*000c*/ 	.word	0x00000000
        /*0010*/ 	.short	0x0000
        /*0012*/ 	.short	0x0000
        /*0014*/ 	.byte	0x00, 0xf0, 0xa1, 0x03


	//----- nvinfo : EIATTR_SPARSE_MMA_MASK
	.align		4
.L_949:
        /*0018*/ 	.byte	0x03, 0x50
        /*001a*/ 	.short	0x0000


	//----- nvinfo : EIATTR_MAXREG_COUNT
	.align		4
        /*001c*/ 	.byte	0x03, 0x1b
        /*001e*/ 	.short	0x0080


	//----- nvinfo : EIATTR_NUM_BARRIERS
	.align		4
        /*0020*/ 	.byte	0x02, 0x4c
        /*0022*/ 	.byte	0x01
	.zero		1


	//----- nvinfo : EIATTR_EXTERNS
	.align		4
        /*0024*/ 	.byte	0x04, 0x0f
        /*0026*/ 	.short	(.L_951 - .L_950)


	//   ....[0]....
	.align		4
.L_950:
        /*0028*/ 	.word	index@(__assertfail)


	//----- nvinfo : EIATTR_MERCURY_ISA_VERSION
	.align		4
.L_951:
        /*002c*/ 	.byte	0x03, 0x5f
        /*002e*/ 	.short	0x0101


	//----- nvinfo : EIATTR_COOP_GROUP_MASK_REGIDS
	.align		4
        /*0030*/ 	.byte	0x04, 0x29
        /*0032*/ 	.short	(.L_953 - .L_952)


	//   ....[0]....
.L_952:
        /*0034*/ 	.word	0xffffffff


	//   ....[1]....
        /*0038*/ 	.word	0xffffffff


	//   ....[2]....
        /*003c*/ 	.word	0xffffffff


	//   ....[3]....
        /*0040*/ 	.word	0xffffffff


	//   ....[4]....
        /*0044*/ 	.word	0xffffffff


	//   ....[5]....
        /*0048*/ 	.word	0xffffffff


	//   ....[6]....
        /*004c*/ 	.word	0xffffffff


	//   ....[7]....
        /*0050*/ 	.word	0xffffffff


	//   ....[8]....
        /*0054*/ 	.word	0xffffffff


	//   ....[9]....
        /*0058*/ 	.word	0xffffffff


	//   ....[10]....
        /*005c*/ 	.word	0xffffffff


	//   ....[11]....
        /*0060*/ 	.word	0xffffffff


	//   ....[12]....
        /*0064*/ 	.word	0xffffffff


	//   ....[13]....
        /*0068*/ 	.word	0xffffffff


	//   ....[14]....
        /*006c*/ 	.word	0xffffffff


	//----- nvinfo : EIATTR_COOP_GROUP_INSTR_OFFSETS
	.align		4
.L_953:
        /*0070*/ 	.byte	0x04, 0x28
        /*0072*/ 	.short	(.L_955 - .L_954)


	//   ....[0]....
.L_954:
        /*0074*/ 	.word	0x00001760


	//   ....[1]....
        /*0078*/ 	.word	0x00001780


	//   ....[2]....
        /*007c*/ 	.word	0x000017a0


	//   ....[3]....
        /*0080*/ 	.word	0x000017c0


	//   ....[4]....
        /*0084*/ 	.word	0x000017e0


	//   ....[5]....
        /*0088*/ 	.word	0x00001af0


	//   ....[6]....
        /*008c*/ 	.word	0x00001b10


	//   ....[7]....
        /*0090*/ 	.word	0x00001b30


	//   ....[8]....
        /*0094*/ 	.word	0x00001b50


	//   ....[9]....
        /*0098*/ 	.word	0x00001b70


	//   ....[10]....
        /*009c*/ 	.word	0x00001ba0


	//   ....[11]....
        /*00a0*/ 	.word	0x00001bc0


	//   ....[12]....
        /*00a4*/ 	.word	0x00001bf0


	//   ....[13]....
        /*00a8*/ 	.word	0x00001c10


	//   ....[14]....
        /*00ac*/ 	.word	0x00001c40


	//----- nvinfo : EIATTR_SYSCALL_OFFSETS
	.align		4
.L_955:
        /*00b0*/ 	.byte	0x04, 0x46
        /*00b2*/ 	.short	(.L_957 - .L_956)


	//   ....[0]....
.L_956:
        /*00b4*/ 	.word	0x00000390


	//----- nvinfo : EIATTR_EXIT_INSTR_OFFSETS
	.align		4
.L_957:
        /*00b8*/ 	.byte	0x04, 0x1c
        /*00ba*/ 	.short	(.L_959 - .L_958)


	//   ....[0]....
.L_958:
        /*00bc*/ 	.word	0x00000240


	//   ....[1]....
        /*00c0*/ 	.word	0x00002dd0


	//   ....[2]....
        /*00c4*/ 	.word	0x00002f80


	//----- nvinfo : EIATTR_MAX_THREADS
	.align		4
.L_959:
        /*00c8*/ 	.byte	0x04, 0x05
        /*00ca*/ 	.short	(.L_961 - .L_960)
.L_960:
        /*00cc*/ 	.word	0x00000100
        /*00d0*/ 	.word	0x00000001
        /*00d4*/ 	.word	0x00000001


	//----- nvinfo : EIATTR_CRS_STACK_SIZE
	.align		4
.L_961:
        /*00d8*/ 	.byte	0x04, 0x1e
        /*00da*/ 	.short	(.L_963 - .L_962)
.L_962:
        /*00dc*/ 	.word	0x00000000


	//----- nvinfo : EIATTR_CBANK_PARAM_SIZE
	.align		4
.L_963:
        /*00e0*/ 	.byte	0x03, 0x19
        /*00e2*/ 	.short	0x00e8


	//----- nvinfo : EIATTR_PARAM_CBANK
	.align		4
        /*00e4*/ 	.byte	0x04, 0x0a
        /*00e6*/ 	.short	(.L_965 - .L_964)
	.align		4
.L_964:
        /*00e8*/ 	.word	index@(.nv.constant0._ZN7cutlass13device_kernelIN5flash19FlashAttnFwdCombineIN4cute5tupleIJNS3_1CILi8EEENS5_ILi128EEEEEELi8ELi256ELi1ELb0ELb0ENS_10bfloat16_tEfNS_4arch4Sm80EEEEEvNT_6ParamsE)
        /*00ec*/ 	.short	0x0210
        /*00ee*/ 	.short	0x00e8


	//----- nvinfo : EIATTR_SW_WAR
	.align		4
.L_965:
        /*00f0*/ 	.byte	0x04, 0x36
        /*00f2*/ 	.short	(.L_967 - .L_966)
.L_966:
        /*00f4*/ 	.word	0x00000008
.L_967:


//--------------------- .nv.info._ZN7cutlass13device_kernelIN5flash19FlashAttnFwdCombineIN4cute5tupleIJNS3_1CILi8EEENS5_ILi128EEEEEELi7ELi256ELi1ELb0ELb0ENS_10bfloat16_tEfNS_4arch4Sm80EEEEEvNT_6ParamsE --------------------------
	.section	.nv.info._ZN7cutlass13device_kernelIN5flash19FlashAttnFwdCombineIN4cute5tupleIJNS3_1CILi8EEENS5_ILi128EEEEEELi7ELi256ELi1ELb0ELb0ENS_10bfloat16_tEfNS_4arch4Sm80EEEEEvNT_6ParamsE,"",@"SHT_CUDA_INFO"
	.sectionflags	@""
	.align	4


	//----- nvinfo : EIATTR_CUDA_API_VERSION
	.align		4
        /*0000*/ 	.byte	0x04, 0x37
        /*0002*/ 	.short	(.L_969 - .L_968)
.L_968:
        /*0004*/ 	.word	0x00000082


	//----- nvinfo : EIATTR_KPARAM_INFO
	.align		4
.L_969:
        /*0008*/ 	.byte	0x04, 0x17
        /*000a*/ 	.short	(.L_971 - .L_970)
.L_970:
        /*000c*/ 	.word	0x00000000
        /*0010*/ 	.short	0x0000
        /*0012*/ 	.short	0x0000
        /*0014*/ 	.byte	0x00, 0xf0, 0xa1, 0x03


	//----- nvinfo : EIATTR_SPARSE_MMA_MASK
	.align		4
.L_971:
        /*0018*/ 	.byte	0x03, 0x50
        /*001a*/ 	.short	0x0000


	//----- nvinfo : EIATTR_MAXREG_COUNT
	.align		4
        /*001c*/ 	.byte	0x03, 0x1b
        /*001e*/ 	.short	0x0080


	//----- nvinfo : EIATTR_NUM_BARRIERS
	.align		4
        /*0020*/ 	.byte	0x02, 0x4c
        /*0022*/ 	.byte	0x01
	.zero		1


	//----- nvinfo : EIATTR_EXTERNS
	.align		4
        /*0024*/ 	.byte	0x04, 0x0f
        /*0026*/ 	.short	(.L_973 - .L_972)


	//   ....[0]....
	.align		4
.L_972:
        /*0028*/ 	.word	index@(__assertfail)


	//----- nvinfo : EIATTR_MERCURY_ISA_VERSION
	.align		4
.L_973:
        /*002c*/ 	.byte	0x03, 0x5f
        /*002e*/ 	.short	0x0101


	//----- nvinfo : EIATTR_COOP_GROUP_MASK_REGIDS
	.align		4
        /*0030*/ 	.byte	0x04, 0x29
        /*0032*/ 	.short	(.L_975 - .L_974)


	//   ....[0]....
.L_974:
        /*0034*/ 	.word	0xffffffff


	//   ....[1]....
        /*0038*/ 	.word	0xffffffff


	//   ....[2]....
        /*003c*/ 	.word	0xffffffff


	//   ....[3]....
        /*0040*/ 	.word	0xffffffff


	//   ....[4]....
        /*0044*/ 	.word	0xffffffff


	//   ....[5]....
        /*0048*/ 	.word	0xffffffff


	//   ....[6]....
        /*004c*/ 	.word	0xffffffff


	//   ....[7]....
        /*0050*/ 	.word	0xffffffff


	//   ....[8]....
        /*0054*/ 	.word	0xffffffff


	//   ....[9]....
        /*0058*/ 	.word	0xffffffff


	//   ....[10]....
        /*005c*/ 	.word	0xffffffff


	//   ....[11]....
        /*0060*/ 	.word	0xffffffff


	//   ....[12]....
        /*0064*/ 	.word	0xffffffff


	//   ....[13]....
        /*0068*/ 	.word	0xffffffff


	//   ....[14]....
        /*006c*/ 	.word	0xffffffff


	//----- nvinfo : EIATTR_COOP_GROUP_INSTR_OFFSETS
	.align		4
.L_975:
        /*0070*/ 	.byte	0x04, 0x28
        /*0072*/ 	.short	(.L_977 - .L_976)


	//   ....[0]....
.L_976:
        /*0074*/ 	.word	0x000012a0


	//   ....[1]....
        /*0078*/ 	.word	0x000012c0


	//   ....[2]....
        /*007c*/ 	.word	0x000012e0


	//   ....[3]....
        /*0080*/ 	.word	0x00001300


	//   ....[4]....
        /*0084*/ 	.word	0x00001320


	//   ....[5]....
        /*0088*/ 	.word	0x000014c0


	//   ....[6]....
        /*008c*/ 	.word	0x000014e0


	//   ....[7]....
        /*0090*/ 	.word	0x000014f0


	//   ....[8]....
        /*0094*/ 	.word	0x00001520


	//   ....[9]....
        /*0098*/ 	.word	0x00001530


	//   ....[10]....
        /*009c*/ 	.word	0x00001560


	//   ....[11]....
        /*00a0*/ 	.word	0x00001570


	//   ....[12]....
        /*00a4*/ 	.word	0x000015b0


	//   ....[13]....
        /*00a8*/ 	.word	0x000015c0


	//   ....[14]....
        /*00ac*/ 	.word	0x000015f0


	//----- nvinfo : EIATTR_SYSCALL_OFFSETS
	.align		4
.L_977:
        /*00b0*/ 	.byte	0x04, 0x46
        /*00b2*/ 	.short	(.L_979 - .L_978)


	//   ....[0]....
.L_978:
        /*00b4*/ 	.word	0x00000390


	//----- nvinfo : EIATTR_EXIT_INSTR_OFFSETS
	.align		4
.L_979:
        /*00b8*/ 	.byte	0x04, 0x1c
        /*00ba*/ 	.short	(.L_981 - .L_980)


	//   ....[0]....
.L_980:
        /*00bc*/ 	.word	0x00000240


	//   ....[1]....
        /*00c0*/ 	.word	0x00002710


	//   ....[2]....
        /*00c4*/ 	.word	0x000028d0


	//----- nvinfo : EIATTR_MAX_THREADS
	.align		4
.L_981:
        /*00c8*/ 	.byte	0x04, 0x05
        /*00ca*/ 	.short	(.L_983 - .L_982)
.L_982:
        /*00cc*/ 	.word	0x00000100
        /*00d0*/ 	.word	0x00000001
        /*00d4*/ 	.word	0x00000001


	//----- nvinfo : EIATTR_CRS_STACK_SIZE
	.align		4
.L_983:
        /*00d8*/ 	.byte	0x04, 0x1e
        /*00da*/ 	.short	(.L_985 - .L_984)
.L_984:
        /*00dc*/ 	.word	0x00000000


	//----- nvinfo : EIATTR_CBANK_PARAM_SIZE
	.align		4
.L_985:
        /*00e0*/ 	.byte	0x03, 0x19
        /*00e2*/ 	.short	0x00e8


	//----- nvinfo : EIATTR_PARAM_CBANK
	.align		4
        /*00e4*/ 	.byte	0x04, 0x0a
        /*00e6*/ 	.short	(.L_987 - .L_986)
	.align		4
.L_986:
        /*00e8*/ 	.word	index@(.nv.constant0._ZN7cutlass13device_kernelIN5flash19FlashAttnFwdCombineIN4cute5tupleIJNS3_1CILi8EEENS5_ILi128EEEEEELi7ELi256ELi1ELb0ELb0ENS_10bfloat16_tEfNS_4arch4Sm80EEEEEvNT_6ParamsE)
        /*00ec*/ 	.short	0x0210
        /*00ee*/ 	.short	0x00e8


	//----- nvinfo : EIATTR_SW_WAR
	.align		4
.L_987:
        /*00f0*/ 	.byte	0x04, 0x36
        /*00f2*/ 	.short	(.L_989 - .L_988)
.L_988:
        /*00f4*/ 	.word	0x00000008
.L_989:


//--------------------- .nv.info._ZN7cutlass13device_kernelIN5flash19FlashAttnFwdCombineIN4cute5tupleIJNS3_1CILi8EEENS5_ILi128EEEEEELi6ELi256ELi1ELb0ELb0ENS_10bfloat16_tEfNS_4arch4Sm80EEEEEvNT_6ParamsE --------------------------
	.section	.nv.info._ZN7cutlass13device_kernelIN5flash19FlashAttnFwdCombineIN4cute5tupleIJNS3_1CILi8EEENS5_ILi128EEEEEELi6ELi256ELi1ELb0ELb0ENS_10bfloat16_tEfNS_4arch4Sm80EEEEEvNT_6ParamsE,"",@"SHT_CUDA_INFO"
	.sectionflags	@""
	.align	4


	//----- nvinfo : EIATTR_CUDA_API_VERSION
	.align		4
        /*0000*/ 	.byte	0x04, 0x37
        /*0002*/ 	.short	(.L_991 - .L_990)
.L_990:
        /*0004*/ 	.word	0x00000082


	//----- nvinfo : EIATTR_KPARAM_INFO
	.align		4
.L_991:
        /*0008*/ 	.byte	0x04, 0x17
        /*000a*/ 	.short	(.L_993 - .L_992)
.L_992:
        /*000c*/ 	.word	0x00000000
        /*0010*/ 	.short	0x0000
        /*0012*/ 	.short	0x0000
        /*0014*/ 	.byte	0x00, 0xf0, 0xa1, 0x03


	//----- nvinfo : EIATTR_SPARSE_MMA_MASK
	.align		4
.L_993:
        /*0018*/ 	.byte	0x03, 0x50
        /*001a*/ 	.short	0x0000


	//----- nvinfo : EIATTR_MAXREG_COUNT
	.align		4
        /*001c*/ 	.byte	0x03, 0x1b
        /*001e*/ 	.short	0x0080


	//----- nvinfo : EIATTR_NUM_BARRIERS
	.align		4
        /*0020*/ 	.byte	0x02, 0x4c
        /*0022*/ 	.byte	0x01
	.zero		1


	//----- nvinfo : EIATTR_EXTERNS
	.align		4
        /*0024*/ 	.byte	0x04, 0x0f
        /*0026*/ 	.short	(.L_995 - .L_994)


	//   ....[0]....
	.align		4
.L_994:
        /*0028*/ 	.word	index@(__assertfail)


	//----- nvinfo : EIATTR_MERCURY_ISA_VERSION
	.align		4
.L_995:
        /*002c*/ 	.byte	0x03, 0x5f
        /*002e*/ 	.short	0x0101


	//----- nvinfo : EIATTR_COOP_GROUP_MASK_REGIDS
	.align		4
        /*0030*/ 	.byte	0x04, 0x29
        /*0032*/ 	.short	(.L_997 - .L_996)


	//   ....[0]....
.L_996:
        /*0034*/ 	.word	0xffffffff


	//   ....[1]....
        /*0038*/ 	.word	0xffffffff


	//   ....[2]....
        /*003c*/ 	.word	0xffffffff


	//   ....[3]....
        /*0040*/ 	.word	0xffffffff


	//   ....[4]....
        /*0044*/ 	.word	0xffffffff


	//   ....[5]....
        /*0048*/ 	.word	0xffffffff


	//   ....[6]....
        /*004c*/ 	.word	0xffffffff


	//   ....[7]....
        /*0050*/ 	.word	0xffffffff


	//   ....[8]....
        /*0054*/ 	.word	0xffffffff


	//   ....[9]....
        /*0058*/ 	.word	0xffffffff


	//   ....[10]....
        /*005c*/ 	.word	0xffffffff


	//   ....[11]....
        /*0060*/ 	.word	0xffffffff


	//   ....[12]....
        /*0064*/ 	.word	0xffffffff


	//   ....[13]....
        /*0068*/ 	.word	0xffffffff


	//   ....[14]....
        /*006c*/ 	.word	0xffffffff


	//----- nvinfo : EIATTR_COOP_GROUP_INSTR_OFFSETS
	.align		4
.L_997:
        /*0070*/ 	.byte	0x04, 0x28
        /*0072*/ 	.short	(.L_999 - .L_998)


	//   ....[0]....
.L_998:
        /*0074*/ 	.word	0x00000ef0


	//   ....[1]....
        /*0078*/ 	.word	0x00000f10


	//   ....[2]....
        /*007c*/ 	.word	0x00000f30


	//   ....[3]....
        /*0080*/ 	.word	0x00000f50


	//   ....[4]....
        /*0084*/ 	.word	0x00000f70


	//   ....[5]....
        /*0088*/ 	.word	0x00001060


	//   ....[6]....
        /*008c*/ 	.word	0x00001080


	//   ....[7]....
        /*0090*/ 	.word	0x00001090


	//   ....[8]....
        /*0094*/ 	.word	0x000010c0


	//   ....[9]....
        /*0098*/ 	.word	0x000010d0


	//   ....[10]....
        /*009c*/ 	.word	0x00001100


	//   ....[11]....
        /*00a0*/ 	.word	0x00001110


	//   ....[12]....
        /*00a4*/ 	.word	0x00001150


	//   ....[13]....
        /*00a8*/ 	.word	0x00001160


	//   ....[14]....
        /*00ac*/ 	.word	0x000011a0


	//----- nvinfo : EIATTR_SYSCALL_OFFSETS
	.align		4
.L_999:
        /*00b0*/ 	.byte	0x04, 0x46
        /*00b2*/ 	.short	(.L_1001 - .L_1000)


	//   ....[0]....
.L_1000:
        /*00b4*/ 	.word	0x00000390


	//----- nvinfo : EIATTR_EXIT_INSTR_OFFSETS
	.align		4
.L_1001:
        /*00b8*/ 	.byte	0x04, 0x1c
        /*00ba*/ 	.short	(.L_1003 - .L_1002)


	//   ....[0]....
.L_1002:
        /*00bc*/ 	.word	0x00000240


	//   ....[1]....
        /*00c0*/ 	.word	0x00002260


	//   ....[2]....
        /*00c4*/ 	.word	0x00002420


	//----- nvinfo : EIATTR_MAX_THREADS
	.align		4
.L_1003:
        /*00c8*/ 	.byte	0x04, 0x05
        /*00ca*/ 	.short	(.L_1005 - .L_1004)
.L_1004:
        /*00cc*/ 	.word	0x00000100
        /*00d0*/ 	.word	0x00000001
        /*00d4*/ 	.word	0x00000001


	//----- nvinfo : EIATTR_CRS_STACK_SIZE
	.align		4
.L_1005:
        /*00d8*/ 	.byte	0x04, 0x1e
        /*00da*/ 	.short	(.L_1007 - .L_1006)
.L_1006:
        /*00dc*/ 	.word	0x00000000


	//----- nvinfo : EIATTR_CBANK_PARAM_SIZE
	.align		4
.L_1007:
        /*00e0*/ 	.byte	0x03, 0x19
        /*00e2*/ 	.short	0x00e8


	//----- nvinfo : EIATTR_PARAM_CBANK
	.align		4
        /*00e4*/ 	.byte	0x04, 0x0a
        /*00e6*/ 	.short	(.L_1009 - .L_1008)
	.align		4
.L_1008:
        /*00e8*/ 	.word	index@(.nv.constant0._ZN7cutlass13device_kernelIN5flash19FlashAttnFwdCombineIN4cute5tupleIJNS3_1CILi8EEENS5_ILi128EEEEEELi6ELi256ELi1ELb0ELb0ENS_10bfloat16_tEfNS_4arch4Sm80EEEEEvNT_6ParamsE)
        /*00ec*/ 	.short	0x0210
        /*00ee*/ 	.short	0x00e8


	//----- nvinfo : EIATTR_SW_WAR
	.align		4
.L_1009:
        /*00f0*/ 	.byte	0x04, 0x36
        /*00f2*/ 	.short	(.L_1011 - .L_1010)
.L_1010:
        /*00f4*/ 	.word	0x00000008
.L_1011:


//--------------------- .nv.info._ZN7cutlass13device_kernelIN5flash19FlashAttnFwdCombineIN4cute5tupleIJNS3_1CILi8EEENS5_ILi128EEEEEELi5ELi256ELi1ELb0ELb0ENS_10bfloat16_tEfNS_4arch4Sm80EEEEEvNT_6ParamsE --------------------------
	.section	.nv.info._ZN7cutlass13device_kernelIN5flash19FlashAttnFwdCombineIN4cute5tupleIJNS3_1CILi8EEENS5_ILi128EEEEEELi5ELi256ELi1ELb0ELb0ENS_10bfloat16_tEfNS_4arch4Sm80EEEEEvNT_6ParamsE,"",@"SHT_CUDA_INFO"
	.sectionflags	@""
	.align	4


	//----- nvinfo : EIATTR_CUDA_API_VERSION
	.align		4
        /*0000*/ 	.byte	0x04, 0x37
        /*0002*/ 	.short	(.L_1013 - .L_1012)
.L_1012:
        /*0004*/ 	.word	0x00000082


	//----- nvinfo : EIATTR_KPARAM_INFO
	.align		4
.L_1013:
        /*0008*/ 	.byte	0x04, 0x17
        /*000a*/ 	.short	(.L_1015 - .L_1014)
.L_1014:
        /*000c*/ 	.word	0x00000000
        /*0010*/ 	.short	0x0000
        /*0012*/ 	.short	0x0000
        /*0014*/ 	.byte	0x00, 0xf0, 0xa1, 0x03


	//----- nvinfo : EIATTR_SPARSE_MMA_MASK
	.align		4
.L_1015:
        /*0018*/ 	.byte	0x03, 0x50
        /*001a*/ 	.short	0x0000


	//----- nvinfo : EIATTR_MAXREG_COUNT
	.align		4
        /*001c*/ 	.byte	0x03, 0x1b
        /*001e*/ 	.short	0x0080


	//----- nvinfo : EIATTR_NUM_BARRIERS
	.align		4
        /*0020*/ 	.byte	0x02, 0x4c
        /*0022*/ 	.byte	0x01
	.zero		1


	//----- nvinfo : EIATTR_EXTERNS
	.align		4
        /*0024*/ 	.byte	0x04, 0x0f
        /*0026*/ 	.short	(.L_1017 - .L_1016)


	//   ....[0]....
	.align		4
.L_1016:
        /*0028*/ 	.word	index@(__assertfail)


	//----- nvinfo : EIATTR_MERCURY_ISA_VERSION
	.align		4
.L_1017:
        /*002c*/ 	.byte	0x03, 0x5f
        /*002e*/ 	.short	0x0101


	//----- nvinfo : EIATTR_COOP_GROUP_MASK_REGIDS
	.align		4
        /*0030*/ 	.byte	0x04, 0x29
        /*0032*/ 	.short	(.L_1019 - .L_1018)


	//   ....[0]....
.L_1018:
        /*0034*/ 	.word	0xffffffff


	//   ....[1]....
        /*0038*/ 	.word	0xffffffff


	//   ....[2]....
        /*003c*/ 	.word	0xffffffff


	//   ....[3]....
        /*0040*/ 	.word	0xffffffff


	//   ....[4]....
        /*0044*/ 	.word	0xffffffff


	//   ....[5]....
        /*0048*/ 	.word	0xffffffff


	//   ....[6]....
        /*004c*/ 	.word	0xffffffff


	//   ....[7]....
        /*0050*/ 	.word	0xffffffff


	//   ....[8]....
        /*0054*/ 	.word	0xffffffff


	//   ....[9]....
        /*0058*/ 	.word	0xffffffff


	//   ....[10]....
        /*005c*/ 	.word	0xffffffff


	//   ....[11]....
        /*0060*/ 	.word	0xffffffff


	//   ....[12]....
        /*0064*/ 	.word	0xffffffff


	//   ....[13]....
        /*0068*/ 	.word	0xffffffff


	//   ....[14]....
        /*006c*/ 	.word	0xffffffff


	//----- nvinfo : EIATTR_COOP_GROUP_INSTR_OFFSETS
	.align		4
.L_1019:
        /*0070*/ 	.byte	0x04, 0x28
        /*0072*/ 	.short	(.L_1021 - .L_1020)


	//   ....[0]....
.L_1020:
        /*0074*/ 	.word	0x00000cd0


	//   ....[1]....
        /*0078*/ 	.word	0x00000cf0


	//   ....[2]....
        /*007c*/ 	.word	0x00000d10


	//   ....[3]....
        /*0080*/ 	.word	0x00000d30


	//   ....[4]....
        /*0084*/ 	.word	0x00000d50


	//   ....[5]....
        /*0088*/ 	.word	0x00000de0


	//   ....[6]....
        /*008c*/ 	.word	0x00000e10


	//   ....[7]....
        /*0090*/ 	.word	0x00000e20


	//   ....[8]....
        /*0094*/ 	.word	0x00000e50


	//   ....[9]....
        /*0098*/ 	.word	0x00000e60


	//   ....[10]....
        /*009c*/ 	.word	0x00000e90


	//   ....[11]....
        /*00a0*/ 	.word	0x00000ea0


	//   ....[12]....
        /*00a4*/ 	.word	0x00000ed0


	//   ....[13]....
        /*00a8*/ 	.word	0x00000ee0


	//   ....[14]....
        /*00ac*/ 	.word	0x00000f50


	//----- nvinfo : EIATTR_SYSCALL_OFFSETS
	.align		4
.L_1021:
        /*00b0*/ 	.byte	0x04, 0x46
        /*00b2*/ 	.short	(.L_1023 - .L_1022)


	//   ....[0]....
.L_1022:
        /*00b4*/ 	.word	0x00000390


	//----- nvinfo : EIATTR_EXIT_INSTR_OFFSETS
	.align		4
.L_1023:
        /*00b8*/ 	.byte	0x04, 0x1c
        /*00ba*/ 	.short	(.L_1025 - .L_1024)


	//   ....[0]....
.L_1024:
        /*00bc*/ 	.word	0x00000240


	//   ....[1]....
        /*00c0*/ 	.word	0x00001fd0


	//   ....[2]....
        /*00c4*/ 	.word	0x00002190


	//----- nvinfo : EIATTR_MAX_THREADS
	.align		4
.L_1025:
        /*00c8*/ 	.byte	0x04, 0x05
        /*00ca*/ 	.short	(.L_1027 - .L_1026)
.L_1026:
        /*00cc*/ 	.word	0x00000100
        /*00d0*/ 	.word	0x00000001
        /*00d4*/ 	.word	0x00000001


	//----- nvinfo : EIATTR_CRS_STACK_SIZE
	.align		4
.L_1027:
        /*00d8*/ 	.byte	0x04, 0x1e
        /*00da*/ 	.short	(.L_1029 - .L_1028)
.L_1028:
        /*00dc*/ 	.word	0x00000000


	//----- nvinfo : EIATTR_CBANK_PARAM_SIZE
	.align		4
.L_1029:
        /*00e0*/ 	.byte	0x03, 0x19
        /*00e2*/ 	.short	0x00e8


	//----- nvinfo : EIATTR_PARAM_CBANK
	.align		4
        /*00e4*/ 	.byte	0x04, 0x0a
        /*00e6*/ 	.short	(.L_1031 - .L_1030)
	.align		4
.L_1030:
        /*00e8*/ 	.word	index@(.nv.constant0._ZN7cutlass13device_kernelIN5flash19FlashAttnFwdCombineIN4cute5tupleIJNS3_1CILi8EEENS5_ILi128EEEEEELi5ELi256ELi1ELb0ELb0ENS_10bfloat16_tEfNS_4arch4Sm80EEEEEvNT_6ParamsE)
        /*00ec*/ 	.short	0x0210
        /*00ee*/ 	.short	0x00e8


	//----- nvinfo : EIATTR_SW_WAR
	.align		4
.L_1031:
        /*00f0*/ 	.byte	0x04, 0x36
        /*00f2*/ 	.short	(.L_1033 - .L_1032)
.L_1032:
        /*00f4*/ 	.word	0x00000008
.L_1033:


//--------------------- .nv.info._ZN7cutlass13device_kernelIN5flash19FlashAttnFwdCombineIN4cute5tupleIJNS3_1CILi8EEENS5_ILi128EEEEEELi8ELi256ELi1ELb0ELb1ENS_10bfloat16_tEfNS_4arch4Sm80EEEEEvNT_6ParamsE --------------------------
	.section	.nv.info._ZN7cutlass13device_kernelIN5flash19FlashAttnFwdCombineIN4cute5tupleIJNS3_1CILi8EEENS5_ILi128EEEEEELi8ELi256ELi1ELb0ELb1ENS_10bfloat16_tEfNS_4arch4Sm80EEEEEvNT_6ParamsE,"",@"SHT_CUDA_INFO"
	.sectionflags	@""
	.align	4


	//----- nvinfo : EIATTR_CUDA_API_VERSION
	.align		4
        /*0000*/ 	.byte	0x04, 0x37
        /*0002*/ 	.short	(.L_1035 - .L_1034)
.L_1034:
        /*0004*/ 	.word	0x00000082


	//----- nvinfo : EIATTR_KPARAM_INFO
	.align		4
.L_1035:
        /*0008*/ 	.byte	0x04, 0x17
        /*000a*/ 	.short	(.L_1037 - .L_1036)
.L_1036:
        /*000c*/ 	.word	0x00000000
        /*0010*/ 	.short	0x0000
        /*0012*/ 	.short	0x0000
        /*0014*/ 	.byte	0x00, 0xf0, 0xa1, 0x03


	//----- nvinfo : EIATTR_SPARSE_MMA_MASK
	.align		4
.L_1037:
        /*0018*/ 	.byte	0x03, 0x50
        /*001a*/ 	.short	0x0000


	//----- nvinfo : EIATTR_MAXREG_COUNT
	.align		4
        /*001c*/ 	.byte	0x03, 0x1b
        /*001e*/ 	.short	0x0080


	//----- nvinfo : EIATTR_NUM_BARRIERS
	.align		4
        /*0020*/ 	.byte	0x02, 0x4c
        /*0022*/ 	.byte	0x01
	.zero		1


	//----- nvinfo : EIATTR_EXTERNS
	.align		4
        /*0024*/ 	.byte	0x04, 0x0f
        /*0026*/ 	.short	(.L_1039 - .L_1038)


	//   ....[0]....
	.align		4
.L_1038:
        /*0028*/ 	.word	index@(__assertfail)


	//----- nvinfo : EIATTR_MERCURY_ISA_VERSION
	.align		4
.L_1039:
        /*002c*/ 	.byte	0x03, 0x5f
        /*002e*/ 	.short	0x0101


	//----- nvinfo : EIATTR_COOP_GROUP_MASK_REGIDS
	.align		4
        /*0030*/ 	.byte	0x04, 0x29
        /*0032*/ 	.short	(.L_1041 - .L_1040)


	//   ....[0]....
.L_1040:
        /*0034*/ 	.word	0xffffffff


	//   ....[1]....
        /*0038*/ 	.word	0xffffffff


	//   ....[2]....
        /*003c*/ 	.word	0xffffffff


	//   ....[3]....
        /*0040*/ 	.word	0xffffffff


	//   ....[4]....
        /*0044*/ 	.word	0xffffffff


	//   ....[5]....
        /*0048*/ 	.word	0xffffffff


	//   ....[6]....
        /*004c*/ 	.word	0xffffffff


	//   ....[7]....
        /*0050*/ 	.word	0xffffffff


	//   ....[8]....
        /*0054*/ 	.word	0xffffffff


	//   ....[9]....
        /*0058*/ 	.word	0xffffffff


	//   ....[10]....
        /*005c*/ 	.word	0xffffffff


	//   ....[11]....
        /*0060*/ 	.word	0xffffffff


	//   ....[12]....
        /*0064*/ 	.word	0xffffffff


	//   ....[13]....
        /*0068*/ 	.word	0xffffffff


	//   ....[14]....
        /*006c*/ 	.word	0xffffffff


	//----- nvinfo : EIATTR_COOP_GROUP_INSTR_OFFSETS
	.align		4
.L_1041:
        /*0070*/ 	.byte	0x04, 0x28
        /*0072*/ 	.short	(.L_1043 - .L_1042)


	//   ....[0]....
.L_1042:
        /*0074*/ 	.word	0x00002090


	//   ....[1]....
        /*0078*/ 	.word	0x000020b0


	//   ....[2]....
        /*007c*/ 	.word	0x000020d0


	//   ....[3]....
        /*0080*/ 	.word	0x000020f0


	//   ....[4]....
        /*0084*/ 	.word	0x00002110


	//   ....[5]....
        /*0088*/ 	.word	0x00002430


	//   ....[6]....
        /*008c*/ 	.word	0x00002450


	//   ....[7]....
        /*0090*/ 	.word	0x00002460


	//   ....[8]....
        /*0094*/ 	.word	0x00002490


	//   ....[9]....
        /*0098*/ 	.word	0x000024a0


	//   ....[10]....
        /*009c*/ 	.word	0x000024d0


	//   ....[11]....
        /*00a0*/ 	.word	0x000024e0


	//   ....[12]....
        /*00a4*/ 	.word	0x00002520


	//   ....[13]....
        /*00a8*/ 	.word	0x00002530


	//   ....[14]....
        /*00ac*/ 	.word	0x00002560


	//----- nvinfo : EIATTR_SYSCALL_OFFSETS
	.align		4
.L_1043:
        /*00b0*/ 	.byte	0x04, 0x46
        /*00b2*/ 	.short	(.L_1045 - .L_1044)


	//   ....[0]....
.L_1044:
        /*00b4*/ 	.word	0x00000510


	//----- nvinfo : EIATTR_EXIT_INSTR_OFFSETS
	.align		4
.L_1045:
        /*00b8*/ 	.byte	0x04, 0x1c
        /*00ba*/ 	.short	(.L_1047 - .L_1046)


	//   ....[0]....
.L_1046:
        /*00bc*/ 	.word	0x00000240


	//   ....[1]....
        /*00c0*/ 	.word	0x000003c0


	//   ....[2]....
        /*00c4*/ 	.word	0x000036c0


	//   ....[3]....
        /*00c8*/ 	.word	0x00003820


	//----- nvinfo : EIATTR_MAX_THREADS
	.align		4
.L_1047:
        /*00cc*/ 	.byte	0x04, 0x05
        /*00ce*/ 	.short	(.L_1049 - .L_1048)
.L_1048:
        /*00d0*/ 	.word	0x00000100
        /*00d4*/ 	.word	0x00000001
        /*00d8*/ 	.word	0x00000001


	//----- nvinfo : EIATTR_CRS_STACK_SIZE
	.align		4
.L_1049:
        /*00dc*/ 	.byte	0x04, 0x1e
        /*00de*/ 	.short	(.L_1051 - .L_1050)
.L_1050:
        /*00e0*/ 	.word	0x00000000


	//----- nvinfo : EIATTR_CBANK_PARAM_SIZE
	.align		4
.L_1051:
        /*00e4*/ 	.byte	0x03, 0x19
        /*00e6*/ 	.short	0x00e8


	//----- nvinfo : EIATTR_PARAM_CBANK
	.align		4
        /*00e8*/ 	.byte	0x04, 0x0a
        /*00ea*/ 	.short	(.L_1053 - .L_1052)
	.align		4
.L_1052:
        /*00ec*/ 	.word	index@(.nv.constant0._ZN7cutlass13device_kernelIN5flash19FlashAttnFwdCombineIN4cute5tupleIJNS3_1CILi8EEENS5_ILi128EEEEEELi8ELi256ELi1ELb0ELb1ENS_10bfloat16_tEfNS_4arch4Sm80EEEEEvNT_6ParamsE)
        /*00f0*/ 	.short	0x0210
        /*00f2*/ 	.short	0x00e8


	//----- nvinfo : EIATTR_SW_WAR
	.align		4
.L_1053:
        /*00f4*/ 	.byte	0x04, 0x36
        /*00f6*/ 	.short	(.L_1055 - .L_1054)
.L_1054:
        /*00f8*/ 	.word	0x00000008
.L_1055:


//--------------------- .nv.info._ZN7cutlass13device_kernelIN5flash19FlashAttnFwdCombineIN4cute5tupleIJNS3_1CILi8EEENS5_ILi128EEEEEELi7ELi256ELi1ELb0ELb1ENS_10bfloat16_tEfNS_4arch4Sm80EEEEEvNT_6ParamsE --------------------------
	.section	.nv.info._ZN7cutlass13device_kernelIN5flash19FlashAttnFwdCombineIN4cute5tupleIJNS3_1CILi8EEENS5_ILi128EEEEEELi7ELi256ELi1ELb0ELb1ENS_10bfloat16_tEfNS_4arch4Sm80EEEEEvNT_6ParamsE,"",@"SHT_CUDA_INFO"
	.sectionflags	@""
	.align	4


	//----- nvinfo : EIATTR_CUDA_API_VERSION
	.align		4
        /*0000*/ 	.byte	0x04, 0x37
        /*0002*/ 	.short	(.L_1057 - .L_1056)
.L_1056:
        /*0004*/ 	.word	0x00000082


	//----- nvinfo : EIATTR_KPARAM_INFO
	.align		4
.L_1057:
        /*0008*/ 	.byte	0x04, 0x17
        /*000a*/ 	.short	(.L_1059 - .L_1058)
.L_1058:
        /*000c*/ 	.word	0x00000000
        /*0010*/ 	.short	0x0000
        /*0012*/ 	.short	0x0000
        /*0014*/ 	.byte	0x00, 0xf0, 0xa1, 0x03


	//----- nvinfo : EIATTR_SPARSE_MMA_MASK
	.align		4
.L_1059:
        /*0018*/ 	.byte	0x03, 0x50
        /*001a*/ 	.short	0x0000


	//----- nvinfo : EIATTR_MAXREG_COUNT
	.align		4
        /*001c*/ 	.byte	0x03, 0x1b
        /*001e*/ 	.short	0x0080


	//----- nvinfo : EIATTR_NUM_BARRIERS
	.align		4
        /*0020*/ 	.byte	0x02, 0x4c
        /*0022*/ 	.byte	0x01
	.zero		1


	//----- nvinfo : EIATTR_EXTERNS
	.align		4
        /*0024*/ 	.byte	0x04, 0x0f
        /*0026*/ 	.short	(.L_1061 - .L_1060)


	//   ....[0]....
	.align		4
.L_1060:
        /*0028*/ 	.word	index@(__assertfail)


	//----- nvinfo : EIATTR_MERCURY_ISA_VERSION
	.align		4
.L_1061:
        /*002c*/ 	.byte	0x03, 0x5f
        /*002e*/ 	.short	0x0101


	//----- nvinfo : EIATTR_COOP_GROUP_MASK_REGIDS
	.align		4
        /*0030*/ 	.byte	0x04, 0x29
        /*0032*/ 	.short	(.L_1063 - .L_1062)


	//   ....[0]....
.L_1062:
        /*0034*/ 	.word	0xffffffff


	//   ....[1]....
        /*0038*/ 	.word	0xffffffff


	//   ....[2]....
        /*003c*/ 	.word	0xffffffff


	//   ....[3]....
        /*0040*/ 	.word	0xffffffff


	//   ....[4]....
        /*0044*/ 	.word	0xffffffff


	//   ....[5]....
        /*0048*/ 	.word	0xffffffff


	//   ....[6]....
        /*004c*/ 	.word	0xffffffff


	//   ....[7]....
        /*0050*/ 	.word	0xffffffff


	//   ....[8]....
        /*0054*/ 	.word	0xffffffff


	//   ....[9]....
        /*0058*/ 	.word	0xffffffff


	//   ....[10]....
        /*005c*/ 	.word	0xffffffff


	//   ....[11]....
        /*0060*/ 	.word	0xffffffff


	//   ....[12]....
        /*0064*/ 	.word	0xffffffff


	//   ....[13]....
        /*0068*/ 	.word	0xffffffff


	//   ....[14]....
        /*006c*/ 	.word	0xffffffff


	//----- nvinfo : EIATTR_COOP_GROUP_INSTR_OFFSETS
	.align		4
.L_1063:
        /*0070*/ 	.byte	0x04, 0x28
        /*0072*/ 	.short	(.L_1065 - .L_1064)


	//   ....[0]....
.L_1064:
        /*0074*/ 	.word	0x00001ba0


	//   ....[1]....
        /*0078*/ 	.word	0x00001bc0


	//   ....[2]....
        /*007c*/ 	.word	0x00001be0


	//   ....[3]....
        /*0080*/ 	.word	0x00001c00


	//   ....[4]....
        /*0084*/ 	.word	0x00001c20


	//   ....[5]....
        /*0088*/ 	.word	0x00001dc0


	//   ....[6]....
        /*008c*/ 	.word	0x00001de0


	//   ....[7]....
        /*0090*/ 	.word	0x00001df0


	//   ....[8]....
        /*0094*/ 	.word	0x00001e20


	//   ....[9]....
        /*0098*/ 	.word	0x00001e30


	//   ....[10]....
        /*009c*/ 	.word	0x00001e60


	//   ....[11]....
        /*00a0*/ 	.word	0x00001e70


	//   ....[12]....
        /*00a4*/ 	.word	0x00001eb0


	//   ....[13]....
        /*00a8*/ 	.word	0x00001ec0


	//   ....[14]....
        /*00ac*/ 	.word	0x00001ef0


	//----- nvinfo : EIATTR_SYSCALL_OFFSETS
	.align		4
.L_1065:
        /*00b0*/ 	.byte	0x04, 0x46
        /*00b2*/ 	.short	(.L_1067 - .L_1066)


	//   ....[0]....
.L_1066:
        /*00b4*/ 	.word	0x00000510


	//----- nvinfo : EIATTR_EXIT_INSTR_OFFSETS
	.align		4
.L_1067:
        /*00b8*/ 	.byte	0x04, 0x1c
        /*00ba*/ 	.short	(.L_1069 - .L_1068)


	//   ....[0]....
.L_1068:
        /*00bc*/ 	.word	0x00000240


	//   ....[1]....
        /*00c0*/ 	.word	0x000003c0


	//   ....[2]....
        /*00c4*/ 	.word	0x00002fe0


	//   ....[3]....
        /*00c8*/ 	.word	0x00003140


	//----- nvinfo : EIATTR_MAX_THREADS
	.align		4
.L_1069:
        /*00cc*/ 	.byte	0x04, 0x05
        /*00ce*/ 	.short	(.L_1071 - .L_1070)
.L_1070:
        /*00d0*/ 	.word	0x00000100
        /*00d4*/ 	.word	0x00000001
        /*00d8*/ 	.word	0x00000001


	//----- nvinfo : EIATTR_CRS_STACK_SIZE
	.align		4
.L_1071:
        /*00dc*/ 	.byte	0x04, 0x1e
        /*00de*/ 	.short	(.L_1073 - .L_1072)
.L_1072:
        /*00e0*/ 	.word	0x00000000


	//----- nvinfo : EIATTR_CBANK_PARAM_SIZE
	.align		4
.L_1073:
        /*00e4*/ 	.byte	0x03, 0x19
        /*00e6*/ 	.short	0x00e8


	//----- nvinfo : EIATTR_PARAM_CBANK
	.align		4
        /*00e8*/ 	.byte	0x04, 0x0a
        /*00ea*/ 	.short	(.L_1075 - .L_1074)
	.align		4
.L_1074:
        /*00ec*/ 	.word	index@(.nv.constant0._ZN7cutlass13device_kernelIN5flash19FlashAttnFwdCombineIN4cute5tupleIJNS3_1CILi8EEENS5_ILi128EEEEEELi7ELi256ELi1ELb0ELb1ENS_10bfloat16_tEfNS_4arch4Sm80EEEEEvNT_6ParamsE)
        /*00f0*/ 	.short	0x0210
        /*00f2*/ 	.short	0x00e8


	//----- nvinfo : EIATTR_SW_WAR
	.align		4
.L_1075:
        /*00f4*/ 	.byte	0x04, 0x36
        /*00f6*/ 	.short	(.L_1077 - .L_1076)
.L_1076:
        /*00f8*/ 	.word	0x00000008
.L_1077:


//--------------------- .nv.info._ZN7cutlass13device_kernelIN5flash19FlashAttnFwdCombineIN4cute5tupleIJNS3_1CILi8EEENS5_ILi128EEEEEELi6ELi256ELi1ELb0ELb1ENS_10bfloat16_tEfNS_4arch4Sm80EEEEEvNT_6ParamsE --------------------------
	.section	.nv.info._ZN7cutlass13device_kernelIN5flash19FlashAttnFwdCombineIN4cute5tupleIJNS3_1CILi8EEENS5_ILi128EEEEEELi6ELi256ELi1ELb0ELb1ENS_10bfloat16_tEfNS_4arch4Sm80EEEEEvNT_6ParamsE,"",@"SHT_CUDA_INFO"
	.sectionflags	@""
	.align	4


	//----- nvinfo : EIATTR_CUDA_API_VERSION
	.align		4
        /*0000*/ 	.byte	0x04, 0x37
        /*0002*/ 	.short	(.L_1079 - .L_1078)
.L_1078:
        /*0004*/ 	.word	0x00000082


	//----- nvinfo : EIATTR_KPARAM_INFO
	.align		4
.L_1079:
        /*0008*/ 	.byte	0x04, 0x17
        /*000a*/ 	.short	(.L_1081 - .L_1080)
.L_1080:
        /*000c*/ 	.word	0x00000000
        /*0010*/ 	.short	0x0000
        /*0012*/ 	.short	0x0000
        /*0014*/ 	.byte	0x00, 0xf0, 0xa1, 0x03


	//----- nvinfo : EIATTR_SPARSE_MMA_MASK
	.align		4
.L_1081:
        /*0018*/ 	.byte	0x03, 0x50
        /*001a*/ 	.short	0x0000


	//----- nvinfo : EIATTR_MAXREG_COUNT
	.align		4
        /*001c*/ 	.byte	0x03, 0x1b
        /*001e*/ 	.short	0x0080


	//----- nvinfo : EIATTR_NUM_BARRIERS
	.align		4
        /*0020*/ 	.byte	0x02, 0x4c
        /*0022*/ 	.byte	0x01
	.zero		1


	//----- nvinfo : EIATTR_EXTERNS
	.align		4
        /*0024*/ 	.byte	0x04, 0x0f
        /*0026*/ 	.short	(.L_1083 - .L_1082)


	//   ....[0]....
	.align		4
.L_1082:
        /*0028*/ 	.word	index@(__assertfail)


	//----- nvinfo : EIATTR_MERCURY_ISA_VERSION
	.align		4
.L_1083:
        /*002c*/ 	.byte	0x03, 0x5f
        /*002e*/ 	.short	0x0101


	//----- nvinfo : EIATTR_COOP_GROUP_MASK_REGIDS
	.align		4
        /*0030*/ 	.byte	0x04, 0x29
        /*0032*/ 	.short	(.L_1085 - .L_1084)


	//   ....[0]....
.L_1084:
        /*0034*/ 	.word	0xffffffff


	//   ....[1]....
        /*0038*/ 	.word	0xffffffff


	//   ....[2]....
        /*003c*/ 	.word	0xffffffff


	//   ....[3]....
        /*0040*/ 	.word	0xffffffff


	//   ....[4]....
        /*0044*/ 	.word	0xffffffff


	//   ....[5]....
        /*0048*/ 	.word	0xffffffff


	//   ....[6]....
        /*004c*/ 	.word	0xffffffff


	//   ....[7]....
        /*0050*/ 	.word	0xffffffff


	//   ....[8]....
        /*0054*/ 	.word	0xffffffff


	//   ....[9]....
        /*0058*/ 	.word	0xffffffff


	//   ....[10]....
        /*005c*/ 	.word	0xffffffff


	//   ....[11]....
        /*0060*/ 	.word	0xffffffff


	//   ....[12]....
        /*0064*/ 	.word	0xffffffff


	//   ....[13]....
        /*0068*/ 	.word	0xffffffff


	//   ....[14]....
        /*006c*/ 	.word	0xffffffff


	//----- nvinfo : EIATTR_COOP_GROUP_INSTR_OFFSETS
	.align		4
.L_1085:
        /*0070*/ 	.byte	0x04, 0x28
        /*0072*/ 	.short	(.L_1087 - .L_1086)


	//   ....[0]....
.L_1086:
        /*0074*/ 	.word	0x00001800


	//   ....[1]....
        /*0078*/ 	.word	0x00001820


	//   ....[2]....
        /*007c*/ 	.word	0x00001840


	//   ....[3]....
        /*0080*/ 	.word	0x00001860


	//   ....[4]....
        /*0084*/ 	.word	0x00001880


	//   ....[5]....
        /*0088*/ 	.word	0x00001970


	//   ....[6]....
        /*008c*/ 	.word	0x00001990


	//   ....[7]....
        /*0090*/ 	.word	0x000019a0


	//   ....[8]....
        /*0094*/ 	.word	0x000019d0


	//   ....[9]....
        /*0098*/ 	.word	0x000019e0


	//   ....[10]....
        /*009c*/ 	.word	0x00001a10


	//   ....[11]....
        /*00a0*/ 	.word	0x00001a20


	//   ....[12]....
        /*00a4*/ 	.word	0x00001a60


	//   ....[13]....
        /*00a8*/ 	.word	0x00001a70


	//   ....[14]....
        /*00ac*/ 	.word	0x00001aa0


	//----- nvinfo : EIATTR_SYSCALL_OFFSETS
	.align		4
.L_1087:
        /*00b0*/ 	.byte	0x04, 0x46
        /*00b2*/ 	.short	(.L_1089 - .L_1088)


	//   ....[0]....
.L_1088:
        /*00b4*/ 	.word	0x00000510


	//----- nvinfo : EIATTR_EXIT_INSTR_OFFSETS
	.align		4
.L_1089:
        /*00b8*/ 	.byte	0x04, 0x1c
        /*00ba*/ 	.short	(.L_1091 - .L_1090)


	//   ....[0]....
.L_1090:
        /*00bc*/ 	.word	0x00000240


	//   ....[1]....
        /*00c0*/ 	.word	0x000003c0


	//   ....[2]....
        /*00c4*/ 	.word	0x00002b40


	//   ....[3]....
        /*00c8*/ 	.word	0x00002ca0


	//----- nvinfo : EIATTR_MAX_THREADS
	.align		4
.L_1091:
        /*00cc*/ 	.byte	0x04, 0x05
        /*00ce*/ 	.short	(.L_1093 - .L_1092)
.L_1092:
        /*00d0*/ 	.word	0x00000100
        /*00d4*/ 	.word	0x00000001
        /*00d8*/ 	.word	0x00000001


	//----- nvinfo : EIATTR_CRS_STACK_SIZE
	.align		4
.L_1093:
        /*00dc*/ 	.byte	0x04, 0x1e
        /*00de*/ 	.short	(.L_1095 - .L_1094)
.L_1094:
        /*00e0*/ 	.word	0x00000000


	//----- nvinfo : EIATTR_CBANK_PARAM_SIZE
	.align		4
.L_1095:
        /*00e4*/ 	.byte	0x03, 0x19
        /*00e6*/ 	.short	0x00e8


	//----- nvinfo : EIATTR_PARAM_CBANK
	.align		4
        /*00e8*/ 	.byte	0x04, 0x0a
        /*00ea*/ 	.short	(.L_1097 - .L_1096)
	.align		4
.L_1096:
        /*00ec*/ 	.word	index@(.nv.constant0._ZN7cutlass13device_kernelIN5flash19FlashAttnFwdCombineIN4cute5tupleIJNS3_1CILi8EEENS5_ILi128EEEEEELi6ELi256ELi1ELb0ELb1ENS_10bfloat16_tEfNS_4arch4Sm80EEEEEvNT_6ParamsE)
        /*00f0*/ 	.short	0x0210
        /*00f2*/ 	.short	0x00e8


	//----- nvinfo : EIATTR_SW_WAR
	.align		4
.L_1097:
        /*00f4*/ 	.byte	0x04, 0x36
        /*00f6*/ 	.short	(.L_1099 - .L_1098)
.L_1098:
        /*00f8*/ 	.word	0x00000008
.L_1099:


//--------------------- .nv.info._ZN7cutlass13device_kernelIN5flash19FlashAttnFwdCombineIN4cute5tupleIJNS3_1CILi8EEENS5_ILi128EEEEEELi5ELi256ELi1ELb0ELb1ENS_10bfloat16_tEfNS_4arch4Sm80EEEEEvNT_6ParamsE --------------------------
	.section	.nv.info._ZN7cutlass13device_kernelIN5flash19FlashAttnFwdCombineIN4cute5tupleIJNS3_1CILi8EEENS5_ILi128EEEEEELi5ELi256ELi1ELb0ELb1ENS_10bfloat16_tEfNS_4arch4Sm80EEEEEvNT_6ParamsE,"",@"SHT_CUDA_INFO"
	.sectionflags	@""
	.align	4


	//----- nvinfo : EIATTR_CUDA_API_VERSION
	.align		4
        /*0000*/ 	.byte	0x04, 0x37
        /*0002*/ 	.short	(.L_1101 - .L_1100)
.L_1100:
        /*0004*/ 	.word	0x00000082


	//----- nvinfo : EIATTR_KPARAM_INFO
	.align		4
.L_1101:
        /*0008*/ 	.byte	0x04, 0x17
        /*000a*/ 	.short	(.L_1103 - .L_1102)
.L_1102:
        /*000c*/ 	.word	0x00000000
        /*0010*/ 	.short	0x0000
        /*0012*/ 	.short	0x0000
        /*0014*/ 	.byte	0x00, 0xf0, 0xa1, 0x03


	//----- nvinfo : EIATTR_SPARSE_MMA_MASK
	.align		4
.L_1103:
        /*0018*/ 	.byte	0x03, 0x50
        /*001a*/ 	.short	0x0000


	//----- nvinfo : EIATTR_MAXREG_COUNT
	.align		4
        /*001c*/ 	.byte	0x03, 0x1b
        /*001e*/ 	.short	0x0080


	//----- nvinfo : EIATTR_NUM_BARRIERS
	.align		4
        /*0020*/ 	.byte	0x02, 0x4c
        /*0022*/ 	.byte	0x01
	.zero		1


	//----- nvinfo : EIATTR_EXTERNS
	.align		4
        /*0024*/ 	.byte	0x04, 0x0f
        /*0026*/ 	.short	(.L_1105 - .L_1104)


	//   ....[0]....
	.align		4
.L_1104:
        /*0028*/ 	.word	index@(__assertfail)


	//----- nvinfo : EIATTR_MERCURY_ISA_VERSION
	.align		4
.L_1105:
        /*002c*/ 	.byte	0x03, 0x5f
        /*002e*/ 	.short	0x0101


	//----- nvinfo : EIATTR_COOP_GROUP_MASK_REGIDS
	.align		4
        /*0030*/ 	.byte	0x04, 0x29
        /*0032*/ 	.short	(.L_1107 - .L_1106)


	//   ....[0]....
.L_1106:
        /*0034*/ 	.word	0xffffffff


	//   ....[1]....
        /*0038*/ 	.word	0xffffffff


	//   ....[2]....
        /*003c*/ 	.word	0xffffffff


	//   ....[3]....
        /*0040*/ 	.word	0xffffffff


	//   ....[4]....
        /*0044*/ 	.word	0xffffffff


	//   ....[5]....
        /*0048*/ 	.word	0xffffffff


	//   ....[6]....
        /*004c*/ 	.word	0xffffffff


	//   ....[7]....
        /*0050*/ 	.word	0xffffffff


	//   ....[8]....
        /*0054*/ 	.word	0xffffffff


	//   ....[9]....
        /*0058*/ 	.word	0xffffffff


	//   ....[10]....
        /*005c*/ 	.word	0xffffffff


	//   ....[11]....
        /*0060*/ 	.word	0xffffffff


	//   ....[12]....
        /*0064*/ 	.word	0xffffffff


	//   ....[13]....
        /*0068*/ 	.word	0xffffffff


	//   ....[14]....
        /*006c*/ 	.word	0xffffffff


	//----- nvinfo : EIATTR_COOP_GROUP_INSTR_OFFSETS
	.align		4
.L_1107:
        /*0070*/ 	.byte	0x04, 0x28
        /*0072*/ 	.short	(.L_1109 - .L_1108)


	//   ....[0]....
.L_1108:
        /*0074*/ 	.word	0x000015e0


	//   ....[1]....
        /*0078*/ 	.word	0x00001600


	//   ....[2]....
        /*007c*/ 	.word	0x00001620


	//   ....[3]....
        /*0080*/ 	.word	0x00001640


	//   ....[4]....
        /*0084*/ 	.word	0x00001660


	//   ....[5]....
        /*0088*/ 	.word	0x000016f0


	//   ....[6]....
        /*008c*/ 	.word	0x00001720


	//   ....[7]....
        /*0090*/ 	.word	0x00001730


	//   ....[8]....
        /*0094*/ 	.word	0x00001760


	//   ....[9]....
        /*0098*/ 	.word	0x00001770


	//   ....[10]....
        /*009c*/ 	.word	0x000017a0


	//   ....[11]....
        /*00a0*/ 	.word	0x000017b0


	//   ....[12]....
        /*00a4*/ 	.word	0x000017e0


	//   ....[13]....
        /*00a8*/ 	.word	0x000017f0


	//   ....[14]....
        /*00ac*/ 	.word	0x00001860


	//----- nvinfo : EIATTR_SYSCALL_OFFSETS
	.align		4
.L_1109:
        /*00b0*/ 	.byte	0x04, 0x46
        /*00b2*/ 	.short	(.L_1111 - .L_1110)


	//   ....[0]....
.L_1110:
        /*00b4*/ 	.word	0x00000510


	//----- nvinfo : EIATTR_EXIT_INSTR_OFFSETS
	.align		4
.L_1111:
        /*00b8*/ 	.byte	0x04, 0x1c
        /*00ba*/ 	.short	(.L_1113 - .L_1112)


	//   ....[0]....
.L_1112:
        /*00bc*/ 	.word	0x00000240


	//   ....[1]....
        /*00c0*/ 	.word	0x000003c0


	//   ....[2]....
        /*00c4*/ 	.word	0x000028b0


	//   ....[3]....
        /*00c8*/ 	.word	0x00002a10


	//----- nvinfo : EIATTR_MAX_THREADS
	.align		4
.L_1113:
        /*00cc*/ 	.byte	0x04, 0x05
        /*00ce*/ 	.short	(.L_1115 - .L_1114)
.L_1114:
        /*00d0*/ 	.word	0x00000100
        /*00d4*/ 	.word	0x00000001
        /*00d8*/ 	.word	0x00000001


	//----- nvinfo : EIATTR_CRS_STACK_SIZE
	.align		4
.L_1115:
        /*00dc*/ 	.byte	0x04, 0x1e
        /*00de*/ 	.short	(.L_1117 - .L_1116)
.L_1116:
        /*00e0*/ 	.word	0x00000000


	//----- nvinfo : EIATTR_CBANK_PARAM_SIZE
	.align		4
.L_1117:
        /*00e4*/ 	.byte	0x03, 0x19
        /*00e6*/ 	.short	0x00e8


	//----- nvinfo : EIATTR_PARAM_CBANK
	.align		4
        /*00e8*/ 	.byte	0x04, 0x0a
        /*00ea*/ 	.short	(.L_1119 - .L_1118)
	.align		4
.L_1118:
        /*00ec*/ 	.word	index@(.nv.constant0._ZN7cutlass13device_kernelIN5flash19FlashAttnFwdCombineIN4cute5tupleIJNS3_1CILi8EEENS5_ILi128EEEEEELi5ELi256ELi1ELb0ELb1ENS_10bfloat16_tEfNS_4arch4Sm80EEEEEvNT_6ParamsE)
        /*00f0*/ 	.short	0x0210
        /*00f2*/ 	.short	0x00e8


	//----- nvinfo : EIATTR_SW_WAR
	.align		4
.L_1119:
        /*00f4*/ 	.byte	0x04, 0x36
        /*00f6*/ 	.short	(.L_1121 - .L_1120)
.L_1120:
        /*00f8*/ 	.word	0x00000008
.L_1121:


//--------------------- .nv.info._ZN7cutlass13device_kernelIN5flash19FlashAttnFwdCombineIN4cute5tupleIJNS3_1CILi16EEENS5_ILi64EEEEEELi8ELi256ELi1ELb0ELb0ENS_10bfloat16_tEfNS_4arch4Sm90EEEEEvNT_6ParamsE --------------------------
	.section	.nv.info._ZN7cutlass13device_kernelIN5flash19FlashAttnFwdCombineIN4cute5tupleIJNS3_1CILi16EEENS5_ILi64EEEEEELi8ELi256ELi1ELb0ELb0ENS_10bfloat16_tEfNS_4arch4Sm90EEEEEvNT_6ParamsE,"",@"SHT_CUDA_INFO"
	.sectionflags	@""
	.align	4


	//----- nvinfo : EIATTR_CUDA_API_VERSION
	.align		4
        /*0000*/ 	.byte	0x04, 0x37
        /*0002*/ 	.short	(.L_1123 - .L_1122)
.L_1122:
        /*0004*/ 	.word	0x00000082


	//----- nvinfo : EIATTR_KPARAM_INFO
	.align		4
.L_1123:
        /*0008*/ 	.byte	0x04, 0x17
        /*000a*/ 	.short	(.L_1125 - .L_1124)
.L_1124:
        /*000c*/ 	.word	0x00000000
        /*0010*/ 	.short	0x0000
        /*0012*/ 	.short	0x0000
        /*0014*/ 	.byte	0x00, 0xf0, 0xa1, 0x03


	//----- nvinfo : EIATTR_SPARSE_MMA_MASK
	.align		4
.L_1125:
        /*0018*/ 	.byte	0x03, 0x50
        /*001a*/ 	.short	0x0000


	//----- nvinfo : EIATTR_MAXREG_COUNT
	.align		4
        /*001c*/ 	.byte	0x03, 0x1b
        /*001e*/ 	.short	0x0080


	//----- nvinfo : EIATTR_NUM_BARRIERS
	.align		4
        /*0020*/ 	.byte	0x02, 0x4c
        /*0022*/ 	.byte	0x01
	.zero		1


	//----- nvinfo : EIATTR_EXTERNS
	.align		4
        /*0024*/ 	.byte	0x04, 0x0f
        /*0026*/ 	.short	(.L_1127 - .L_1126)


	//   ....[0]....
	.align		4
.L_1126:
        /*0028*/ 	.word	index@(__assertfail)


	//----- nvinfo : EIATTR_MERCURY_ISA_VERSION
	.align		4
.L_1127:
        /*002c*/ 	.byte	0x03, 0x5f
        /*002e*/ 	.short	0x0101


	//----- nvinfo : EIATTR_COOP_GROUP_MASK_REGIDS
	.align		4
        /*0030*/ 	.byte	0x04, 0x29
        /*0032*/ 	.short	(.L_1129 - .L_1128)


	//   ....[0]....
.L_1128:
        /*0034*/ 	.word	0xffffffff


	//   ....[1]....
        /*0038*/ 	.word	0xffffffff


	//   ....[2]....
        /*003c*/ 	.word	0xffffffff


	//   ....[3]....
        /*0040*/ 	.word	0xffffffff


	//   ....[4]....
        /*0044*/ 	.word	0xffffffff


	//   ....[5]....
        /*0048*/ 	.word	0xffffffff


	//   ....[6]....
        /*004c*/ 	.word	0xffffffff


	//   ....[7]....
        /*0050*/ 	.word	0xffffffff


	//   ....[8]....
        /*0054*/ 	.word	0xffffffff


	//   ....[9]....
        /*0058*/ 	.word	0xffffffff


	//   ....[10]....
        /*005c*/ 	.word	0xffffffff


	//   ....[11]....
        /*0060*/ 	.word	0xffffffff


	//----- nvinfo : EIATTR_COOP_GROUP_INSTR_OFFSETS
	.align		4
.L_1129:
        /*0064*/ 	.byte	0x04, 0x28
        /*0066*/ 	.short	(.L_1131 - .L_1130)


	//   ....[0]....
.L_1130:
        /*0068*/ 	.word	0x00001ff0


	//   ....[1]....
        /*006c*/ 	.word	0x00002010


	//   ....[2]....
        /*0070*/ 	.word	0x00002030


	//   ....[3]....
        /*0074*/ 	.word	0x00002050


	//   ....[4]....
        /*0078*/ 	.word	0x00002670


	//   ....[5]....
        /*007c*/ 	.word	0x00002690


	//   ....[6]....
        /*0080*/ 	.word	0x000026a0


	//   ....[7]....
        /*0084*/ 	.word	0x000026d0


	//   ....[8]....
        /*0088*/ 	.word	0x000026e0


	//   ....[9]....
        /*008c*/ 	.word	0x00002710


	//   ....[10]....
        /*0090*/ 	.word	0x00002720


	//   ....[11]....
        /*0094*/ 	.word	0x00002770


	//----- nvinfo : EIATTR_SYSCALL_OFFSETS
	.align		4
.L_1131:
        /*0098*/ 	.byte	0x04, 0x46
        /*009a*/ 	.short	(.L_1133 - .L_1132)


	//   ....[0]....
.L_1132:
        /*009c*/ 	.word	0x00000390


	//----- nvinfo : EIATTR_EXIT_INSTR_OFFSETS
	.align		4
.L_1133:
        /*00a0*/ 	.byte	0x04, 0x1c
        /*00a2*/ 	.short	(.L_1135 - .L_1134)


	//   ....[0]....
.L_1134:
        /*00a4*/ 	.word	0x00000240


	//   ....[1]....
        /*00a8*/ 	.word	0x000039f0


	//   ....[2]....
        /*00ac*/ 	.word	0x00003bb0


	//----- nvinfo : EIATTR_MAX_THREADS
	.align		4
.L_1135:
        /*00b0*/ 	.byte	0x04, 0x05
        /*00b2*/ 	.short	(.L_1137 - .L_1136)
.L_1136:
        /*00b4*/ 	.word	0x00000100
        /*00b8*/ 	.word	0x00000001
        /*00bc*/ 	.word	0x00000001


	//----- nvinfo : EIATTR_CRS_STACK_SIZE
	.align		4
.L_1137:
        /*00c0*/ 	.byte	0x04, 0x1e
        /*00c2*/ 	.short	(.L_1139 - .L_1138)
.L_1138:
        /*00c4*/ 	.word	0x00000000


	//----- nvinfo : EIATTR_CBANK_PARAM_SIZE
	.align		4
.L_1139:
        /*00c8*/ 	.byte	0x03, 0x19
        /*00ca*/ 	.short	0x00e8


	//----- nvinfo : EIATTR_PARAM_CBANK
	.align		4
        /*00cc*/ 	.byte	0x04, 0x0a
        /*00ce*/ 	.short	(.L_1141 - .L_1140)
	.align		4
.L_1140:
        /*00d0*/ 	.word	index@(.nv.constant0._ZN7cutlass13device_kernelIN5flash19FlashAttnFwdCombineIN4cute5tupleIJNS3_1CILi16EEENS5_ILi64EEEEEELi8ELi256ELi1ELb0ELb0ENS_10bfloat16_tEfNS_4arch4Sm90EEEEEvNT_6ParamsE)
        /*00d4*/ 	.short	0x0210
        /*00d6*/ 	.short	0x00e8


	//----- nvinfo : EIATTR_SW_WAR
	.align		4
.L_1141:
        /*00d8*/ 	.byte	0x04, 0x36
        /*00da*/ 	.short	(.L_1143 - .L_1142)
.L_1142:
        /*00dc*/ 	.word	0x00000008
.L_1143:


//--------------------- .nv.info._ZN7cutlass13device_kernelIN5flash19FlashAttnFwdCombineIN4cute5tupleIJNS3_1CILi16EEENS5_ILi64EEEEEELi7ELi256ELi1ELb0ELb0ENS_10bfloat16_tEfNS_4arch4Sm90EEEEEvNT_6ParamsE --------------------------
	.section	.nv.info._ZN7cutlass13device_kernelIN5flash19FlashAttnFwdCombineIN4cute5tupleIJNS3_1CILi16EEENS5_ILi64EEEEEELi7ELi256ELi1ELb0ELb0ENS_10bfloat16_tEfNS_4arch4Sm90EEEEEvNT_6ParamsE,"",@"SHT_CUDA_INFO"
	.sectionflags	@""
	.align	4


	//----- nvinfo : EIATTR_CUDA_API_VERSION
	.align		4
        /*0000*/ 	.byte	0x04, 0x37
        /*0002*/ 	.short	(.L_1145 - .L_1144)
.L_1144:
        /*0004*/ 	.word	0x00000082


	//----- nvinfo : EIATTR_KPARAM_INFO
	.align		4
.L_1145:
        /*0008*/ 	.byte	0x04, 0x17
        /*000a*/ 	.short	(.L_1147 - .L_1146)
.L_1146:
        /*000c*/ 	.word	0x00000000
        /*0010*/ 	.short	0x0000
        /*0012*/ 	.short	0x0000
        /*0014*/ 	.byte	0x00, 0xf0, 0xa1, 0x03


	//----- nvinfo : EIATTR_SPARSE_MMA_MASK
	.align		4
.L_1147:
        /*0018*/ 	.byte	0x03, 0x50
        /*001a*/ 	.short	0x0000


	//----- nvinfo : EIATTR_MAXREG_COUNT
	.align		4
        /*001c*/ 	.byte	0x03, 0x1b
        /*001e*/ 	.short	0x0080


	//----- nvinfo : EIATTR_NUM_BARRIERS
	.align		4
        /*0020*/ 	.byte	0x02, 0x4c
        /*0022*/ 	.byte	0x01
	.zero		1


	//----- nvinfo : EIATTR_EXTERNS
	.align		4
        /*0024*/ 	.byte	0x04, 0x0f
        /*0026*/ 	.short	(.L_1149 - .L_1148)


	//   ....[0]....
	.align		4
.L_1148:
        /*0028*/ 	.word	index@(__assertfail)


	//----- nvinfo : EIATTR_MERCURY_ISA_VERSION
	.align		4
.L_1149:
        /*002c*/ 	.byte	0x03, 0x5f
        /*002e*/ 	.short	0x0101


	//----- nvinfo : EIATTR_COOP_GROUP_MASK_REGIDS
	.align		4
        /*0030*/ 	.byte	0x04, 0x29
        /*0032*/ 	.short	(.L_1151 - .L_1150)


	//   ....[0]....
.L_1150:
        /*0034*/ 	.word	0xffffffff


	//   ....[1]....
        /*0038*/ 	.word	0xffffffff


	//   ....[2]....
        /*003c*/ 	.word	0xffffffff


	//   ....[3]....
        /*0040*/ 	.word	0xffffffff


	//   ....[4]....
        /*0044*/ 	.word	0xffffffff


	//   ....[5]....
        /*0048*/ 	.word	0xffffffff


	//   ....[6]....
        /*004c*/ 	.word	0xffffffff


	//   ....[7]....
        /*0050*/ 	.word	0xffffffff


	//   ....[8]....
        /*0054*/ 	.word	0xffffffff


	//   ....[9]....
        /*0058*/ 	.word	0xffffffff


	//   ....[10]....
        /*005c*/ 	.word	0xffffffff


	//   ....[11]....
        /*0060*/ 	.word	0xffffffff


	//----- nvinfo : EIATTR_COOP_GROUP_INSTR_OFFSETS
	.align		4
.L_1151:
        /*0064*/ 	.byte	0x04, 0x28
        /*0066*/ 	.short	(.L_1153 - .L_1152)


	//   ....[0]....
.L_1152:
        /*0068*/ 	.word	0x00001560


	//   ....[1]....
        /*006c*/ 	.word	0x00001580


	//   ....[2]....
        /*0070*/ 	.word	0x000015a0


	//   ....[3]....
        /*0074*/ 	.word	0x000015c0


	//   ....[4]....
        /*0078*/ 	.word	0x000018e0


	//   ....[5]....
        /*007c*/ 	.word	0x00001900


	//   ....[6]....
        /*0080*/ 	.word	0x00001910


	//   ....[7]....
        /*0084*/ 	.word	0x00001940


	//   ....[8]....
        /*0088*/ 	.word	0x00001950


	//   ....[9]....
        /*008c*/ 	.word	0x00001980


	//   ....[10]....
        /*0090*/ 	.word	0x00001990


	//   ....[11]....
        /*0094*/ 	.word	0x000019e0


	//----- nvinfo : EIATTR_SYSCALL_OFFSETS
	.align		4
.L_1153:
        /*0098*/ 	.byte	0x04, 0x46
        /*009a*/ 	.short	(.L_1155 - .L_1154)


	//   ....[0]....
.L_1154:
        /*009c*/ 	.word	0x00000390


	//----- nvinfo : EIATTR_EXIT_INSTR_OFFSETS
	.align		4
.L_1155:
        /*00a0*/ 	.byte	0x04, 0x1c
        /*00a2*/ 	.short	(.L_1157 - .L_1156)


	//   ....[0]....
.L_1156:
        /*00a4*/ 	.word	0x00000240


	//   ....[1]....
        /*00a8*/ 	.word	0x00002b70


	//   ....[2]....
        /*00ac*/ 	.word	0x00002d30


	//----- nvinfo : EIATTR_MAX_THREADS
	.align		4
.L_1157:
        /*00b0*/ 	.byte	0x04, 0x05
        /*00b2*/ 	.short	(.L_1159 - .L_1158)
.L_1158:
        /*00b4*/ 	.word	0x00000100
        /*00b8*/ 	.word	0x00000001
        /*00bc*/ 	.word	0x00000001


	//----- nvinfo : EIATTR_CRS_STACK_SIZE
	.align		4
.L_1159:
        /*00c0*/ 	.byte	0x04, 0x1e
        /*00c2*/ 	.short	(.L_1161 - .L_1160)
.L_1160:
        /*00c4*/ 	.word	0x00000000


	//----- nvinfo : EIATTR_CBANK_PARAM_SIZE
	.align		4
.L_1161:
        /*00c8*/ 	.byte	0x03, 0x19
        /*00ca*/ 	.short	0x00e8


	//----- nvinfo : EIATTR_PARAM_CBANK
	.align		4
        /*00cc*/ 	.byte	0x04, 0x0a
        /*00ce*/ 	.short	(.L_1163 - .L_1162)
	.align		4
.L_1162:
        /*00d0*/ 	.word	index@(.nv.constant0._ZN7cutlass13device_kernelIN5flash19FlashAttnFwdCombineIN4cute5tupleIJNS3_1CILi16EEENS5_ILi64EEEEEELi7ELi256ELi1ELb0ELb0ENS_10bfloat16_tEfNS_4arch4Sm90EEEEEvNT_6ParamsE)
        /*00d4*/ 	.short	0x0210
        /*00d6*/ 	.short	0x00e8


	//----- nvinfo : EIATTR_SW_WAR
	.align		4
.L_1163:
        /*00d8*/ 	.byte	0x04, 0x36
        /*00da*/ 	.short	(.L_1165 - .L_1164)
.L_1164:
        /*00dc*/ 	.word	0x00000008
.L_1165:


//--------------------- .nv.info._ZN7cutlass13device_kernelIN5flash19FlashAttnFwdCombineIN4cute5tupleIJNS3_1CILi16EEENS5_ILi64EEEEEELi6ELi256ELi1ELb0ELb0ENS_10bfloat16_tEfNS_4arch4Sm90EEEEEvNT_6ParamsE --------------------------
	.section	.nv.info._ZN7cutlass13device_kernelIN5flash19FlashAttnFwdCombineIN4cute5tupleIJNS3_1CILi16EEENS5_ILi64EEEEEELi6ELi256ELi1ELb0ELb0ENS_10bfloat16_tEfNS_4arch4Sm90EEEEEvNT_6ParamsE,"",@"SHT_CUDA_INFO"
	.sectionflags	@""
	.align	4


	//----- nvinfo : EIATTR_CUDA_API_VERSION
	.align		4
        /*0000*/ 	.byte	0x04, 0x37
        /*0002*/ 	.short	(.L_1167 - .L_1166)
.L_1166:
        /*0004*/ 	.word	0x00000082


	//----- nvinfo : EIATTR_KPARAM_INFO
	.align		4
.L_1167:
        /*0008*/ 	.byte	0x04, 0x17
        /*000a*/ 	.short	(.L_1169 - .L_1168)
.L_1168:
        /*000c*/ 	.word	0x00000000
        /*0010*/ 	.short	0x0000
        /*0012*/ 	.short	0x0000
        /*0014*/ 	.byte	0x00, 0xf0, 0xa1, 0x03


	//----- nvinfo : EIATTR_SPARSE_MMA_MASK
	.align		4
.L_1169:
        /*0018*/ 	.byte	0x03, 0x50
        /*001a*/ 	.short	0x0000


	//----- nvinfo : EIATTR_MAXREG_COUNT
	.align		4
        /*001c*/ 	.byte	0x03, 0x1b
        /*001e*/ 	.short	0x0080


	//----- nvinfo : EIATTR_NUM_BARRIERS
	.align		4
        /*0020*/ 	.byte	0x02, 0x4c
        /*0022*/ 	.byte	0x01
	.zero		1


	//----- nvinfo : EIATTR_EXTERNS
	.align		4
        /*0024*/ 	.byte	0x04, 0x0f
        /*0026*/ 	.short	(.L_1171 - .L_1170)


	//   ....[0]....
	.align		4
.L_1170:
        /*0028*/ 	.word	index@(__assertfail)


	//----- nvinfo : EIATTR_MERCURY_ISA_VERSION
	.align		4
.L_1171:
        /*002c*/ 	.byte	0x03, 0x5f
        /*002e*/ 	.short	0x0101


	//----- nvinfo : EIATTR_COOP_GROUP_MASK_REGIDS
	.align		4
        /*0030*/ 	.byte	0x04, 0x29
        /*0032*/ 	.short	(.L_1173 - .L_1172)


	//   ....[0]....
.L_1172:
        /*0034*/ 	.word	0xffffffff


	//   ....[1]....
        /*0038*/ 	.word	0xffffffff


	//   ....[2]....
        /*003c*/ 	.word	0xffffffff


	//   ....[3]....
        /*0040*/ 	.word	0xffffffff


	//   ....[4]....
        /*0044*/ 	.word	0xffffffff


	//   ....[5]....
        /*0048*/ 	.word	0xffffffff


	//   ....[6]....
        /*004c*/ 	.word	0xffffffff


	//   ....[7]....
        /*0050*/ 	.word	0xffffffff


	//   ....[8]....
        /*0054*/ 	.word	0xffffffff


	//   ....[9]....
        /*0058*/ 	.word	0xffffffff


	//   ....[10]....
        /*005c*/ 	.word	0xffffffff


	//   ....[11]....
        /*0060*/ 	.word	0xffffffff


	//----- nvinfo : EIATTR_COOP_GROUP_INSTR_OFFSETS
	.align		4
.L_1173:
        /*0064*/ 	.byte	0x04, 0x28
        /*0066*/ 	.short	(.L_1175 - .L_1174)


	//   ....[0]....
.L_1174:
        /*0068*/ 	.word	0x000010a0


	//   ....[1]....
        /*006c*/ 	.word	0x000010c0


	//   ....[2]....
        /*0070*/ 	.word	0x000010e0


	//   ....[3]....
        /*0074*/ 	.word	0x00001100


	//   ....[4]....
        /*0078*/ 	.word	0x000012a0


	//   ....[5]....
        /*007c*/ 	.word	0x000012c0


	//   ....[6]....
        /*0080*/ 	.word	0x000012d0


	//   ....[7]....
        /*0084*/ 	.word	0x00001300


	//   ....[8]....
        /*0088*/ 	.word	0x00001310


	//   ....[9]....
        /*008c*/ 	.word	0x00001340


	//   ....[10]....
        /*0090*/ 	.word	0x00001350


	//   ....[11]....
        /*0094*/ 	.word	0x00001390


	//----- nvinfo : EIATTR_SYSCALL_OFFSETS
	.align		4
.L_1175:
        /*0098*/ 	.byte	0x04, 0x46
        /*009a*/ 	.short	(.L_1177 - .L_1176)


	//   ....[0]....
.L_1176:
        /*009c*/ 	.word	0x00000390


	//----- nvinfo : EIATTR_EXIT_INSTR_OFFSETS
	.align		4
.L_1177:
        /*00a0*/ 	.byte	0x04, 0x1c
        /*00a2*/ 	.short	(.L_1179 - .L_1178)


	//   ....[0]....
.L_1178:
        /*00a4*/ 	.word	0x00000240


	//   ....[1]....
        /*00a8*/ 	.word	0x00002450


	//   ....[2]....
        /*00ac*/ 	.word	0x00002610


	//----- nvinfo : EIATTR_MAX_THREADS
	.align		4
.L_1179:
        /*00b0*/ 	.byte	0x04, 0x05
        /*00b2*/ 	.short	(.L_1181 - .L_1180)
.L_1180:
        /*00b4*/ 	.word	0x00000100
        /*00b8*/ 	.word	0x00000001
        /*00bc*/ 	.word	0x00000001


	//----- nvinfo : EIATTR_CRS_STACK_SIZE
	.align		4
.L_1181:
        /*00c0*/ 	.byte	0x04, 0x1e
        /*00c2*/ 	.short	(.L_1183 - .L_1182)
.L_1182:
        /*00c4*/ 	.word	0x00000000


	//----- nvinfo : EIATTR_CBANK_PARAM_SIZE
	.align		4
.L_1183:
        /*00c8*/ 	.byte	0x03, 0x19
        /*00ca*/ 	.short	0x00e8


	//----- nvinfo : EIATTR_PARAM_CBANK
	.align		4
        /*00cc*/ 	.byte	0x04, 0x0a
        /*00ce*/ 	.short	(.L_1185 - .L_1184)
	.align		4
.L_1184:
        /*00d0*/ 	.word	index@(.nv.constant0._ZN7cutlass13device_kernelIN5flash19FlashAttnFwdCombineIN4cute5tupleIJNS3_1CILi16EEENS5_ILi64EEEEEELi6ELi256ELi1ELb0ELb0ENS_10bfloat16_tEfNS_4arch4Sm90EEEEEvNT_6ParamsE)
        /*00d4*/ 	.short	0x0210
        /*00d6*/ 	.short	0x00e8


	//----- nvinfo : EIATTR_SW_WAR
	.align		4
.L_1185:
        /*00d8*/ 	.byte	0x04, 0x36
        /*00da*/ 	.short	(.L_1187 - .L_1186)
.L_1186:
        /*00dc*/ 	.word	0x00000008
.L_1187:


//--------------------- .nv.info._ZN7cutlass13device_kernelIN5flash19FlashAttnFwdCombineIN4cute5tupleIJNS3_1CILi16EEENS5_ILi64EEEEEELi5ELi256ELi1ELb0ELb0ENS_10bfloat16_tEfNS_4arch4Sm90EEEEEvNT_6ParamsE --------------------------
	.section	.nv.info._ZN7cutlass13device_kernelIN5flash19FlashAttnFwdCombineIN4cute5tupleIJNS3_1CILi16EEENS5_ILi64EEEEEELi5ELi256ELi1ELb0ELb0ENS_10bfloat16_tEfNS_4arch4Sm90EEEEEvNT_6ParamsE,"",@"SHT_CUDA_INFO"
	.sectionflags	@""
	.align	4


	//----- nvinfo : EIATTR_CUDA_API_VERSION
	.align		4
        /*0000*/ 	.byte	0x04, 0x37
        /*0002*/ 	.short	(.L_1189 - .L_1188)
.L_1188:
        /*0004*/ 	.word	0x00000082


	//----- nvinfo : EIATTR_KPARAM_INFO
	.align		4
.L_1189:
        /*0008*/ 	.byte	0x04, 0x17
        /*000a*/ 	.short	(.L_1191 - .L_1190)
.L_1190:
        /*000c*/ 	.word	0x00000000
        /*0010*/ 	.short	0x0000
        /*0012*/ 	.short	0x0000
        /*0014*/ 	.byte	0x00, 0xf0, 0xa1, 0x03


	//----- nvinfo : EIATTR_SPARSE_MMA_MASK
	.align		4
.L_1191:
        /*0018*/ 	.byte	0x03, 0x50
        /*001a*/ 	.short	0x0000


	//----- nvinfo : EIATTR_MAXREG_COUNT
	.align		4
        /*001c*/ 	.byte	0x03, 0x1b
        /*001e*/ 	.short	0x0080


	//----- nvinfo : EIATTR_NUM_BARRIERS
	.align		4
        /*0020*/ 	.byte	0x02, 0x4c
        /*0022*/ 	.byte	0x01
	.zero		1


	//----- nvinfo : EIATTR_EXTERNS
	.align		4
        /*0024*/ 	.byte	0x04, 0x0f
        /*0026*/ 	.short	(.L_1193 - .L_1192)


	//   ....[0]....
	.align		4
.L_1192:
        /*0028*/ 	.word	index@(__assertfail)


	//----- nvinfo : EIATTR_MERCURY_ISA_VERSION
	.align		4
.L_1193:
        /*002c*/ 	.byte	0x03, 0x5f
        /*002e*/ 	.short	0x0101


	//----- nvinfo : EIATTR_COOP_GROUP_MASK_REGIDS
	.align		4
        /*0030*/ 	.byte	0x04, 0x29
        /*0032*/ 	.short	(.L_1195 - .L_1194)


	//   ....[0]....
.L_1194:
        /*0034*/ 	.word	0xffffffff


	//   ....[1]....
        /*0038*/ 	.word	0xffffffff


	//   ....[2]....
        /*003c*/ 	.word	0xffffffff


	//   ....[3]....
        /*0040*/ 	.word	0xffffffff


	//   ....[4]....
        /*0044*/ 	.word	0xffffffff


	//   ....[5]....
        /*0048*/ 	.word	0xffffffff


	//   ....[6]....
        /*004c*/ 	.word	0xffffffff


	//   ....[7]....
        /*0050*/ 	.word	0xffffffff


	//   ....[8]....
        /*0054*/ 	.word	0xffffffff


	//   ....[9]....
        /*0058*/ 	.word	0xffffffff


	//   ....[10]....
        /*005c*/ 	.word	0xffffffff


	//   ....[11]....
        /*0060*/ 	.word	0xffffffff


	//----- nvinfo : EIATTR_COOP_GROUP_INSTR_OFFSETS
	.align		4
.L_1195:
        /*0064*/ 	.byte	0x04, 0x28
        /*0066*/ 	.short	(.L_1197 - .L_1196)


	//   ....[0]....
.L_1196:
        /*0068*/ 	.word	0x00000de0


	//   ....[1]....
        /*006c*/ 	.word	0x00000e00


	//   ....[2]....
        /*0070*/ 	.word	0x00000e20


	//   ....[3]....
        /*0074*/ 	.word	0x00000e40


	//   ....[4]....
        /*0078*/ 	.word	0x00000f30


	//   ....[5]....
        /*007c*/ 	.word	0x00000f50


	//   ....[6]....
        /*0080*/ 	.word	0x00000f60


	//   ....[7]....
        /*0084*/ 	.word	0x00000f90


	//   ....[8]....
        /*0088*/ 	.word	0x00000fa0


	//   ....[9]....
        /*008c*/ 	.word	0x00000fe0


	//   ....[10]....
        /*0090*/ 	.word	0x00000ff0


	//   ....[11]....
        /*0094*/ 	.word	0x00001030


	//----- nvinfo : EIATTR_SYSCALL_OFFSETS
	.align		4
.L_1197:
        /*0098*/ 	.byte	0x04, 0x46
        /*009a*/ 	.short	(.L_1199 - .L_1198)


	//   ....[0]....
.L_1198:
        /*009c*/ 	.word	0x00000390


	//----- nvinfo : EIATTR_EXIT_INSTR_OFFSETS
	.align		4
.L_1199:
        /*00a0*/ 	.byte	0x04, 0x1c
        /*00a2*/ 	.short	(.L_1201 - .L_1200)


	//   ....[0]....
.L_1200:
        /*00a4*/ 	.word	0x00000240


	//   ....[1]....
        /*00a8*/ 	.word	0x000020f0


	//   ....[2]....
        /*00ac*/ 	.word	0x000022b0


	//----- nvinfo : EIATTR_MAX_THREADS
	.align		4
.L_1201:
        /*00b0*/ 	.byte	0x04, 0x05
        /*00b2*/ 	.short	(.L_1203 - .L_1202)
.L_1202:
        /*00b4*/ 	.word	0x00000100
        /*00b8*/ 	.word	0x00000001
        /*00bc*/ 	.word	0x00000001


	//----- nvinfo : EIATTR_CRS_STACK_SIZE
	.align		4
.L_1203:
        /*00c0*/ 	.byte	0x04, 0x1e
        /*00c2*/ 	.short	(.L_1205 - .L_1204)
.L_1204:
        /*00c4*/ 	.word	0x00000000


	//----- nvinfo : EIATTR_CBANK_PARAM_SIZE
	.align		4
.L_1205:
        /*00c8*/ 	.byte	0x03, 0x19
        /*00ca*/ 	.short	0x00e8


	//----- nvinfo : EIATTR_PARAM_CBANK
	.align		4
        /*00cc*/ 	.byte	0x04, 0x0a
        /*00ce*/ 	.short	(.L_1207 - .L_1206)
	.align		4
.L_1206:
        /*00d0*/ 	.word	index@(.nv.constant0._ZN7cutlass13device_kernelIN5flash19FlashAttnFwdCombineIN4cute5tupleIJNS3_1CILi16EEENS5_ILi64EEEEEELi5ELi256ELi1ELb0ELb0ENS_10bfloat16_tEfNS_4arch4Sm90EEEEEvNT_6ParamsE)
        /*00d4*/ 	.short	0x0210
        /*00d6*/ 	.short	0x00e8


	//----- nvinfo : EIATTR_SW_WAR
	.align		4
.L_1207:
        /*00d8*/ 	.byte	0x04, 0x36
        /*00da*/ 	.short	(.L_1209 - .L_1208)
.L_1208:
        /*00dc*/ 	.word	0x00000008
.L_1209:


//--------------------- .nv.info._ZN7cutlass13device_kernelIN5flash19FlashAttnFwdCombineIN4cute5tupleIJNS3_1CILi16EEENS5_ILi64EEEEEELi4ELi256ELi1ELb0ELb0ENS_10bfloat16_tEfNS_4arch4Sm90EEEEEvNT_6ParamsE --------------------------
	.section	.nv.info._ZN7cutlass13device_kernelIN5flash19FlashAttnFwdCombineIN4cute5tupleIJNS3_1CILi16EEENS5_ILi64EEEEEELi4ELi256ELi1ELb0ELb0ENS_10bfloat16_tEfNS_4arch4Sm90EEEEEvNT_6ParamsE,"",@"SHT_CUDA_INFO"
	.sectionflags	@""
	.align	4


	//----- nvinfo : EIATTR_CUDA_API_VERSION
	.align		4
        /*0000*/ 	.byte	0x04, 0x37
        /*0002*/ 	.short	(.L_1211 - .L_1210)
.L_1210:
        /*0004*/ 	.word	0x00000082


	//----- nvinfo : EIATTR_KPARAM_INFO
	.align		4
.L_1211:
        /*0008*/ 	.byte	0x04, 0x17
        /*000a*/ 	.short	(.L_1213 - .L_1212)
.L_1212:
        /*000c*/ 	.word	0x00000000
        /*0010*/ 	.short	0x0000
        /*0012*/ 	.short	0x0000
        /*0014*/ 	.byte	0x00, 0xf0, 0xa1, 0x03


	//----- nvinfo : EIATTR_SPARSE_MMA_MASK
	.align		4
.L_1213:
        /*0018*/ 	.byte	0x03, 0x50
        /*001a*/ 	.short	0x0000


	//----- nvinfo : EIATTR_MAXREG_COUNT
	.align		4
        /*001c*/ 	.byte	0x03, 0x1b
        /*001e*/ 	.short	0x0080


	//----- nvinfo : EIATTR_NUM_BARRIERS
	.align		4
        /*0020*/ 	.byte	0x02, 0x4c
        /*0022*/ 	.byte	0x01
	.zero		1


	//----- nvinfo : EIATTR_EXTERNS
	.align		4
        /*0024*/ 	.byte	0x04, 0x0f
        /*0026*/ 	.short	(.L_1215 - .L_1214)


	//   ....[0]....
	.align		4
.L_1214:
        /*0028*/ 	.word	index@(__assertfail)


	//----- nvinfo : EIATTR_MERCURY_ISA_VERSION
	.align		4
.L_1215:
        /*002c*/ 	.byte	0x03, 0x5f
        /*002e*/ 	.short	0x0101


	//----- nvinfo : EIATTR_COOP_GROUP_MASK_REGIDS
	.align		4
        /*0030*/ 	.byte	0x04, 0x29
        /*0032*/ 	.short	(.L_1217 - .L_1216)


	//   ....[0]....
.L_1216:
        /*0034*/ 	.word	0xffffffff


	//   ....[1]....
        /*0038*/ 	.word	0xffffffff


	//   ....[2]....
        /*003c*/ 	.word	0xffffffff


	//   ....[3]....
        /*0040*/ 	.word	0xffffffff


	//   ....[4]....
        /*0044*/ 	.word	0xffffffff


	//   ....[5]....
        /*0048*/ 	.word	0xffffffff


	//   ....[6]....
        /*004c*/ 	.word	0xffffffff


	//   ....[7]....
        /*0050*/ 	.word	0xffffffff


	//   ....[8]....
        /*0054*/ 	.word	0xffffffff


	//   ....[9]....
        /*0058*/ 	.word	0xffffffff


	//   ....[10]....
        /*005c*/ 	.word	0xffffffff


	//   ....[11]....
        /*0060*/ 	.word	0xffffffff


	//----- nvinfo : EIATTR_COOP_GROUP_INSTR_OFFSETS
	.align		4
.L_1217:
        /*0064*/ 	.byte	0x04, 0x28
        /*0066*/ 	.short	(.L_1219 - .L_1218)


	//   ....[0]....
.L_1218:
        /*0068*/ 	.word	0x00000c90


	//   ....[1]....
        /*006c*/ 	.word	0x00000cb0


	//   ....[2]....
        /*0070*/ 	.word	0x00000cd0


	//   ....[3]....
        /*0074*/ 	.word	0x00000cf0


	//   ....[4]....
        /*0078*/ 	.word	0x00000d90


	//   ....[5]....
        /*007c*/ 	.word	0x00000db0


	//   ....[6]....
        /*0080*/ 	.word	0x00000dc0


	//   ....[7]....
        /*0084*/ 	.word	0x00000df0


	//   ....[8]....
        /*0088*/ 	.word	0x00000e00


	//   ....[9]....
        /*008c*/ 	.word	0x00000e40


	//   ....[10]....
        /*0090*/ 	.word	0x00000e50


	//   ....[11]....
        /*0094*/ 	.word	0x00000e90


	//----- nvinfo : EIATTR_SYSCALL_OFFSETS
	.align		4
.L_1219:
        /*0098*/ 	.byte	0x04, 0x46
        /*009a*/ 	.short	(.L_1221 - .L_1220)


	//   ....[0]....
.L_1220:
        /*009c*/ 	.word	0x00000390


	//----- nvinfo : EIATTR_EXIT_INSTR_OFFSETS
	.align		4
.L_1221:
        /*00a0*/ 	.byte	0x04, 0x1c
        /*00a2*/ 	.short	(.L_1223 - .L_1222)


	//   ....[0]....
.L_1222:
        /*00a4*/ 	.word	0x00000240


	//   ....[1]....
        /*00a8*/ 	.word	0x00001f30


	//   ....[2]....
        /*00ac*/ 	.word	0x000020f0


	//----- nvinfo : EIATTR_MAX_THREADS
	.align		4
.L_1223:
        /*00b0*/ 	.byte	0x04, 0x05
        /*00b2*/ 	.short	(.L_1225 - .L_1224)
.L_1224:
        /*00b4*/ 	.word	0x00000100
        /*00b8*/ 	.word	0x00000001
        /*00bc*/ 	.word	0x00000001


	//----- nvinfo : EIATTR_CRS_STACK_SIZE
	.align		4
.L_1225:
        /*00c0*/ 	.byte	0x04, 0x1e
        /*00c2*/ 	.short	(.L_1227 - .L_1226)
.L_1226:
        /*00c4*/ 	.word	0x00000000


	//----- nvinfo : EIATTR_CBANK_PARAM_SIZE
	.align		4
.L_1227:
        /*00c8*/ 	.byte	0x03, 0x19
        /*00ca*/ 	.short	0x00e8


	//----- nvinfo : EIATTR_PARAM_CBANK
	.align		4
        /*00cc*/ 	.byte	0x04, 0x0a
        /*00ce*/ 	.short	(.L_1229 - .L_1228)
	.align		4
.L_1228:
        /*00d0*/ 	.word	index@(.nv.constant0._ZN7cutlass13device_kernelIN5flash19FlashAttnFwdCombineIN4cute5tupleIJNS3_1CILi16EEENS5_ILi64EEEEEELi4ELi256ELi1ELb0ELb0ENS_10bfloat16_tEfNS_4arch4Sm90EEEEEvNT_6ParamsE)
        /*00d4*/ 	.short	0x0210
        /*00d6*/ 	.short	0x00e8


	//----- nvinfo : EIATTR_SW_WAR
	.align		4
.L_1229:
        /*00d8*/ 	.byte	0x04, 0x36
        /*00da*/ 	.short	(.L_1231 - .L_1230)
.L_1230:
        /*00dc*/ 	.word	0x00000008
.L_1231:


//--------------------- .nv.info._ZN7cutlass13device_kernelIN5flash19FlashAttnFwdCombineIN4cute5tupleIJNS3_1CILi16EEENS5_ILi64EEEEEELi8ELi256ELi1ELb0ELb1ENS_10bfloat16_tEfNS_4arch4Sm90EEEEEvNT_6ParamsE --------------------------
	.section	.nv.info._ZN7cutlass13device_kernelIN5flash19FlashAttnFwdCombineIN4cute5tupleIJNS3_1CILi16EEENS5_ILi64EEEEEELi8ELi256ELi1ELb0ELb1ENS_10bfloat16_tEfNS_4arch4Sm90EEEEEvNT_6ParamsE,"",@"SHT_CUDA_INFO"
	.sectionflags	@""
	.align	4


	//----- nvinfo : EIATTR_CUDA_API_VERSION
	.align		4
        /*0000*/ 	.byte	0x04, 0x37
        /*0002*/ 	.short	(.L_1233 - .L_1232)
.L_1232:
        /*0004*/ 	.word	0x00000082


	//----- nvinfo : EIATTR_KPARAM_INFO
	.align		4
.L_1233:
        /*0008*/ 	.byte	0x04, 0x17
        /*000a*/ 	.short	(.L_1235 - .L_1234)
.L_1234:
        /*000c*/ 	.word	0x00000000
        /*0010*/ 	.short	0x0000
        /*0012*/ 	.short	0x0000
        /*0014*/ 	.byte	0x00, 0xf0, 0xa1, 0x03


	//----- nvinfo : EIATTR_SPARSE_MMA_MASK
	.align		4
.L_1235:
        /*0018*/ 	.byte	0x03, 0x50
        /*001a*/ 	.short	0x0000


	//----- nvinfo : EIATTR_MAXREG_COUNT
	.align		4
        /*001c*/ 	.byte	0x03, 0x1b
        /*001e*/ 	.short	0x0080


	//----- nvinfo : EIATTR_NUM_BARRIERS
	.align		4
        /*0020*/ 	.byte	0x02, 0x4c
        /*0022*/ 	.byte	0x01
	.zero		1


	//----- nvinfo : EIATTR_EXTERNS
	.align		4
        /*0024*/ 	.byte	0x04, 0x0f
        /*0026*/ 	.short	(.L_1237 - .L_1236)


	//   ....[0]....
	.align		4
.L_1236:
        /*0028*/ 	.word	index@(__assertfail)


	//----- nvinfo : EIATTR_MERCURY_ISA_VERSION
	.align		4
.L_1237:
        /*002c*/ 	.byte	0x03, 0x5f
        /*002e*/ 	.short	0x0101


	//----- nvinfo : EIATTR_COOP_GROUP_MASK_REGIDS
	.align		4
        /*0030*/ 	.byte	0x04, 0x29
        /*0032*/ 	.short	(.L_1239 - .L_1238)


	//   ....[0]....
.L_1238:
        /*0034*/ 	.word	0xffffffff


	//   ....[1]....
        /*0038*/ 	.word	0xffffffff


	//   ....[2]....
        /*003c*/ 	.word	0xffffffff


	//   ....[3]....
        /*0040*/ 	.word	0xffffffff


	//   ....[4]....
        /*0044*/ 	.word	0xffffffff


	//   ....[5]....
        /*0048*/ 	.word	0xffffffff


	//   ....[6]....
        /*004c*/ 	.word	0xffffffff


	//   ....[7]....
        /*0050*/ 	.word	0xffffffff


	//   ....[8]....
        /*0054*/ 	.word	0xffffffff


	//   ....[9]....
        /*0058*/ 	.word	0xffffffff


	//   ....[10]....
        /*005c*/ 	.word	0xffffffff


	//   ....[11]....
        /*0060*/ 	.word	0xffffffff


	//----- nvinfo : EIATTR_COOP_GROUP_INSTR_OFFSETS
	.align		4
.L_1239:
        /*0064*/ 	.byte	0x04, 0x28
        /*0066*/ 	.short	(.L_1241 - .L_1240)


	//   ....[0]....
.L_1240:
        /*0068*/ 	.word	0x000028f0


	//   ....[1]....
        /*006c*/ 	.word	0x00002910


	//   ....[2]....
        /*0070*/ 	.word	0x00002930


	//   ....[3]....
        /*0074*/ 	.word	0x00002950


	//   ....[4]....
        /*0078*/ 	.word	0x00002ed0


	//   ....[5]....
        /*007c*/ 	.word	0x00002f50


	//   ....[6]....
        /*0080*/ 	.word	0x00002fa0


	//   ....[7]....
        /*0084*/ 	.word	0x00002fd0


	//   ....[8]....
        /*0088*/ 	.word	0x00002ff0


	//   ....[9]....
        /*008c*/ 	.word	0x00003010


	//   ....[10]....
        /*0090*/ 	.word	0x00003030


	//   ....[11]....
        /*0094*/ 	.word	0x00003070


	//----- nvinfo : EIATTR_SYSCALL_OFFSETS
	.align		4
.L_1241:
        /*0098*/ 	.byte	0x04, 0x46
        /*009a*/ 	.short	(.L_1243 - .L_1242)


	//   ....[0]....
.L_1242:
        /*009c*/ 	.word	0x00000510


	//----- nvinfo : EIATTR_EXIT_INSTR_OFFSETS
	.align		4
.L_1243:
        /*00a0*/ 	.byte	0x04, 0x1c
        /*00a2*/ 	.short	(.L_1245 - .L_1244)


	//   ....[0]....
.L_1244:
        /*00a4*/ 	.word	0x00000240


	//   ....[1]....
        /*00a8*/ 	.word	0x000003c0


	//   ....[2]....
        /*00ac*/ 	.word	0x000042c0


	//   ....[3]....
        /*00b0*/ 	.word	0x00004420


	//----- nvinfo : EIATTR_MAX_THREADS
	.align		4
.L_1245:
        /*00b4*/ 	.byte	0x04, 0x05
        /*00b6*/ 	.short	(.L_1247 - .L_1246)
.L_1246:
        /*00b8*/ 	.word	0x00000100
        /*00bc*/ 	.word	0x00000001
        /*00c0*/ 	.word	0x00000001


	//----- nvinfo : EIATTR_CRS_STACK_SIZE
	.align		4
.L_1247:
        /*00c4*/ 	.byte	0x04, 0x1e
        /*00c6*/ 	.short	(.L_1249 - .L_1248)
.L_1248:
        /*00c8*/ 	.word	0x00000000


	//----- nvinfo : EIATTR_CBANK_PARAM_SIZE
	.align		4
.L_1249:
        /*00cc*/ 	.byte	0x03, 0x19
        /*00ce*/ 	.short	0x00e8


	//----- nvinfo : EIATTR_PARAM_CBANK
	.align		4
        /*00d0*/ 	.byte	0x04, 0x0a
        /*00d2*/ 	.short	(.L_1251 - .L_1250)
	.align		4
.L_1250:
        /*00d4*/ 	.word	index@(.nv.constant0._ZN7cutlass13device_kernelIN5flash19FlashAttnFwdCombineIN4cute5tupleIJNS3_1CILi16EEENS5_ILi64EEEEEELi8ELi256ELi1ELb0ELb1ENS_10bfloat16_tEfNS_4arch4Sm90EEEEEvNT_6ParamsE)
        /*00d8*/ 	.short	0x0210
        /*00da*/ 	.short	0x00e8


	//----- nvinfo : EIATTR_SW_WAR
	.align		4
.L_1251:
        /*00dc*/ 	.byte	0x04, 0x36
        /*00de*/ 	.short	(.L_1253 - .L_1252)
.L_1252:
        /*00e0*/ 	.word	0x00000008
.L_1253:


//--------------------- .nv.info._ZN7cutlass13device_kernelIN5flash19FlashAttnFwdCombineIN4cute5tupleIJNS3_1CILi16EEENS5_ILi64EEEEEELi7ELi256ELi1ELb0ELb1ENS_10bfloat16_tEfNS_4arch4Sm90EEEEEvNT_6ParamsE --------------------------
	.section	.nv.info._ZN7cutlass13device_kernelIN5flash19FlashAttnFwdCombineIN4cute5tupleIJNS3_1CILi16EEENS5_ILi64EEEEEELi7ELi256ELi1ELb0ELb1ENS_10bfloat16_tEfNS_4arch4Sm90EEEEEvNT_6ParamsE,"",@"SHT_CUDA_INFO"
	.sectionflags	@""
	.align	4


	//----- nvinfo : EIATTR_CUDA_API_VERSION
	.align		4
        /*0000*/ 	.byte	0x04, 0x37
        /*0002*/ 	.short	(.L_1255 - .L_1254)
.L_1254:
        /*0004*/ 	.word	0x00000082


	//----- nvinfo : EIATTR_KPARAM_INFO
	.align		4
.L_1255:
        /*0008*/ 	.byte	0x04, 0x17
        /*000a*/ 	.short	(.L_1257 - .L_1256)
.L_1256:
        /*000c*/ 	.word	0x00000000
        /*0010*/ 	.short	0x0000
        /*0012*/ 	.short	0x0000
        /*0014*/ 	.byte	0x00, 0xf0, 0xa1, 0x03


	//----- nvinfo : EIATTR_SPARSE_MMA_MASK
	.align		4
.L_1257:
        /*0018*/ 	.byte	0x03, 0x50
        /*001a*/ 	.short	0x0000


	//----- nvinfo : EIATTR_MAXREG_COUNT
	.align		4
        /*001c*/ 	.byte	0x03, 0x1b
        /*001e*/ 	.short	0x0080


	//----- nvinfo : EIATTR_NUM_BARRIERS
	.align		4
        /*0020*/ 	.byte	0x02, 0x4c
        /*0022*/ 	.byte	0x01
	.zero		1


	//----- nvinfo : EIATTR_EXTERNS
	.align		4
        /*0024*/ 	.byte	0x04, 0x0f
        /*0026*/ 	.short	(.L_1259 - .L_1258)


	//   ....[0]....
	.align		4
.L_1258:
        /*0028*/ 	.word	index@(__assertfail)


	//----- nvinfo : EIATTR_MERCURY_ISA_VERSION
	.align		4
.L_1259:
        /*002c*/ 	.byte	0x03, 0x5f
        /*002e*/ 	.short	0x0101


	//----- nvinfo : EIATTR_COOP_GROUP_MASK_REGIDS
	.align		4
        /*0030*/ 	.byte	0x04, 0x29
        /*0032*/ 	.short	(.L_1261 - .L_1260)


	//   ....[0]....
.L_1260:
        /*0034*/ 	.word	0xffffffff


	//   ....[1]....
        /*0038*/ 	.word	0xffffffff


	//   ....[2]....
        /*003c*/ 	.word	0xffffffff


	//   ....[3]....
        /*0040*/ 	.word	0xffffffff


	//   ....[4]....
        /*0044*/ 	.word	0xffffffff


	//   ....[5]....
        /*0048*/ 	.word	0xffffffff


	//   ....[6]....
        /*004c*/ 	.word	0xffffffff


	//   ....[7]....
        /*0050*/ 	.word	0xffffffff


	//   ....[8]....
        /*0054*/ 	.word	0xffffffff


	//   ....[9]....
        /*0058*/ 	.word	0xffffffff


	//   ....[10]....
        /*005c*/ 	.word	0xffffffff


	//   ....[11]....
        /*0060*/ 	.word	0xffffffff


	//----- nvinfo : EIATTR_COOP_GROUP_INSTR_OFFSETS
	.align		4
.L_1261:
        /*0064*/ 	.byte	0x04, 0x28
        /*0066*/ 	.short	(.L_1263 - .L_1262)


	//   ....[0]....
.L_1262:
        /*0068*/ 	.word	0x00001ee0


	//   ....[1]....
        /*006c*/ 	.word	0x00001f00


	//   ....[2]....
        /*0070*/ 	.word	0x00001f20


	//   ....[3]....
        /*0074*/ 	.word	0x00001f40


	//   ....[4]....
        /*0078*/ 	.word	0x00002260


	//   ....[5]....
        /*007c*/ 	.word	0x00002280


	//   ....[6]....
        /*0080*/ 	.word	0x00002290


	//   ....[7]....
        /*0084*/ 	.word	0x000022c0


	//   ....[8]....
        /*0088*/ 	.word	0x000022d0


	//   ....[9]....
        /*008c*/ 	.word	0x00002300


	//   ....[10]....
        /*0090*/ 	.word	0x00002310


	//   ....[11]....
        /*0094*/ 	.word	0x00002350


	//----- nvinfo : EIATTR_SYSCALL_OFFSETS
	.align		4
.L_1263:
        /*0098*/ 	.byte	0x04, 0x46
        /*009a*/ 	.short	(.L_1265 - .L_1264)


	//   ....[0]....
.L_1264:
        /*009c*/ 	.word	0x00000510


	//----- nvinfo : EIATTR_EXIT_INSTR_OFFSETS
	.align		4
.L_1265:
        /*00a0*/ 	.byte	0x04, 0x1c
        /*00a2*/ 	.short	(.L_1267 - .L_1266)


	//   ....[0]....
.L_1266:
        /*00a4*/ 	.word	0x00000240


	//   ....[1]....
        /*00a8*/ 	.word	0x000003c0


	//   ....[2]....
        /*00ac*/ 	.word	0x00003490


	//   ....[3]....
        /*00b0*/ 	.word	0x000035f0


	//----- nvinfo : EIATTR_MAX_THREADS
	.align		4
.L_1267:
        /*00b4*/ 	.byte	0x04, 0x05
        /*00b6*/ 	.short	(.L_1269 - .L_1268)
.L_1268:
        /*00b8*/ 	.word	0x00000100
        /*00bc*/ 	.word	0x00000001
        /*00c0*/ 	.word	0x00000001


	//----- nvinfo : EIATTR_CRS_STACK_SIZE
	.align		4
.L_1269:
        /*00c4*/ 	.byte	0x04, 0x1e
        /*00c6*/ 	.short	(.L_1271 - .L_1270)
.L_1270:
        /*00c8*/ 	.word	0x00000000


	//----- nvinfo : EIATTR_CBANK_PARAM_SIZE
	.align		4
.L_1271:
        /*00cc*/ 	.byte	0x03, 0x19
        /*00ce*/ 	.short	0x00e8


	//----- nvinfo : EIATTR_PARAM_CBANK
	.align		4
        /*00d0*/ 	.byte	0x04, 0x0a
        /*00d2*/ 	.short	(.L_1273 - .L_1272)
	.align		4
.L_1272:
        /*00d4*/ 	.word	index@(.nv.constant0._ZN7cutlass13device_kernelIN5flash19FlashAttnFwdCombineIN4cute5tupleIJNS3_1CILi16EEENS5_ILi64EEEEEELi7ELi256ELi1ELb0ELb1ENS_10bfloat16_tEfNS_4arch4Sm90EEEEEvNT_6ParamsE)
        /*00d8*/ 	.short	0x0210
        /*00da*/ 	.short	0x00e8


	//----- nvinfo : EIATTR_SW_WAR
	.align		4
.L_1273:
        /*00dc*/ 	.byte	0x04, 0x36
        /*00de*/ 	.short	(.L_1275 - .L_1274)
.L_1274:
        /*00e0*/ 	.word	0x00000008
.L_1275:


//--------------------- .nv.info._ZN7cutlass13device_kernelIN5flash19FlashAttnFwdCombineIN4cute5tupleIJNS3_1CILi16EEENS5_ILi64EEEEEELi6ELi256ELi1ELb0ELb1ENS_10bfloat16_tEfNS_4arch4Sm90EEEEEvNT_6ParamsE --------------------------
	.section	.nv.info._ZN7cutlass13device_kernelIN5flash19FlashAttnFwdCombineIN4cute5tupleIJNS3_1CILi16EEENS5_ILi64EEEEEELi6ELi256ELi1ELb0ELb1ENS_10bfloat16_tEfNS_4arch4Sm90EEEEEvNT_6ParamsE,"",@"SHT_CUDA_INFO"
	.sectionflags	@""
	.align	4


	//----- nvinfo : EIATTR_CUDA_API_VERSION
	.align		4
        /*0000*/ 	.byte	0x04, 0x37
        /*0002*/ 	.short	(.L_1277 - .L_1276)
.L_1276:
        /*0004*/ 	.word	0x00000082


	//----- nvinfo : EIATTR_KPARAM_INFO
	.align		4
.L_1277:
        /*0008*/ 	.byte	0x04, 0x17
        /*000a*/ 	.short	(.L_1279 - .L_1278)
.L_1278:
        /*000c*/ 	.word	0x00000000
        /*0010*/ 	.short	0x0000
        /*0012*/ 	.short	0x0000
        /*0014*/ 	.byte	0x00, 0xf0, 0xa1, 0x03


	//----- nvinfo : EIATTR_SPARSE_MMA_MASK
	.align		4
.L_1279:
        /*0018*/ 	.byte	0x03, 0x50
        /*001a*/ 	.short	0x0000


	//----- nvinfo : EIATTR_MAXREG_COUNT
	.align		4
        /*001c*/ 	.byte	0x03, 0x1b
        /*001e*/ 	.short	0x0080


	//----- nvinfo : EIATTR_NUM_BARRIERS
	.align		4
        /*0020*/ 	.byte	0x02, 0x4c
        /*0022*/ 	.byte	0x01
	.zero		1


	//----- nvinfo : EIATTR_EXTERNS
	.align		4
        /*0024*/ 	.byte	0x04, 0x0f
        /*0026*/ 	.short	(.L_1281 - .L_1280)


	//   ....[0]....
	.align		4
.L_1280:
        /*0028*/ 	.word	index@(__assertfail)


	//----- nvinfo : EIATTR_MERCURY_ISA_VERSION
	.align		4
.L_1281:
        /*002c*/ 	.byte	0x03, 0x5f
        /*002e*/ 	.short	0x0101


	//----- nvinfo : EIATTR_COOP_GROUP_MASK_REGIDS
	.align		4
        /*0030*/ 	.byte	0x04, 0x29
        /*0032*/ 	.short	(.L_1283 - .L_1282)


	//   ....[0]....
.L_1282:
        /*0034*/ 	.word	0xffffffff


	//   ....[1]....
        /*0038*/ 	.word	0xffffffff


	//   ....[2]....
        /*003c*/ 	.word	0xffffffff


	//   ....[3]....
        /*0040*/ 	.word	0xffffffff


	//   ....[4]....
        /*0044*/ 	.word	0xffffffff


	//   ....[5]....
        /*0048*/ 	.word	0xffffffff


	//   ....[6]....
        /*004c*/ 	.word	0xffffffff


	//   ....[7]....
        /*0050*/ 	.word	0xffffffff


	//   ....[8]....
        /*0054*/ 	.word	0xffffffff


	//   ....[9]....
        /*0058*/ 	.word	0xffffffff


	//   ....[10]....
        /*005c*/ 	.word	0xffffffff


	//   ....[11]....
        /*0060*/ 	.word	0xffffffff


	//----- nvinfo : EIATTR_COOP_GROUP_INSTR_OFFSETS
	.align		4
.L_1283:
        /*0064*/ 	.byte	0x04, 0x28
        /*0066*/ 	.short	(.L_1285 - .L_1284)


	//   ....[0]....
.L_1284:
        /*0068*/ 	.word	0x00001980


	//   ....[1]....
        /*006c*/ 	.word	0x000019a0


	//   ....[2]....
        /*0070*/ 	.word	0x000019c0


	//   ....[3]....
        /*0074*/ 	.word	0x000019e0


	//   ....[4]....
        /*0078*/ 	.word	0x00001b80


	//   ....[5]....
        /*007c*/ 	.word	0x00001ba0


	//   ....[6]....
        /*0080*/ 	.word	0x00001bb0


	//   ....[7]....
        /*0084*/ 	.word	0x00001be0


	//   ....[8]....
        /*0088*/ 	.word	0x00001bf0


	//   ....[9]....
        /*008c*/ 	.word	0x00001c30


	//   ....[10]....
        /*0090*/ 	.word	0x00001c40


	//   ....[11]....
        /*0094*/ 	.word	0x00001c70


	//----- nvinfo : EIATTR_SYSCALL_OFFSETS
	.align		4
.L_1285:
        /*0098*/ 	.byte	0x04, 0x46
        /*009a*/ 	.short	(.L_1287 - .L_1286)


	//   ....[0]....
.L_1286:
        /*009c*/ 	.word	0x00000510


	//----- nvinfo : EIATTR_EXIT_INSTR_OFFSETS
	.align		4
.L_1287:
        /*00a0*/ 	.byte	0x04, 0x1c
        /*00a2*/ 	.short	(.L_1289 - .L_1288)


	//   ....[0]....
.L_1288:
        /*00a4*/ 	.word	0x00000240


	//   ....[1]....
        /*00a8*/ 	.word	0x000003c0


	//   ....[2]....
        /*00ac*/ 	.word	0x00002d60


	//   ....[3]....
        /*00b0*/ 	.word	0x00002ec0


	//----- nvinfo : EIATTR_MAX_THREADS
	.align		4
.L_1289:
        /*00b4*/ 	.byte	0x04, 0x05
        /*00b6*/ 	.short	(.L_1291 - .L_1290)
.L_1290:
        /*00b8*/ 	.word	0x00000100
        /*00bc*/ 	.word	0x00000001
        /*00c0*/ 	.word	0x00000001


	//----- nvinfo : EIATTR_CRS_STACK_SIZE
	.align		4
.L_1291:
        /*00c4*/ 	.byte	0x04, 0x1e
        /*00c6*/ 	.short	(.L_1293 - .L_1292)
.L_1292:
        /*00c8*/ 	.word	0x00000000


	//----- nvinfo : EIATTR_CBANK_PARAM_SIZE
	.align		4
.L_1293:
        /*00cc*/ 	.byte	0x03, 0x19
        /*00ce*/ 	.short	0x00e8


	//----- nvinfo : EIATTR_PARAM_CBANK
	.align		4
        /*00d0*/ 	.byte	0x04, 0x0a
        /*00d2*/ 	.short	(.L_1295 - .L_1294)
	.align		4
.L_1294:
        /*00d4*/ 	.word	index@(.nv.constant0._ZN7cutlass13device_kernelIN5flash19FlashAttnFwdCombineIN4cute5tupleIJNS3_1CILi16EEENS5_ILi64EEEEEELi6ELi256ELi1ELb0ELb1ENS_10bfloat16_tEfNS_4arch4Sm90EEEEEvNT_6ParamsE)
        /*00d8*/ 	.short	0x0210
        /*00da*/ 	.short	0x00e8


	//----- nvinfo : EIATTR_SW_WAR
	.align		4
.L_1295:
        /*00dc*/ 	.byte	0x04, 0x36
        /*00de*/ 	.short	(.L_1297 - .L_1296)
.L_1296:
        /*00e0*/ 	.word	0x00000008
.L_1297:


//--------------------- .nv.info._ZN7cutlass13device_kernelIN5flash19FlashAttnFwdCombineIN4cute5tupleIJNS3_1CILi16EEENS5_ILi64EEEEEELi5ELi256ELi1ELb0ELb1ENS_10bfloat16_tEfNS_4arch4Sm90EEEEEvNT_6ParamsE --------------------------
	.section	.nv.info._ZN7cutlass13device_kernelIN5flash19FlashAttnFwdCombineIN4cute5tupleIJNS3_1CILi16EEENS5_ILi64EEEEEELi5ELi256ELi1ELb0ELb1ENS_10bfloat16_tEfNS_4arch4Sm90EEEEEvNT_6ParamsE,"",@"SHT_CUDA_INFO"
	.sectionflags	@""
	.align	4


	//----- nvinfo : EIATTR_CUDA_API_VERSION
	.align		4
        /*0000*/ 	.byte	0x04, 0x37
        /*0002*/ 	.short	(.L_1299 - .L_1298)
.L_1298:
        /*0004*/ 	.word	0x00000082


	//----- nvinfo : EIATTR_KPARAM_INFO
	.align		4
.L_1299:
        /*0008*/ 	.byte	0x04, 0x17
        /*000a*/ 	.short	(.L_1301 - .L_1300)
.L_1300:
        /*000c*/ 	.word	0x00000000
        /*0010*/ 	.short	0x0000
        /*0012*/ 	.short	0x0000
        /*0014*/ 	.byte	0x00, 0xf0, 0xa1, 0x03


	//----- nvinfo : EIATTR_SPARSE_MMA_MASK
	.align		4
.L_1301:
        /*0018*/ 	.byte	0x03, 0x50
        /*001a*/ 	.short	0x0000


	//----- nvinfo : EIATTR_MAXREG_COUNT
	.align		4
        /*001c*/ 	.byte	0x03, 0x1b
        /*001e*/ 	.short	0x0080


	//----- nvinfo : EIATTR_NUM_BARRIERS
	.align		4
        /*0020*/ 	.byte	0x02, 0x4c
        /*0022*/ 	.byte	0x01
	.zero		1


	//----- nvinfo : EIATTR_EXTERNS
	.align		4
        /*0024*/ 	.byte	0x04, 0x0f
        /*0026*/ 	.short	(.L_1303 - .L_1302)


	//   ....[0]....
	.align		4
.L_1302:
        /*0028*/ 	.word	index@(__assertfail)


	//----- nvinfo : EIATTR_MERCURY_ISA_VERSION
	.align		4
.L_1303:
        /*002c*/ 	.byte	0x03, 0x5f
        /*002e*/ 	.short	0x0101


	//----- nvinfo : EIATTR_COOP_GROUP_MASK_REGIDS
	.align		4
        /*0030*/ 	.byte	0x04, 0x29
        /*0032*/ 	.short	(.L_1305 - .L_1304)


	//   ....[0]....
.L_1304:
        /*0034*/ 	.word	0xffffffff


	//   ....[1]....
        /*0038*/ 	.word	0xffffffff


	//   ....[2]....
        /*003c*/ 	.word	0xffffffff


	//   ....[3]....
        /*0040*/ 	.word	0xffffffff


	//   ....[4]....
        /*0044*/ 	.word	0xffffffff


	//   ....[5]....
        /*0048*/ 	.word	0xffffffff


	//   ....[6]....
        /*004c*/ 	.word	0xffffffff


	//   ....[7]....
        /*0050*/ 	.word	0xffffffff


	//   ....[8]....
        /*0054*/ 	.word	0xffffffff


	//   ....[9]....
        /*0058*/ 	.word	0xffffffff


	//   ....[10]....
        /*005c*/ 	.word	0xffffffff


	//   ....[11]....
        /*0060*/ 	.word	0xffffffff


	//----- nvinfo : EIATTR_COOP_GROUP_INSTR_OFFSETS
	.align		4
.L_1305:
        /*0064*/ 	.byte	0x04, 0x28
        /*0066*/ 	.short	(.L_1307 - .L_1306)


	//   ....[0]....
.L_1306:
        /*0068*/ 	.word	0x00001700


	//   ....[1]....
        /*006c*/ 	.word	0x00001720


	//   ....[2]....
        /*0070*/ 	.word	0x00001740


	//   ....[3]....
        /*0074*/ 	.word	0x00001760


	//   ....[4]....
        /*0078*/ 	.word	0x00001850


	//   ....[5]....
        /*007c*/ 	.word	0x00001870


	//   ....[6]....
        /*0080*/ 	.word	0x00001880


	//   ....[7]....
        /*0084*/ 	.word	0x000018b0


	//   ....[8]....
        /*0088*/ 	.word	0x000018c0


	//   ....[9]....
        /*008c*/ 	.word	0x00001900


	//   ....[10]....
        /*0090*/ 	.word	0x00001910


	//   ....[11]....
        /*0094*/ 	.word	0x00001940


	//----- nvinfo : EIATTR_SYSCALL_OFFSETS
	.align		4
.L_1307:
        /*0098*/ 	.byte	0x04, 0x46
        /*009a*/ 	.short	(.L_1309 - .L_1308)


	//   ....[0]....
.L_1308:
        /*009c*/ 	.word	0x00000510


	//----- nvinfo : EIATTR_EXIT_INSTR_OFFSETS
	.align		4
.L_1309:
        /*00a0*/ 	.byte	0x04, 0x1c
        /*00a2*/ 	.short	(.L_1311 - .L_1310)


	//   ....[0]....
.L_1310:
        /*00a4*/ 	.word	0x00000240


	//   ....[1]....
        /*00a8*/ 	.word	0x000003c0


	//   ....[2]....
        /*00ac*/ 	.word	0x000029e0


	//   ....[3]....
        /*00b0*/ 	.word	0x00002b40


	//----- nvinfo : EIATTR_MAX_THREADS
	.align		4
.L_1311:
        /*00b4*/ 	.byte	0x04, 0x05
        /*00b6*/ 	.short	(.L_1313 - .L_1312)
.L_1312:
        /*00b8*/ 	.word	0x00000100
        /*00bc*/ 	.word	0x00000001
        /*00c0*/ 	.word	0x00000001


	//----- nvinfo : EIATTR_CRS_STACK_SIZE
	.align		4
.L_1313:
        /*00c4*/ 	.byte	0x04, 0x1e
        /*00c6*/ 	.short	(.L_1315 - .L_1314)
.L_1314:
        /*00c8*/ 	.word	0x00000000


	//----- nvinfo : EIATTR_CBANK_PARAM_SIZE
	.align		4
.L_1315:
        /*00cc*/ 	.byte	0x03, 0x19
        /*00ce*/ 	.short	0x00e8


	//----- nvinfo : EIATTR_PARAM_CBANK
	.align		4
        /*00d0*/ 	.byte	0x04, 0x0a
        /*00d2*/ 	.short	(.L_1317 - .L_1316)
	.align		4
.L_1316:
        /*00d4*/ 	.word	index@(.nv.constant0._ZN7cutlass13device_kernelIN5flash19FlashAttnFwdCombineIN4cute5tupleIJNS3_1CILi16EEENS5_ILi64EEEEEELi5ELi256ELi1ELb0ELb1ENS_10bfloat16_tEfNS_4arch4Sm90EEEEEvNT_6ParamsE)
        /*00d8*/ 	.short	0x0210
        /*00da*/ 	.short	0x00e8


	//----- nvinfo : EIATTR_SW_WAR
	.align		4
.L_1317:
        /*00dc*/ 	.byte	0x04, 0x36
        /*00de*/ 	.short	(.L_1319 - .L_1318)
.L_1318:
        /*00e0*/ 	.word	0x00000008
.L_1319:


//--------------------- .nv.info._ZN7cutlass13device_kernelIN5flash19FlashAttnFwdCombineIN4cute5tupleIJNS3_1CILi16EEENS5_ILi64EEEEEELi4ELi256ELi1ELb0ELb1ENS_10bfloat16_tEfNS_4arch4Sm90EEEEEvNT_6ParamsE --------------------------
	.section	.nv.info._ZN7cutlass13device_kernelIN5flash19FlashAttnFwdCombineIN4cute5tupleIJNS3_1CILi16EEENS5_ILi64EEEEEELi4ELi256ELi1ELb0ELb1ENS_10bfloat16_tEfNS_4arch4Sm90EEEEEvNT_6ParamsE,"",@"SHT_CUDA_INFO"
	.sectionflags	@""
	.align	4


	//----- nvinfo : EIATTR_CUDA_API_VERSION
	.align		4
        /*0000*/ 	.byte	0x04, 0x37
        /*0002*/ 	.short	(.L_1321 - .L_1320)
.L_1320:
        /*0004*/ 	.word	0x00000082


	//----- nvinfo : EIATTR_KPARAM_INFO
	.align		4
.L_1321:
        /*0008*/ 	.byte	0x04, 0x17
        /*000a*/ 	.short	(.L_1323 - .L_1322)
.L_1322:
        /*000c*/ 	.word	0x00000000
        /*0010*/ 	.short	0x0000
        /*0012*/ 	.short	0x0000
        /*0014*/ 	.byte	0x00, 0xf0, 0xa1, 0x03


	//----- nvinfo : EIATTR_SPARSE_MMA_MASK
	.align		4
.L_1323:
        /*0018*/ 	.byte	0x03, 0x50
        /*001a*/ 	.short	0x0000


	//----- nvinfo : EIATTR_MAXREG_COUNT
	.align		4
        /*001c*/ 	.byte	0x03, 0x1b
        /*001e*/ 	.short	0x0080


	//----- nvinfo : EIATTR_NUM_BARRIERS
	.align		4
        /*0020*/ 	.byte	0x02, 0x4c
        /*0022*/ 	.byte	0x01
	.zero		1


	//----- nvinfo : EIATTR_EXTERNS
	.align		4
        /*0024*/ 	.byte	0x04, 0x0f
        /*0026*/ 	.short	(.L_1325 - .L_1324)


	//   ....[0]....
	.align		4
.L_1324:
        /*0028*/ 	.word	index@(__assertfail)


	//----- nvinfo : EIATTR_MERCURY_ISA_VERSION
	.align		4
.L_1325:
        /*002c*/ 	.byte	0x03, 0x5f
        /*002e*/ 	.short	0x0101


	//----- nvinfo : EIATTR_COOP_GROUP_MASK_REGIDS
	.align		4
        /*0030*/ 	.byte	0x04, 0x29
        /*0032*/ 	.short	(.L_1327 - .L_1326)


	//   ....[0]....
.L_1326:
        /*0034*/ 	.word	0xffffffff


	//   ....[1]....
        /*0038*/ 	.word	0xffffffff


	//   ....[2]....
        /*003c*/ 	.word	0xffffffff


	//   ....[3]....
        /*0040*/ 	.word	0xffffffff


	//   ....[4]....
        /*0044*/ 	.word	0xffffffff


	//   ....[5]....
        /*0048*/ 	.word	0xffffffff


	//   ....[6]....
        /*004c*/ 	.word	0xffffffff


	//   ....[7]....
        /*0050*/ 	.word	0xffffffff


	//   ....[8]....
        /*0054*/ 	.word	0xffffffff


	//   ....[9]....
        /*0058*/ 	.word	0xffffffff


	//   ....[10]....
        /*005c*/ 	.word	0xffffffff


	//   ....[11]....
        /*0060*/ 	.word	0xffffffff


	//----- nvinfo : EIATTR_COOP_GROUP_INSTR_OFFSETS
	.align		4
.L_1327:
        /*0064*/ 	.byte	0x04, 0x28
        /*0066*/ 	.short	(.L_1329 - .L_1328)


	//   ....[0]....
.L_1328:
        /*0068*/ 	.word	0x000015b0


	//   ....[1]....
        /*006c*/ 	.word	0x000015d0


	//   ....[2]....
        /*0070*/ 	.word	0x000015f0


	//   ....[3]....
        /*0074*/ 	.word	0x00001610


	//   ....[4]....
        /*0078*/ 	.word	0x000016b0


	//   ....[5]....
        /*007c*/ 	.word	0x000016d0


	//   ....[6]....
        /*0080*/ 	.word	0x000016e0


	//   ....[7]....
        /*0084*/ 	.word	0x00001710


	//   ....[8]....
        /*0088*/ 	.word	0x00001720


	//   ....[9]....
        /*008c*/ 	.word	0x00001760


	//   ....[10]....
        /*0090*/ 	.word	0x00001770


	//   ....[11]....
        /*0094*/ 	.word	0x000017a0


	//----- nvinfo : EIATTR_SYSCALL_OFFSETS
	.align		4
.L_1329:
        /*0098*/ 	.byte	0x04, 0x46
        /*009a*/ 	.short	(.L_1331 - .L_1330)


	//   ....[0]....
.L_1330:
        /*009c*/ 	.word	0x00000510


	//----- nvinfo : EIATTR_EXIT_INSTR_OFFSETS
	.align		4
.L_1331:
        /*00a0*/ 	.byte	0x04, 0x1c
        /*00a2*/ 	.short	(.L_1333 - .L_1332)


	//   ....[0]....
.L_1332:
        /*00a4*/ 	.word	0x00000240


	//   ....[1]....
        /*00a8*/ 	.word	0x000003c0


	//   ....[2]....
        /*00ac*/ 	.word	0x00002820


	//   ....[3]....
        /*00b0*/ 	.word	0x00002980


	//----- nvinfo : EIATTR_MAX_THREADS
	.align		4
.L_1333:
        /*00b4*/ 	.byte	0x04, 0x05
        /*00b6*/ 	.short	(.L_1335 - .L_1334)
.L_1334:
        /*00b8*/ 	.word	0x00000100
        /*00bc*/ 	.word	0x00000001
        /*00c0*/ 	.word	0x00000001


	//----- nvinfo : EIATTR_CRS_STACK_SIZE
	.align		4
.L_1335:
        /*00c4*/ 	.byte	0x04, 0x1e
        /*00c6*/ 	.short	(.L_1337 - .L_1336)
.L_1336:
        /*00c8*/ 	.word	0x00000000


	//----- nvinfo : EIATTR_CBANK_PARAM_SIZE
	.align		4
.L_1337:
        /*00cc*/ 	.byte	0x03, 0x19
        /*00ce*/ 	.short	0x00e8


	//----- nvinfo : EIATTR_PARAM_CBANK
	.align		4
        /*00d0*/ 	.byte	0x04, 0x0a
        /*00d2*/ 	.short	(.L_1339 - .L_1338)
	.align		4
.L_1338:
        /*00d4*/ 	.word	index@(.nv.constant0._ZN7cutlass13device_kernelIN5flash19FlashAttnFwdCombineIN4cute5tupleIJNS3_1CILi16EEENS5_ILi64EEEEEELi4ELi256ELi1ELb0ELb1ENS_10bfloat16_tEfNS_4arch4Sm90EEEEEvNT_6ParamsE)
        /*00d8*/ 	.short	0x0210
        /*00da*/ 	.short	0x00e8


	//----- nvinfo : EIATTR_SW_WAR
	.align		4
.L_1339:
        /*00dc*/ 	.byte	0x04, 0x36
        /*00de*/ 	.short	(.L_1341 - .L_1340)
.L_1340:
        /*00e0*/ 	.word	0x00000008
.L_1341:


//--------------------- .nv.info._ZN7cutlass13device_kernelIN5flash19FlashAttnFwdCombineIN4cute5tupleIJNS3_1CILi16EEENS5_ILi64EEEEEELi8ELi256ELi1ELb0ELb0ENS_10bfloat16_tEfNS_4arch4Sm80EEEEEvNT_6ParamsE --------------------------
	.section	.nv.info._ZN7cutlass13device_kernelIN5flash19FlashAttnFwdCombineIN4cute5tupleIJNS3_1CILi16EEENS5_ILi64EEEEEELi8ELi256ELi1ELb0ELb0ENS_10bfloat16_tEfNS_4arch4Sm80EEEEEvNT_6ParamsE,"",@"SHT_CUDA_INFO"
	.sectionflags	@""
	.align	4


	//----- nvinfo : EIATTR_CUDA_API_VERSION
	.align		4
        /*0000*/ 	.byte	0x04, 0x37
        /*0002*/ 	.short	(.L_1343 - .L_1342)
.L_1342:
        /*0004*/ 	.word	0x00000082


	//----- nvinfo : EIATTR_KPARAM_INFO
	.align		4
.L_1343:
        /*0008*/ 	.byte	0x04, 0x17
        /*000a*/ 	.short	(.L_1345 - .L_1344)
.L_1344:
        /*000c*/ 	.word	0x00000000
        /*0010*/ 	.short	0x0000
        /*0012*/ 	.short	0x0000
        /*0014*/ 	.byte	0x00, 0xf0, 0xa1, 0x03


	//----- nvinfo : EIATTR_SPARSE_MMA_MASK
	.align		4
.L_1345:
        /*0018*/ 	.byte	0x03, 0x50
        /*001a*/ 	.short	0x0000


	//----- nvinfo : EIATTR_MAXREG_COUNT
	.align		4
        /*001c*/ 	.byte	0x03, 0x1b
        /*001e*/ 	.short	0x0080


	//----- nvinfo : EIATTR_NUM_BARRIERS
	.align		4
        /*0020*/ 	.byte	0x02, 0x4c
        /*0022*/ 	.byte	0x01
	.zero		1


	//----- nvinfo : EIATTR_EXTERNS
	.align		4
        /*0024*/ 	.byte	0x04, 0x0f
        /*0026*/ 	.short	(.L_1347 - .L_1346)


	//   ....[0]....
	.align		4
.L_1346:
        /*0028*/ 	.word	index@(__assertfail)


	//----- nvinfo : EIATTR_MERCURY_ISA_VERSION
	.align		4
.L_1347:
        /*002c*/ 	.byte	0x03, 0x5f
        /*002e*/ 	.short	0x0101


	//----- nvinfo : EIATTR_COOP_GROUP_MASK_REGIDS
	.align		4
        /*0030*/ 	.byte	0x04, 0x29
        /*0032*/ 	.short	(.L_1349 - .L_1348)


	//   ....[0]....
.L_1348:
        /*0034*/ 	.word	0xffffffff


	//   ....[1]....
        /*0038*/ 	.word	0xffffffff


	//   ....[2]....
        /*003c*/ 	.word	0xffffffff


	//   ....[3]....
        /*0040*/ 	.word	0xffffffff


	//   ....[4]....
        /*0044*/ 	.word	0xffffffff


	//   ....[5]....
        /*0048*/ 	.word	0xffffffff


	//   ....[6]....
        /*004c*/ 	.word	0xffffffff


	//   ....[7]....
        /*0050*/ 	.word	0xffffffff


	//   ....[8]....
        /*0054*/ 	.word	0xffffffff


	//   ....[9]....
        /*0058*/ 	.word	0xffffffff


	//   ....[10]....
        /*005c*/ 	.word	0xffffffff


	//   ....[11]....
        /*0060*/ 	.word	0xffffffff


	//----- nvinfo : EIATTR_COOP_GROUP_INSTR_OFFSETS
	.align		4
.L_1349:
        /*0064*/ 	.byte	0x04, 0x28
        /*0066*/ 	.short	(.L_1351 - .L_1350)


	//   ....[0]....
.L_1350:
        /*0068*/ 	.word	0x00001ff0


	//   ....[1]....
        /*006c*/ 	.word	0x00002010


	//   ....[2]....
        /*0070*/ 	.word	0x00002030


	//   ....[3]....
        /*0074*/ 	.word	0x00002050


	//   ....[4]....
        /*0078*/ 	.word	0x00002670


	//   ....[5]....
        /*007c*/ 	.word	0x00002690


	//   ....[6]....
        /*0080*/ 	.word	0x000026a0


	//   ....[7]....
        /*0084*/ 	.word	0x000026d0


	//   ....[8]....
        /*0088*/ 	.word	0x000026e0


	//   ....[9]....
        /*008c*/ 	.word	0x00002710


	//   ....[10]....
        /*0090*/ 	.word	0x00002720


	//   ....[11]....
        /*0094*/ 	.word	0x00002770


	//----- nvinfo : EIATTR_SYSCALL_OFFSETS
	.align		4
.L_1351:
        /*0098*/ 	.byte	0x04, 0x46
        /*009a*/ 	.short	(.L_1353 - .L_1352)


	//   ....[0]....
.L_1352:
        /*009c*/ 	.word	0x00000390


	//----- nvinfo : EIATTR_EXIT_INSTR_OFFSETS
	.align		4
.L_1353:
        /*00a0*/ 	.byte	0x04, 0x1c
        /*00a2*/ 	.short	(.L_1355 - .L_1354)


	//   ....[0]....
.L_1354:
        /*00a4*/ 	.word	0x00000240


	//   ....[1]....
        /*00a8*/ 	.word	0x000039f0


	//   ....[2]....
        /*00ac*/ 	.word	0x00003bb0


	//----- nvinfo : EIATTR_MAX_THREADS
	.align		4
.L_1355:
        /*00b0*/ 	.byte	0x04, 0x05
        /*00b2*/ 	.short	(.L_1357 - .L_1356)
.L_1356:
        /*00b4*/ 	.word	0x00000100
        /*00b8*/ 	.word	0x00000001
        /*00bc*/ 	.word	0x00000001


	//----- nvinfo : EIATTR_CRS_STACK_SIZE
	.align		4
.L_1357:
        /*00c0*/ 	.byte	0x04, 0x1e
        /*00c2*/ 	.short	(.L_1359 - .L_1358)
.L_1358:
        /*00c4*/ 	.word	0x00000000


	//----- nvinfo : EIATTR_CBANK_PARAM_SIZE
	.align		4
.L_1359:
        /*00c8*/ 	.byte	0x03, 0x19
        /*00ca*/ 	.short	0x00e8


	//----- nvinfo : EIATTR_PARAM_CBANK
	.align		4
        /*00cc*/ 	.byte	0x04, 0x0a
        /*00ce*/ 	.short	(.L_1361 - .L_1360)
	.align		4
.L_1360:
        /*00d0*/ 	.word	index@(.nv.constant0._ZN7cutlass13device_kernelIN5flash19FlashAttnFwdCombineIN4cute5tupleIJNS3_1CILi16EEENS5_ILi64EEEEEELi8ELi256ELi1ELb0ELb0ENS_10bfloat16_tEfNS_4arch4Sm80EEEEEvNT_6ParamsE)
        /*00d4*/ 	.short	0x0210
        /*00d6*/ 	.short	0x00e8


	//----- nvinfo : EIATTR_SW_WAR
	.align		4
.L_1361:
        /*00d8*/ 	.byte	0x04, 0x36
        /*00da*/ 	.short	(.L_1363 - .L_1362)
.L_1362:
        /*00dc*/ 	.word	0x00000008
.L_1363:


//--------------------- .nv.info._ZN7cutlass13device_kernelIN5flash19FlashAttnFwdCombineIN4cute5tupleIJNS3_1CILi16EEENS5_ILi64EEEEEELi7ELi256ELi1ELb0ELb0ENS_10bfloat16_tEfNS_4arch4Sm80EEEEEvNT_6ParamsE --------------------------
	.section	.nv.info._ZN7cutlass13device_kernelIN5flash19FlashAttnFwdCombineIN4cute5tupleIJNS3_1CILi16EEENS5_ILi64EEEEEELi7ELi256ELi1ELb0ELb0ENS_10bfloat16_tEfNS_4arch4Sm80EEEEEvNT_6ParamsE,"",@"SHT_CUDA_INFO"
	.sectionflags	@""
	.align	4


	//----- nvinfo : EIATTR_CUDA_API_VERSION
	.align		4
        /*0000*/ 	.byte	0x04, 0x37
        /*0002*/ 	.short	(.L_1365 - .L_1364)
.L_1364:
        /*0004*/ 	.word	0x00000082


	//----- nvinfo : EIATTR_KPARAM_INFO
	.align		4
.L_1365:
        /*0008*/ 	.byte	0x04, 0x17
        /*000a*/ 	.short	(.L_1367 - .L_1366)
.L_1366:
        /*000c*/ 	.word	0x00000000
        /*0010*/ 	.short	0x0000
        /*0012*/ 	.short	0x0000
        /*0014*/ 	.byte	0x00, 0xf0, 0xa1, 0x03


	//----- nvinfo : EIATTR_SPARSE_MMA_MASK
	.align		4
.L_1367:
        /*0018*/ 	.byte	0x03, 0x50
        /*001a*/ 	.short	0x0000


	//----- nvinfo : EIATTR_MAXREG_COUNT
	.align		4
        /*001c*/ 	.byte	0x03, 0x1b
        /*001e*/ 	.short	0x0080


	//----- nvinfo : EIATTR_NUM_BARRIERS
	.align		4
        /*0020*/ 	.byte	0x02, 0x4c
        /*0022*/ 	.byte	0x01
	.zero		1


	//----- nvinfo : EIATTR_EXTERNS
	.align		4
        /*0024*/ 	.byte	0x04, 0x0f
        /*0026*/ 	.short	(.L_1369 - .L_1368)


	//   ....[0]....
	.align		4
.L_1368:
        /*0028*/ 	.word	index@(__assertfail)


	//----- nvinfo : EIATTR_MERCURY_ISA_VERSION
	.align		4
.L_1369:
        /*002c*/ 	.byte	0x03, 0x5f
        /*002e*/ 	.short	0x0101


	//----- nvinfo : EIATTR_COOP_GROUP_MASK_REGIDS
	.align		4
        /*0030*/ 	.byte	0x04, 0x29
        /*0032*/ 	.short	(.L_1371 - .L_1370)


	//   ....[0]....
.L_1370:
        /*0034*/ 	.word	0xffffffff


	//   ....[1]....
        /*0038*/ 	.word	0xffffffff


	//   ....[2]....
        /*003c*/ 	.word	0xffffffff


	//   ....[3]....
        /*0040*/ 	.word	0xffffffff


	//   ....[4]....
        /*0044*/ 	.word	0xffffffff


	//   ....[5]....
        /*0048*/ 	.word	0xffffffff


	//   ....[6]....
        /*004c*/ 	.word	0xffffffff


	//   ....[7]....
        /*0050*/ 	.word	0xffffffff


	//   ....[8]....
        /*0054*/ 	.word	0xffffffff


	//   ....[9]....
        /*0058*/ 	.word	0xffffffff


	//   ....[10]....
        /*005c*/ 	.word	0xffffffff


	//   ....[11]....
        /*0060*/ 	.word	0xffffffff


	//----- nvinfo : EIATTR_COOP_GROUP_INSTR_OFFSETS
	.align		4
.L_1371:
        /*0064*/ 	.byte	0x04, 0x28
        /*0066*/ 	.short	(.L_1373 - .L_1372)


	//   ....[0]....
.L_1372:
        /*0068*/ 	.word	0x00001560


	//   ....[1]....
        /*006c*/ 	.word	0x00001580


	//   ....[2]....
        /*0070*/ 	.word	0x000015a0


	//   ....[3]....
        /*0074*/ 	.word	0x000015c0


	//   ....[4]....
        /*0078*/ 	.word	0x000018e0


	//   ....[5]....
        /*007c*/ 	.word	0x00001900


	//   ....[6]....
        /*0080*/ 	.word	0x00001910


	//   ....[7]....
        /*0084*/ 	.word	0x00001940


	//   ....[8]....
        /*0088*/ 	.word	0x00001950


	//   ....[9]....
        /*008c*/ 	.word	0x00001980


	//   ....[10]....
        /*0090*/ 	.word	0x00001990


	//   ....[11]....
        /*0094*/ 	.word	0x000019e0


	//----- nvinfo : EIATTR_SYSCALL_OFFSETS
	.align		4
.L_1373:
        /*0098*/ 	.byte	0x04, 0x46
        /*009a*/ 	.short	(.L_1375 - .L_1374)


	//   ....[0]....
.L_1374:
        /*009c*/ 	.word	0x00000390


	//----- nvinfo : EIATTR_EXIT_INSTR_OFFSETS
	.align		4
.L_1375:
        /*00a0*/ 	.byte	0x04, 0x1c
        /*00a2*/ 	.short	(.L_1377 - .L_1376)


	//   ....[0]....
.L_1376:
        /*00a4*/ 	.word	0x00000240


	//   ....[1]....
        /*00a8*/ 	.word	0x00002b70


	//   ....[2]....
        /*00ac*/ 	.word	0x00002d30


	//----- nvinfo : EIATTR_MAX_THREADS
	.align		4
.L_1377:
        /*00b0*/ 	.byte	0x04, 0x05
        /*00b2*/ 	.short	(.L_1379 - .L_1378)
.L_1378:
        /*00b4*/ 	.word	0x00000100
        /*00b8*/ 	.word	0x00000001
        /*00bc*/ 	.word	0x00000001


	//----- nvinfo : EIATTR_CRS_STACK_SIZE
	.align		4
.L_1379:
        /*00c0*/ 	.byte	0x04, 0x1e
        /*00c2*/ 	.short	(.L_1381 - .L_1380)
.L_1380:
        /*00c4*/ 	.word	0x00000000


	//----- nvinfo : EIATTR_CBANK_PARAM_SIZE
	.align		4
.L_1381:
        /*00c8*/ 	.byte	0x03, 0x19
        /*00ca*/ 	.short	0x00e8


	//----- nvinfo : EIATTR_PARAM_CBANK
	.align		4
        /*00cc*/ 	.byte	0x04, 0x0a
        /*00ce*/ 	.short	(.L_1383 - .L_1382)
	.align		4
.L_1382:
        /*00d0*/ 	.word	index@(.nv.constant0._ZN7cutlass13device_kernelIN5flash19FlashAttnFwdCombineIN4cute5tupleIJNS3_1CILi16EEENS5_ILi64EEEEEELi7ELi256ELi1ELb0ELb0ENS_10bfloat16_tEfNS_4arch4Sm80EEEEEvNT_6ParamsE)
        /*00d4*/ 	.short	0x0210
        /*00d6*/ 	.short	0x00e8


	//----- nvinfo : EIATTR_SW_WAR
	.align		4
.L_1383:
        /*00d8*/ 	.byte	0x04, 0x36
        /*00da*/ 	.short	(.L_1385 - .L_1384)
.L_1384:
        /*00dc*/ 	.word	0x00000008
.L_1385:


//--------------------- .nv.info._ZN7cutlass13device_kernelIN5flash19FlashAttnFwdCombineIN4cute5tupleIJNS3_1CILi16EEENS5_ILi64EEEEEELi6ELi256ELi1ELb0ELb0ENS_10bfloat16_tEfNS_4arch4Sm80EEEEEvNT_6ParamsE --------------------------
	.section	.nv.info._ZN7cutlass13device_kernelIN5flash19FlashAttnFwdCombineIN4cute5tupleIJNS3_1CILi16EEENS5_ILi64EEEEEELi6ELi256ELi1ELb0ELb0ENS_10bfloat16_tEfNS_4arch4Sm80EEEEEvNT_6ParamsE,"",@"SHT_CUDA_INFO"
	.sectionflags	@""
	.align	4


	//----- nvinfo : EIATTR_CUDA_API_VERSION
	.align		4
        /*0000*/ 	.byte	0x04, 0x37
        /*0002*/ 	.short	(.L_1387 - .L_1386)
.L_1386:
        /*0004*/ 	.word	0x00000082


	//----- nvinfo : EIATTR_KPARAM_INFO
	.align		4
.L_1387:
        /*0008*/ 	.byte	0x04, 0x17
        /*000a*/ 	.short	(.L_1389 - .L_1388)
.L_1388:
        /*000c*/ 	.word	0x00000000
        /*0010*/ 	.short	0x0000
        /*0012*/ 	.short	0x0000
        /*0014*/ 	.byte	0x00, 0xf0, 0xa1, 0x03


	//----- nvinfo : EIATTR_SPARSE_MMA_MASK
	.align		4
.L_1389:
        /*0018*/ 	.byte	0x03, 0x50
        /*001a*/ 	.short	0x0000


	//----- nvinfo : EIATTR_MAXREG_COUNT
	.align		4
        /*001c*/ 	.byte	0x03, 0x1b
        /*001e*/ 	.short	0x0080


	//----- nvinfo : EIATTR_NUM_BARRIERS
	.align		4
        /*0020*/ 	.byte	0x02, 0x4c
        /*0022*/ 	.byte	0x01
	.zero		1


	//----- nvinfo : EIATTR_EXTERNS
	.align		4
        /*0024*/ 	.byte	0x04, 0x0f
        /*0026*/ 	.short	(.L_1391 - .L_1390)


	//   ....[0]....
	.align		4
.L_1390:
        /*0028*/ 	.word	index@(__assertfail)


	//----- nvinfo : EIATTR_MERCURY_ISA_VERSION
	.align		4
.L_1391:
        /*002c*/ 	.byte	0x03, 0x5f
        /*002e*/ 	.short	0x0101


	//----- nvinfo : EIATTR_COOP_GROUP_MASK_REGIDS
	.align		4
        /*0030*/ 	.byte	0x04, 0x29
        /*0032*/ 	.short	(.L_1393 - .L_1392)


	//   ....[0]....
.L_1392:
        /*0034*/ 	.word	0xffffffff


	//   ....[1]....
        /*0038*/ 	.word	0xffffffff


	//   ....[2]....
        /*003c*/ 	.word	0xffffffff


	//   ....[3]....
        /*0040*/ 	.word	0xffffffff


	//   ....[4]....
        /*0044*/ 	.word	0xffffffff


	//   ....[5]....
        /*0048*/ 	.word	0xffffffff


	//   ....[6]....
        /*004c*/ 	.word	0xffffffff


	//   ....[7]....
        /*0050*/ 	.word	0xffffffff


	//   ....[8]....
        /*0054*/ 	.word	0xffffffff


	//   ....[9]....
        /*0058*/ 	.word	0xffffffff


	//   ....[10]....
        /*005c*/ 	.word	0xffffffff


	//   ....[11]....
        /*0060*/ 	.word	0xffffffff


	//----- nvinfo : EIATTR_COOP_GROUP_INSTR_OFFSETS
	.align		4
.L_1393:
        /*0064*/ 	.byte	0x04, 0x28
        /*0066*/ 	.short	(.L_1395 - .L_1394)


	//   ....[0]....
.L_1394:
        /*0068*/ 	.word	0x000010a0


	//   ....[1]....
        /*006c*/ 	.word	0x000010c0


	//   ....[2]....
        /*0070*/ 	.word	0x000010e0


	//   ....[3]....
        /*0074*/ 	.word	0x00001100


	//   ....[4]....
        /*0078*/ 	.word	0x000012a0


	//   ....[5]....
        /*007c*/ 	.word	0x000012c0


	//   ....[6]....
        /*0080*/ 	.word	0x000012d0


	//   ....[7]....
        /*0084*/ 	.word	0x00001300


	//   ....[8]....
        /*0088*/ 	.word	0x00001310


	//   ....[9]....
        /*008c*/ 	.word	0x00001340


	//   ....[10]....
        /*0090*/ 	.word	0x00001350


	//   ....[11]....
        /*0094*/ 	.word	0x00001390


	//----- nvinfo : EIATTR_SYSCALL_OFFSETS
	.align		4
.L_1395:
        /*0098*/ 	.byte	0x04, 0x46
        /*009a*/ 	.short	(.L_1397 - .L_1396)


	//   ....[0]....
.L_1396:
        /*009c*/ 	.word	0x00000390


	//----- nvinfo : EIATTR_EXIT_INSTR_OFFSETS
	.align		4
.L_1397:
        /*00a0*/ 	.byte	0x04, 0x1c
        /*00a2*/ 	.short	(.L_1399 - .L_1398)


	//   ....[0]....
.L_1398:
        /*00a4*/ 	.word	0x00000240


	//   ....[1]....
        /*00a8*/ 	.word	0x00002450


	//   ....[2]....
        /*00ac*/ 	.word	0x00002610


	//----- nvinfo : EIATTR_MAX_THREADS
	.align		4
.L_1399:
        /*00b0*/ 	.byte	0x04, 0x05
        /*00b2*/ 	.short	(.L_1401 - .L_1400)
.L_1400:
        /*00b4*/ 	.word	0x00000100
        /*00b8*/ 	.word	0x00000001
        /*00bc*/ 	.word	0x00000001


	//----- nvinfo : EIATTR_CRS_STACK_SIZE
	.align		4
.L_1401:
        /*00c0*/ 	.byte	0x04, 0x1e
        /*00c2*/ 	.short	(.L_1403 - .L_1402)
.L_1402:
        /*00c4*/ 	.word	0x00000000


	//----- nvinfo : EIATTR_CBANK_PARAM_SIZE
	.align		4
.L_1403:
        /*00c8*/ 	.byte	0x03, 0x19
        /*00ca*/ 	.short	0x00e8


	//----- nvinfo : EIATTR_PARAM_CBANK
	.align		4
        /*00cc*/ 	.byte	0x04, 0x0a
        /*00ce*/ 	.short	(.L_1405 - .L_1404)
	.align		4
.L_1404:
        /*00d0*/ 	.word	index@(.nv.constant0._ZN7cutlass13device_kernelIN5flash19FlashAttnFwdCombineIN4cute5tupleIJNS3_1CILi16EEENS5_ILi64EEEEEELi6ELi256ELi1ELb0ELb0ENS_10bfloat16_tEfNS_4arch4Sm80EEEEEvNT_6ParamsE)
        /*00d4*/ 	.short	0x0210
        /*00d6*/ 	.short	0x00e8


	//----- nvinfo : EIATTR_SW_WAR
	.align		4
.L_1405:
        /*00d8*/ 	.byte	0x04, 0x36
        /*00da*/ 	.short	(.L_1407 - .L_1406)
.L_1406:
        /*00dc*/ 	.word	0x00000008
.L_1407:


//--------------------- .nv.info._ZN7cutlass13device_kernelIN5flash19FlashAttnFwdCombineIN4cute5tupleIJNS3_1CILi16EEENS5_ILi64EEEEEELi5ELi256ELi1ELb0ELb0ENS_10bfloat16_tEfNS_4arch4Sm80EEEEEvNT_6ParamsE --------------------------
	.section	.nv.info._ZN7cutlass13device_kernelIN5flash19FlashAttnFwdCombineIN4cute5tupleIJNS3_1CILi16EEENS5_ILi64EEEEEELi5ELi256ELi1ELb0ELb0ENS_10bfloat16_tEfNS_4arch4Sm80EEEEEvNT_6ParamsE,"",@"SHT_CUDA_INFO"
	.sectionflags	@""
	.align	4


	//----- nvinfo : EIATTR_CUDA_API_VERSION
	.align		4
        /*0000*/ 	.byte	0x04, 0x37
        /*0002*/ 	.short	(.L_1409 - .L_1408)
.L_1408:
        /*0004*/ 	.word	0x00000082


	//----- nvinfo : EIATTR_KPARAM_INFO
	.align		4
.L_1409:
        /*0008*/ 	.byte	0x04, 0x17
        /*000a*/ 	.short	(.L_1411 - .L_1410)
.L_1410:
        /*000c*/ 	.word	0x00000000
        /*0010*/ 	.short	0x0000
        /*0012*/ 	.short	0x0000
        /*0014*/ 	.byte	0x00, 0xf0, 0xa1, 0x03


	//----- nvinfo : EIATTR_SPARSE_MMA_MASK
	.align		4
.L_1411:
        /*0018*/ 	.byte	0x03, 0x50
        /*001a*/ 	.short	0x0000


	//----- nvinfo : EIATTR_MAXREG_COUNT
	.align		4
        /*001c*/ 	.byte	0x03, 0x1b
        /*001e*/ 	.short	0x0080


	//----- nvinfo : EIATTR_NUM_BARRIERS
	.align		4
        /*0020*/ 	.byte	0x02, 0x4c
        /*0022*/ 	.byte	0x01
	.zero		1


	//----- nvinfo : EIATTR_EXTERNS
	.align		4
        /*0024*/ 	.byte	0x04, 0x0f
        /*0026*/ 	.short	(.L_1413 - .L_1412)


	//   ....[0]....
	.align		4
.L_1412:
        /*0028*/ 	.word	index@(__assertfail)


	//----- nvinfo : EIATTR_MERCURY_ISA_VERSION
	.align		4
.L_1413:
        /*002c*/ 	.byte	0x03, 0x5f
        /*002e*/ 	.short	0x0101


	//----- nvinfo : EIATTR_COOP_GROUP_MASK_REGIDS
	.align		4
        /*0030*/ 	.byte	0x04, 0x29
        /*0032*/ 	.short	(.L_1415 - .L_1414)


	//   ....[0]....
.L_1414:
        /*0034*/ 	.word	0xffffffff


	//   ....[1]....
        /*0038*/ 	.word	0xffffffff


	//   ....[2]....
        /*003c*/ 	.word	0xffffffff


	//   ....[3]....
        /*0040*/ 	.word	0xffffffff


	//   ....[4]....
        /*0044*/ 	.word	0xffffffff


	//   ....[5]....
        /*0048*/ 	.word	0xffffffff


	//   ....[6]....
        /*004c*/ 	.word	0xffffffff


	//   ....[7]....
        /*0050*/ 	.word	0xffffffff


	//   ....[8]....
        /*0054*/ 	.word	0xffffffff


	//   ....[9]....
        /*0058*/ 	.word	0xffffffff


	//   ....[10]....
        /*005c*/ 	.word	0xffffffff


	//   ....[11]....
        /*0060*/ 	.word	0xffffffff


	//----- nvinfo : EIATTR_COOP_GROUP_INSTR_OFFSETS
	.align		4
.L_1415:
        /*0064*/ 	.byte	0x04, 0x28
        /*0066*/ 	.short	(.L_1417 - .L_1416)


	//   ....[0]....
.L_1416:
        /*0068*/ 	.word	0x00000de0


	//   ....[1]....
        /*006c*/ 	.word	0x00000e00


	//   ....[2]....
        /*0070*/ 	.word	0x00000e20


	//   ....[3]....
        /*0074*/ 	.word	0x00000e40


	//   ....[4]....
        /*0078*/ 	.word	0x00000f30


	//   ....[5]....
        /*007c*/ 	.word	0x00000f50


	//   ....[6]....
        /*0080*/ 	.word	0x00000f60


	//   ....[7]....
        /*0084*/ 	.word	0x00000f90


	//   ....[8]....
        /*0088*/ 	.word	0x00000fa0


	//   ....[9]....
        /*008c*/ 	.word	0x00000fe0


	//   ....[10]....
        /*0090*/ 	.word	0x00000ff0


	//   ....[11]....
        /*0094*/ 	.word	0x00001030


	//----- nvinfo : EIATTR_SYSCALL_OFFSETS
	.align		4
.L_1417:
        /*0098*/ 	.byte	0x04, 0x46
        /*009a*/ 	.short	(.L_1419 - .L_1418)


	//   ....[0]....
.L_1418:
        /*009c*/ 	.word	0x00000390


	//----- nvinfo : EIATTR_EXIT_INSTR_OFFSETS
	.align		4
.L_1419:
        /*00a0*/ 	.byte	0x04, 0x1c
        /*00a2*/ 	.short	(.L_1421 - .L_1420)


	//   ....[0]....
.L_1420:
        /*00a4*/ 	.word	0x00000240


	//   ....[1]....
        /*00a8*/ 	.word	0x000020f0


	//   ....[2]....
        /*00ac*/ 	.word	0x000022b0


	//----- nvinfo : EIATTR_MAX_THREADS
	.align		4
.L_1421:
        /*00b0*/ 	.byte	0x04, 0x05
        /*00b2*/ 	.short	(.L_1423 - .L_1422)
.L_1422:
        /*00b4*/ 	.word	0x00000100
        /*00b8*/ 	.word	0x00000001
        /*00bc*/ 	.word	0x00000001


	//----- nvinfo : EIATTR_CRS_STACK_SIZE
	.align		4
.L_1423:
        /*00c0*/ 	.byte	0x04, 0x1e
        /*00c2*/ 	.short	(.L_1425 - .L_1424)
.L_1424:
        /*00c4*/ 	.word	0x00000000


	//----- nvinfo : EIATTR_CBANK_PARAM_SIZE
	.align		4
.L_1425:
        /*00c8*/ 	.byte	0x03, 0x19
        /*00ca*/ 	.short	0x00e8


	//----- nvinfo : EIATTR_PARAM_CBANK
	.align		4
        /*00cc*/ 	.byte	0x04, 0x0a
        /*00ce*/ 	.short	(.L_1427 - .L_1426)
	.align		4
.L_1426:
        /*00d0*/ 	.word	index@(.nv.constant0._ZN7cutlass13device_kernelIN5flash19FlashAttnFwdCombineIN4cute5tupleIJNS3_1CILi16EEENS5_ILi64EEEEEELi5ELi256ELi1ELb0ELb0ENS_10bfloat16_tEfNS_4arch4Sm80EEEEEvNT_6ParamsE)
        /*00d4*/ 	.short	0x0210
        /*00d6*/ 	.short	0x00e8


	//----- nvinfo : EIATTR_SW_WAR
	.align		4
.L_1427:
        /*00d8*/ 	.byte	0x04, 0x36
        /*00da*/ 	.short	(.L_1429 - .L_1428)
.L_1428:
        /*00dc*/ 	.word	0x00000008
.L_1429:


//--------------------- .nv.info._ZN7cutlass13device_kernelIN5flash19FlashAttnFwdCombineIN4cute5tupleIJNS3_1CILi16EEENS5_ILi64EEEEEELi4ELi256ELi1ELb0ELb0ENS_10bfloat16_tEfNS_4arch4Sm80EEEEEvNT_6ParamsE --------------------------
	.section	.nv.info._ZN7cutlass13device_kernelIN5flash19FlashAttnFwdCombineIN4cute5tupleIJNS3_1CILi16EEENS5_ILi64EEEEEELi4ELi256ELi1ELb0ELb0ENS_10bfloat16_tEfNS_4arch4Sm80EEEEEvNT_6ParamsE,"",@"SHT_CUDA_INFO"
	.sectionflags	@""
	.align	4


	//----- nvinfo : EIATTR_CUDA_API_VERSION
	.align		4
        /*0000*/ 	.byte	0x04, 0x37
        /*0002*/ 	.short	(.L_1431 - .L_1430)
.L_1430:
        /*0004*/ 	.word	0x00000082


	//----- nvinfo : EIATTR_KPARAM_INFO
	.align		4
.L_1431:
        /*0008*/ 	.byte	0x04, 0x17
        /*000a*/ 	.short	(.L_1433 - .L_1432)
.L_1432:
        /*000c*/ 	.word	0x00000000
        /*0010*/ 	.short	0x0000
        /*0012*/ 	.short	0x0000
        /*0014*/ 	.byte	0x00, 0xf0, 0xa1, 0x03


	//----- nvinfo : EIATTR_SPARSE_MMA_MASK
	.align		4
.L_1433:
        /*0018*/ 	.byte	0x03, 0x50
        /*001a*/ 	.short	0x0000


	//----- nvinfo : EIATTR_MAXREG_COUNT
	.align		4
        /*001c*/ 	.byte	0x03, 0x1b
        /*001e*/ 	.short	0x0080


	//----- nvinfo : EIATTR_NUM_BARRIERS
	.align		4
        /*0020*/ 	.byte	0x02, 0x4c
        /*0022*/ 	.byte	0x01
	.zero		1


	//----- nvinfo : EIATTR_EXTERNS
	.align		4
        /*0024*/ 	.byte	0x04, 0x0f
        /*0026*/ 	.short	(.L_1435 - .L_1434)


	//   ....[0]....
	.align		4
.L_1434:
        /*0028*/ 	.word	index@(__assertfail)


	//----- nvinfo : EIATTR_MERCURY_ISA_VERSION
	.align		4
.L_1435:
        /*002c*/ 	.byte	0x03, 0x5f
        /*002e*/ 	.short	0x0101


	//----- nvinfo : EIATTR_COOP_GROUP_MASK_REGIDS
	.align		4
        /*0030*/ 	.byte	0x04, 0x29
        /*0032*/ 	.short	(.L_1437 - .L_1436)


	//   ....[0]....
.L_1436:
        /*0034*/ 	.word	0xffffffff


	//   ....[1]....
        /*0038*/ 	.word	0xffffffff


	//   ....[2]....
        /*003c*/ 	.word	0xffffffff


	//   ....[3]....
        /*0040*/ 	.word	0xffffffff


	//   ....[4]....
        /*0044*/ 	.word	0xffffffff


	//   ....[5]....
        /*0048*/ 	.word	0xffffffff


	//   ....[6]....
        /*004c*/ 	.word	0xffffffff


	//   ....[7]....
        /*0050*/ 	.word	0xffffffff


	//   ....[8]....
        /*0054*/ 	.word	0xffffffff


	//   ....[9]....
        /*0058*/ 	.word	0xffffffff


	//   ....[10]....
        /*005c*/ 	.word	0xffffffff


	//   ....[11]....
        /*0060*/ 	.word	0xffffffff


	//----- nvinfo : EIATTR_COOP_GROUP_INSTR_OFFSETS
	.align		4
.L_1437:
        /*0064*/ 	.byte	0x04, 0x28
        /*0066*/ 	.short	(.L_1439 - .L_1438)


	//   ....[0]....
.L_1438:
        /*0068*/ 	.word	0x00000c90


	//   ....[1]....
        /*006c*/ 	.word	0x00000cb0


	//   ....[2]....
        /*0070*/ 	.word	0x00000cd0


	//   ....[3]....
        /*0074*/ 	.word	0x00000cf0


	//   ....[4]....
        /*0078*/ 	.word	0x00000d90


	//   ....[5]....
        /*007c*/ 	.word	0x00000db0


	//   ....[6]....
        /*0080*/ 	.word	0x00000dc0


	//   ....[7]....
        /*0084*/ 	.word	0x00000df0


	//   ....[8]....
        /*0088*/ 	.word	0x00000e00


	//   ....[9]....
        /*008c*/ 	.word	0x00000e40


	//   ....[10]....
        /*0090*/ 	.word	0x00000e50


	//   ....[11]....
        /*0094*/ 	.word	0x00000e90


	//----- nvinfo : EIATTR_SYSCALL_OFFSETS
	.align		4
.L_1439:
        /*0098*/ 	.byte	0x04, 0x46
        /*009a*/ 	.short	(.L_1441 - .L_1440)


	//   ....[0]....
.L_1440:
        /*009c*/ 	.word	0x00000390


	//----- nvinfo : EIATTR_EXIT_INSTR_OFFSETS
	.align		4
.L_1441:
        /*00a0*/ 	.byte	0x04, 0x1c
        /*00a2*/ 	.short	(.L_1443 - .L_1442)


	//   ....[0]....
.L_1442:
        /*00a4*/ 	.word	0x00000240


	//   ....[1]....
        /*00a8*/ 	.word	0x00001f30


	//   ....[2]....
        /*00ac*/ 	.word	0x000020f0


	//----- nvinfo : EIATTR_MAX_THREADS
	.align		4
.L_1443:
        /*00b0*/ 	.byte	0x04, 0x05
        /*00b2*/ 	.short	(.L_1445 - .L_1444)
.L_1444:
        /*00b4*/ 	.word	0x00000100
        /*00b8*/ 	.word	0x00000001
        /*00bc*/ 	.word	0x00000001


	//----- nvinfo : EIATTR_CRS_STACK_SIZE
	.align		4
.L_1445:
        /*00c0*/ 	.byte	0x04, 0x1e
        /*00c2*/ 	.short	(.L_1447 - .L_1446)
.L_1446:
        /*00c4*/ 	.word	0x00000000


	//----- nvinfo : EIATTR_CBANK_PARAM_SIZE
	.align		4
.L_1447:
        /*00c8*/ 	.byte	0x03, 0x19
        /*00ca*/ 	.short	0x00e8


	//----- nvinfo : EIATTR_PARAM_CBANK
	.align		4
        /*00cc*/ 	.byte	0x04, 0x0a
        /*00ce*/ 	.short	(.L_1449 - .L_1448)
	.align		4
.L_1448:
        /*00d0*/ 	.word	index@(.nv.constant0._ZN7cutlass13device_kernelIN5flash19FlashAttnFwdCombineIN4cute5tupleIJNS3_1CILi16EEENS5_ILi64EEEEEELi4ELi256ELi1ELb0ELb0ENS_10bfloat16_tEfNS_4arch4Sm80EEEEEvNT_6ParamsE)
        /*00d4*/ 	.short	0x0210
        /*00d6*/ 	.short	0x00e8


	//----- nvinfo : EIATTR_SW_WAR
	.align		4
.L_1449:
        /*00d8*/ 	.byte	0x04, 0x36
        /*00da*/ 	.short	(.L_1451 - .L_1450)
.L_1450:
        /*00dc*/ 	.word	0x00000008
.L_1451:


//--------------------- .nv.info._ZN7cutlass13device_kernelIN5flash19FlashAttnFwdCombineIN4cute5tupleIJNS3_1CILi16EEENS5_ILi64EEEEEELi8ELi256ELi1ELb0ELb1ENS_10bfloat16_tEfNS_4arch4Sm80EEEEEvNT_6ParamsE --------------------------
	.section	.nv.info._ZN7cutlass13device_kernelIN5flash19FlashAttnFwdCombineIN4cute5tupleIJNS3_1CILi16EEENS5_ILi64EEEEEELi8ELi256ELi1ELb0ELb1ENS_10bfloat16_tEfNS_4arch4Sm80EEEEEvNT_6ParamsE,"",@"SHT_CUDA_INFO"
	.sectionflags	@""
	.align	4


	//----- nvinfo : EIATTR_CUDA_API_VERSION
	.align		4
        /*0000*/ 	.byte	0x04, 0x37
        /*0002*/ 	.short	(.L_1453 - .L_1452)
.L_1452:
        /*0004*/ 	.word	0x00000082


	//----- nvinfo : EIATTR_KPARAM_INFO
	.align		4
.L_1453:
        /*0008*/ 	.byte	0x04, 0x17
        /*000a*/ 	.short	(.L_1455 - .L_1454)
.L_1454:
        /*000c*/ 	.word	0x00000000
        /*0010*/ 	.short	0x0000
        /*0012*/ 	.short	0x0000
        /*0014*/ 	.byte	0x00, 0xf0, 0xa1, 0x03


	//----- nvinfo : EIATTR_SPARSE_MMA_MASK
	.align		4
.L_1455:
        /*0018*/ 	.byte	0x03, 0x50
        /*001a*/ 	.short	0x0000


	//----- nvinfo : EIATTR_MAXREG_COUNT
	.align		4
        /*001c*/ 	.byte	0x03, 0x1b
        /*001e*/ 	.short	0x0080


	//----- nvinfo : EIATTR_NUM_BARRIERS
	.align		4
        /*0020*/ 	.byte	0x02, 0x4c
        /*0022*/ 	.byte	0x01
	.zero		1


	//----- nvinfo : EIATTR_EXTERNS
	.align		4
        /*0024*/ 	.byte	0x04, 0x0f
        /*0026*/ 	.short	(.L_1457 - .L_1456)


	//   ....[0]....
	.align		4
.L_1456:
        /*0028*/ 	.word	index@(__assertfail)


	//----- nvinfo : EIATTR_MERCURY_ISA_VERSION
	.align		4
.L_1457:
        /*002c*/ 	.byte	0x03, 0x5f
        /*002e*/ 	.short	0x0101


	//----- nvinfo : EIATTR_COOP_GROUP_MASK_REGIDS
	.align		4
        /*0030*/ 	.byte	0x04, 0x29
        /*0032*/ 	.short	(.L_1459 - .L_1458)


	//   ....[0]....
.L_1458:
        /*0034*/ 	.word	0xffffffff


	//   ....[1]....
        /*0038*/ 	.word	0xffffffff


	//   ....[2]....
        /*003c*/ 	.word	0xffffffff


	//   ....[3]....
        /*0040*/ 	.word	0xffffffff


	//   ....[4]....
        /*0044*/ 	.word	0xffffffff


	//   ....[5]....
        /*0048*/ 	.word	0xffffffff


	//   ....[6]....
        /*004c*/ 	.word	0xffffffff


	//   ....[7]....
        /*0050*/ 	.word	0xffffffff


	//   ....[8]....
        /*0054*/ 	.word	0xffffffff


	//   ....[9]....
        /*0058*/ 	.word	0xffffffff


	//   ....[10]....
        /*005c*/ 	.word	0xffffffff


	//   ....[11]....
        /*0060*/ 	.word	0xffffffff


	//----- nvinfo : EIATTR_COOP_GROUP_INSTR_OFFSETS
	.align		4
.L_1459:
        /*0064*/ 	.byte	0x04, 0x28
        /*0066*/ 	.short	(.L_1461 - .L_1460)


	//   ....[0]....
.L_1460:
        /*0068*/ 	.word	0x000028f0


	//   ....[1]....
        /*006c*/ 	.word	0x00002910


	//   ....[2]....
        /*0070*/ 	.word	0x00002930


	//   ....[3]....
        /*0074*/ 	.word	0x00002950


	//   ....[4]....
        /*0078*/ 	.word	0x00002ed0


	//   ....[5]....
        /*007c*/ 	.word	0x00002f50


	//   ....[6]....
        /*0080*/ 	.word	0x00002fa0


	//   ....[7]....
        /*0084*/ 	.word	0x00002fd0


	//   ....[8]....
        /*0088*/ 	.word	0x00002ff0


	//   ....[9]....
        /*008c*/ 	.word	0x00003010


	//   ....[10]....
        /*0090*/ 	.word	0x00003030


	//   ....[11]....
        /*0094*/ 	.word	0x00003070


	//----- nvinfo : EIATTR_SYSCALL_OFFSETS
	.align		4
.L_1461:
        /*0098*/ 	.byte	0x04, 0x46
        /*009a*/ 	.short	(.L_1463 - .L_1462)


	//   ....[0]....
.L_1462:
        /*009c*/ 	.word	0x00000510


	//----- nvinfo : EIATTR_EXIT_INSTR_OFFSETS
	.align		4
.L_1463:
        /*00a0*/ 	.byte	0x04, 0x1c
        /*00a2*/ 	.short	(.L_1465 - .L_1464)


	//   ....[0]....
.L_1464:
        /*00a4*/ 	.word	0x00000240


	//   ....[1]....
        /*00a8*/ 	.word	0x000003c0


	//   ....[2]....
        /*00ac*/ 	.word	0x000042c0


	//   ....[3]....
        /*00b0*/ 	.word	0x00004420


	//----- nvinfo : EIATTR_MAX_THREADS
	.align		4
.L_1465:
        /*00b4*/ 	.byte	0x04, 0x05
        /*00b6*/ 	.short	(.L_1467 - .L_1466)
.L_1466:
        /*00b8*/ 	.word	0x00000100
        /*00bc*/ 	.word	0x00000001
        /*00c0*/ 	.word	0x00000001


	//----- nvinfo : EIATTR_CRS_STACK_SIZE
	.align		4
.L_1467:
        /*00c4*/ 	.byte	0x04, 0x1e
        /*00c6*/ 	.short	(.L_1469 - .L_1468)
.L_1468:
        /*00c8*/ 	.word	0x00000000


	//----- nvinfo : EIATTR_CBANK_PARAM_SIZE
	.align		4
.L_1469:
        /*00cc*/ 	.byte	0x03, 0x19
        /*00ce*/ 	.short	0x00e8


	//----- nvinfo : EIATTR_PARAM_CBANK
	.align		4
        /*00d0*/ 	.byte	0x04, 0x0a
        /*00d2*/ 	.short	(.L_1471 - .L_1470)
	.align		4
.L_1470:
        /*00d4*/ 	.word	index@(.nv.constant0._ZN7cutlass13device_kernelIN5flash19FlashAttnFwdCombineIN4cute5tupleIJNS3_1CILi16EEENS5_ILi64EEEEEELi8ELi256ELi1ELb0ELb1ENS_10bfloat16_tEfNS_4arch4Sm80EEEEEvNT_6ParamsE)
        /*00d8*/ 	.short	0x0210
        /*00da*/ 	.short	0x00e8


	//----- nvinfo : EIATTR_SW_WAR
	.align		4
.L_1471:
        /*00dc*/ 	.byte	0x04, 0x36
        /*00de*/ 	.short	(.L_1473 - .L_1472)
.L_1472:
        /*00e0*/ 	.word	0x00000008
.L_1473:


//--------------------- .nv.info._ZN7cutlass13device_kernelIN5flash19FlashAttnFwdCombineIN4cute5tupleIJNS3_1CILi16EEENS5_ILi64EEEEEELi7ELi256ELi1ELb0ELb1ENS_10bfloat16_tEfNS_4arch4Sm80EEEEEvNT_6ParamsE --------------------------
	.section	.nv.info._ZN7cutlass13device_kernelIN5flash19FlashAttnFwdCombineIN4cute5tupleIJNS3_1CILi16EEENS5_ILi64EEEEEELi7ELi256ELi1ELb0ELb1ENS_10bfloat16_tEfNS_4arch4Sm80EEEEEvNT_6ParamsE,"",@"SHT_CUDA_INFO"
	.sectionflags	@""
	.align	4


	//----- nvinfo : EIATTR_CUDA_API_VERSION
	.align		4
        /*0000*/ 	.byte	0x04, 0x37
        /*0002*/ 	.short	(.L_1475 - .L_1474)
.L_1474:
        /*0004*/ 	.word	0x00000082


	//----- nvinfo : EIATTR_KPARAM_INFO
	.align		4
.L_1475:
        /*0008*/ 	.byte	0x04, 0x17
        /*000a*/ 	.short	(.L_1477 - .L_1476)
.L_1476:
        /*000c*/ 	.word	0x00000000
        /*0010*/ 	.short	0x0000
        /*0012*/ 	.short	0x0000
        /*0014*/ 	.byte	0x00, 0xf0, 0xa1, 0x03


	//----- nvinfo : EIATTR_SPARSE_MMA_MASK
	.align		4
.L_1477:
        /*0018*/ 	.byte	0x03, 0x50
        /*001a*/ 	.short	0x0000


	//----- nvinfo : EIATTR_MAXREG_COUNT
	.align		4
        /*001c*/ 	.byte	0x03, 0x1b
        /*001e*/ 	.short	0x0080


	//----- nvinfo : EIATTR_NUM_BARRIERS
	.align		4
        /*0020*/ 	.byte	0x02, 0x4c
        /*0022*/ 	.byte	0x01
	.zero		1


	//----- nvinfo : EIATTR_EXTERNS
	.align		4
        /*0024*/ 	.byte	0x04, 0x0f
        /*0026*/ 	.short	(.L_1479 - .L_1478)


	//   ....[0]....
	.align		4
.L_1478:
        /*0028*/ 	.word	index@(__assertfail)


	//----- nvinfo : EIATTR_MERCURY_ISA_VERSION
	.align		4
.L_1479:
        /*002c*/ 	.byte	0x03, 0x5f
        /*002e*/ 	.short	0x0101


	//----- nvinfo : EIATTR_COOP_GROUP_MASK_REGIDS
	.align		4
        /*0030*/ 	.byte	0x04, 0x29
        /*0032*/ 	.short	(.L_1481 - .L_1480)


	//   ....[0]....
.L_1480:
        /*0034*/ 	.word	0xffffffff


	//   ....[1]....
        /*0038*/ 	.word	0xffffffff


	//   ....[2]....
        /*003c*/ 	.word	0xffffffff


	//   ....[3]....
        /*0040*/ 	.word	0xffffffff


	//   ....[4]....
        /*0044*/ 	.word	0xffffffff


	//   ....[5]....
        /*0048*/ 	.word	0xffffffff


	//   ....[6]....
        /*004c*/ 	.word	0xffffffff


	//   ....[7]....
        /*0050*/ 	.word	0xffffffff


	//   ....[8]....
        /*0054*/ 	.word	0xffffffff


	//   ....[9]....
        /*0058*/ 	.word	0xffffffff


	//   ....[10]....
        /*005c*/ 	.word	0xffffffff


	//   ....[11]....
        /*0060*/ 	.word	0xffffffff


	//----- nvinfo : EIATTR_COOP_GROUP_INSTR_OFFSETS
	.align		4
.L_1481:
        /*0064*/ 	.byte	0x04, 0x28
        /*0066*/ 	.short	(.L_1483 - .L_1482)


	//   ....[0]....
.L_1482:
        /*0068*/ 	.word	0x00001ee0


	//   ....[1]....
        /*006c*/ 	.word	0x00001f00


	//   ....[2]....
        /*0070*/ 	.word	0x00001f20


	//   ....[3]....
        /*0074*/ 	.word	0x00001f40


	//   ....[4]....
        /*0078*/ 	.word	0x00002260


	//   ....[5]....
        /*007c*/ 	.word	0x00002280


	//   ....[6]....
        /*0080*/ 	.word	0x00002290


	//   ....[7]....
        /*0084*/ 	.word	0x000022c0


	//   ....[8]....
        /*0088*/ 	.word	0x000022d0


	//   ....[9]....
        /*008c*/ 	.word	0x00002300


	//   ....[10]....
        /*0090*/ 	.word	0x00002310


	//   ....[11]....
        /*0094*/ 	.word	0x00002350


	//----- nvinfo : EIATTR_SYSCALL_OFFSETS
	.align		4
.L_1483:
        /*0098*/ 	.byte	0x04, 0x46
        /*009a*/ 	.short	(.L_1485 - .L_1484)


	//   ....[0]....
.L_1484:
        /*009c*/ 	.word	0x00000510


	//----- nvinfo : EIATTR_EXIT_INSTR_OFFSETS
	.align		4
.L_1485:
        /*00a0*/ 	.byte	0x04, 0x1c
        /*00a2*/ 	.short	(.L_1487 - .L_1486)


	//   ....[0]....
.L_1486:
        /*00a4*/ 	.word	0x00000240


	//   ....[1]....
        /*00a8*/ 	.word	0x000003c0


	//   ....[2]....
        /*00ac*/ 	.word	0x00003490


	//   ....[3]....
        /*00b0*/ 	.word	0x000035f0


	//----- nvinfo : EIATTR_MAX_THREADS
	.align		4
.L_1487:
        /*00b4*/ 	.byte	0x04, 0x05
        /*00b6*/ 	.short	(.L_1489 - .L_1488)
.L_1488:
        /*00b8*/ 	.word	0x00000100
        /*00bc*/ 	.word	0x00000001
        /*00c0*/ 	.word	0x00000001


	//----- nvinfo : EIATTR_CRS_STACK_SIZE
	.align		4
.L_1489:
        /*00c4*/ 	.byte	0x04, 0x1e
        /*00c6*/ 	.short	(.L_1491 - .L_1490)
.L_1490:
        /*00c8*/ 	.word	0x00000000


	//----- nvinfo : EIATTR_CBANK_PARAM_SIZE
	.align		4
.L_1491:
        /*00cc*/ 	.byte	0x03, 0x19
        /*00ce*/ 	.short	0x00e8


	//----- nvinfo : EIATTR_PARAM_CBANK
	.align		4
        /*00d0*/ 	.byte	0x04, 0x0a
        /*00d2*/ 	.short	(.L_1493 - .L_1492)
	.align		4
.L_1492:
        /*00d4*/ 	.word	index@(.nv.constant0._ZN7cutlass13device_kernelIN5flash19FlashAttnFwdCombineIN4cute5tupleIJNS3_1CILi16EEENS5_ILi64EEEEEELi7ELi256ELi1ELb0ELb1ENS_10bfloat16_tEfNS_4arch4Sm80EEEEEvNT_6ParamsE)
        /*00d8*/ 	.short	0x0210
        /*00da*/ 	.short	0x00e8


	//----- nvinfo : EIATTR_SW_WAR
	.align		4
.L_1493:
        /*00dc*/ 	.byte	0x04, 0x36
        /*00de*/ 	.short	(.L_1495 - .L_1494)
.L_1494:
        /*00e0*/ 	.word	0x00000008
.L_1495:


//--------------------- .nv.info._ZN7cutlass13device_kernelIN5flash19FlashAttnFwdCombineIN4cute5tupleIJNS3_1CILi16EEENS5_ILi64EEEEEELi6ELi256ELi1ELb0ELb1ENS_10bfloat16_tEfNS_4arch4Sm80EEEEEvNT_6ParamsE --------------------------
	.section	.nv.info._ZN7cutlass13device_kernelIN5flash19FlashAttnFwdCombineIN4cute5tupleIJNS3_1CILi16EEENS5_ILi64EEEEEELi6ELi256ELi1ELb0ELb1ENS_10bfloat16_tEfNS_4arch4Sm80EEEEEvNT_6ParamsE,"",@"SHT_CUDA_INFO"
	.sectionflags	@""
	.align	4


	//----- nvinfo : EIATTR_CUDA_API_VERSION
	.align		4
        /*0000*/ 	.byte	0x04, 0x37
        /*0002*/ 	.short	(.L_1497 - .L_1496)
.L_1496:
        /*0004*/ 	.word	0x00000082


	//----- nvinfo : EIATTR_KPARAM_INFO
	.align		4
.L_1497:
        /*0008*/ 	.byte	0x04, 0x17
        /*000a*/ 	.short	(.L_1499 - .L_1498)
.L_1498:
        /*000c*/ 	.word	0x00000000
        /*0010*/ 	.short	0x0000
        /*0012*/ 	.short	0x0000
        /*0014*/ 	.byte	0x00, 0xf0, 0xa1, 0x03


	//----- nvinfo : EIATTR_SPARSE_MMA_MASK
	.align		4
.L_1499:
        /*0018*/ 	.byte	0x03, 0x50
        /*001a*/ 	.short	0x0000


	//----- nvinfo : EIATTR_MAXREG_COUNT
	.align		4
        /*001c*/ 	.byte	0x03, 0x1b
        /*001e*/ 	.short	0x0080


	//----- nvinfo : EIATTR_NUM_BARRIERS
	.align		4
        /*0020*/ 	.byte	0x02, 0x4c
        /*0022*/ 	.byte	0x01
	.zero		1


	//----- nvinfo : EIATTR_EXTERNS
	.align		4
        /*0024*/ 	.byte	0x04, 0x0f
        /*0026*/ 	.short	(.L_1501 - .L_1500)


	//   ....[0]....
	.align		4
.L_1500:
        /*0028*/ 	.word	index@(__assertfail)


	//----- nvinfo : EIATTR_MERCURY_ISA_VERSION
	.align		4
.L_1501:
        /*002c*/ 	.byte	0x03, 0x5f
        /*002e*/ 	.short	0x0101


	//----- nvinfo : EIATTR_COOP_GROUP_MASK_REGIDS
	.align		4
        /*0030*/ 	.byte	0x04, 0x29
        /*0032*/ 	.short	(.L_1503 - .L_1502)


	//   ....[0]....
.L_1502:
        /*0034*/ 	.word	0xffffffff


	//   ....[1]....
        /*0038*/ 	.word	0xffffffff


	//   ....[2]....
        /*003c*/ 	.word	0xffffffff


	//   ....[3]....
        /*0040*/ 	.word	0xffffffff


	//   ....[4]....
        /*0044*/ 	.word	0xffffffff


	//   ....[5]....
        /*0048*/ 	.word	0xffffffff


	//   ....[6]....
        /*004c*/ 	.word	0xffffffff


	//   ....[7]....
        /*0050*/ 	.word	0xffffffff


	//   ....[8]....
        /*0054*/ 	.word	0xffffffff


	//   ....[9]....
        /*0058*/ 	.word	0xffffffff


	//   ....[10]....
        /*005c*/ 	.word	0xffffffff


	//   ....[11]....
        /*0060*/ 	.word	0xffffffff


	//----- nvinfo : EIATTR_COOP_GROUP_INSTR_OFFSETS
	.align		4
.L_1503:
        /*0064*/ 	.byte	0x04, 0x28
        /*0066*/ 	.short	(.L_1505 - .L_1504)


	//   ....[0]....
.L_1504:
        /*0068*/ 	.word	0x00001980


	//   ....[1]....
        /*006c*/ 	.word	0x000019a0


	//   ....[2]....
        /*0070*/ 	.word	0x000019c0


	//   ....[3]....
        /*0074*/ 	.word	0x000019e0


	//   ....[4]....
        /*0078*/ 	.word	0x00001b80


	//   ....[5]....
        /*007c*/ 	.word	0x00001ba0


	//   ....[6]....
        /*0080*/ 	.word	0x00001bb0


	//   ....[7]....
        /*0084*/ 	.word	0x00001be0


	//   ....[8]....
        /*0088*/ 	.word	0x00001bf0


	//   ....[9]....
        /*008c*/ 	.word	0x00001c30


	//   ....[10]....
        /*0090*/ 	.word	0x00001c40


	//   ....[11]....
        /*0094*/ 	.word	0x00001c70


	//----- nvinfo : EIATTR_SYSCALL_OFFSETS
	.align		4
.L_1505:
        /*0098*/ 	.byte	0x04, 0x46
        /*009a*/ 	.short	(.L_1507 - .L_1506)


	//   ....[0]....
.L_1506:
        /*009c*/ 	.word	0x00000510


	//----- nvinfo : EIATTR_EXIT_INSTR_OFFSETS
	.align		4
.L_1507:
        /*00a0*/ 	.byte	0x04, 0x1c
        /*00a2*/ 	.short	(.L_1509 - .L_1508)


	//   ....[0]....
.L_1508:
        /*00a4*/ 	.word	0x00000240


	//   ....[1]....
        /*00a8*/ 	.word	0x000003c0


	//   ....[2]....
        /*00ac*/ 	.word	0x00002d60


	//   ....[3]....
        /*00b0*/ 	.word	0x00002ec0


	//----- nvinfo : EIATTR_MAX_THREADS
	.align		4
.L_1509:
        /*00b4*/ 	.byte	0x04, 0x05
        /*00b6*/ 	.short	(.L_1511 - .L_1510)
.L_1510:
        /*00b8*/ 	.word	0x00000100
        /*00bc*/ 	.word	0x00000001
        /*00c0*/ 	.word	0x00000001


	//----- nvinfo : EIATTR_CRS_STACK_SIZE
	.align		4
.L_1511:
        /*00c4*/ 	.byte	0x04, 0x1e
        /*00c6*/ 	.short	(.L_1513 - .L_1512)
.L_1512:
        /*00c8*/ 	.word	0x00000000


	//----- nvinfo : EIATTR_CBANK_PARAM_SIZE
	.align		4
.L_1513:
        /*00cc*/ 	.byte	0x03, 0x19
        /*00ce*/ 	.short	0x00e8


	//----- nvinfo : EIATTR_PARAM_CBANK
	.align		4
        /*00d0*/ 	.byte	0x04, 0x0a
        /*00d2*/ 	.short	(.L_1515 - .L_1514)
	.align		4
.L_1514:
        /*00d4*/ 	.word	index@(.nv.constant0._ZN7cutlass13device_kernelIN5flash19FlashAttnFwdCombineIN4cute5tupleIJNS3_1CILi16EEENS5_ILi64EEEEEELi6ELi256ELi1ELb0ELb1ENS_10bfloat16_tEfNS_4arch4Sm80EEEEEvNT_6ParamsE)
        /*00d8*/ 	.short	0x0210
        /*00da*/ 	.short	0x00e8


	//----- nvinfo : EIATTR_SW_WAR
	.align		4
.L_1515:
        /*00dc*/ 	.byte	0x04, 0x36
        /*00de*/ 	.short	(.L_1517 - .L_1516)
.L_1516:
        /*00e0*/ 	.word	0x00000008
.L_1517:


//--------------------- .nv.info._ZN7cutlass13device_kernelIN5flash19FlashAttnFwdCombineIN4cute5tupleIJNS3_1CILi16EEENS5_ILi64EEEEEELi5ELi256ELi1ELb0ELb1ENS_10bfloat16_tEfNS_4arch4Sm80EEEEEvNT_6ParamsE --------------------------
	.section	.nv.info._ZN7cutlass13device_kernelIN5flash19FlashAttnFwdCombineIN4cute5tupleIJNS3_1CILi16EEENS5_ILi64EEEEEELi5ELi256ELi1ELb0ELb1ENS_10bfloat16_tEfNS_4arch4Sm80EEEEEvNT_6ParamsE,"",@"SHT_CUDA_INFO"
	.sectionflags	@""
	.align	4


	//----- nvinfo : EIATTR_CUDA_API_VERSION
	.align		4
        /*0000*/ 	.byte	0x04, 0x37
        /*0002*/ 	.short	(.L_1519 - .L_1518)
.L_1518:
        /*0004*/ 	.word	0x00000082


	//----- nvinfo : EIATTR_KPARAM_INFO
	.align		4
.L_1519:
        /*0008*/ 	.byte	0x04, 0x17
        /*000a*/ 	.short	(.L_1521 - .L_1520)
.L_1520:
        /*000c*/ 	.word	0x00000000
        /*0010*/ 	.short	0x0000
        /*0012*/ 	.short	0x0000
        /*0014*/ 	.byte	0x00, 0xf0, 0xa1, 0x03


	//----- nvinfo : EIATTR_SPARSE_MMA_MASK
	.align		4
.L_1521:
        /*0018*/ 	.byte	0x03, 0x50
        /*001a*/ 	.short	0x0000


	//----- nvinfo : EIATTR_MAXREG_COUNT
	.align		4
        /*001c*/ 	.byte	0x03, 0x1b
        /*001e*/ 	.short	0x0080


	//----- nvinfo : EIATTR_NUM_BARRIERS
	.align		4
        /*0020*/ 	.byte	0x02, 0x4c
        /*0022*/ 	.byte	0x01
	.zero		1


	//----- nvinfo : EIATTR_EXTERNS
	.align		4
        /*0024*/ 	.byte	0x04, 0x0f
        /*0026*/ 	.short	(.L_1523 - .L_1522)


	//   ....[0]....
	.align		4
.L_1522:
        /*0028*/ 	.word	index@(__assertfail)


	//----- nvinfo : EIATTR_MERCURY_ISA_VERSION
	.align		4
.L_1523:
        /*002c*/ 	.byte	0x03, 0x5f
        /*002e*/ 	.short	0x0101


	//----- nvinfo : EIATTR_COOP_GROUP_MASK_REGIDS
	.align		4
        /*0030*/ 	.byte	0x04, 0x29
        /*0032*/ 	.short	(.L_1525 - .L_1524)


	//   ....[0]....
.L_1524:
        /*0034*/ 	.word	0xffffffff


	//   ....[1]....
        /*0038*/ 	.word	0xffffffff


	//   ....[2]....
        /*003c*/ 	.word	0xffffffff


	//   ....[3]....
        /*0040*/ 	.word	0xffffffff


	//   ....[4]....
        /*0044*/ 	.word	0xffffffff


	//   ....[5]....
        /*0048*/ 	.word	0xffffffff


	//   ....[6]....
        /*004c*/ 	.word	0xffffffff


	//   ....[7]....
        /*0050*/ 	.word	0xffffffff


	//   ....[8]....
        /*0054*/ 	.word	0xffffffff


	//   ....[9]....
        /*0058*/ 	.word	0xffffffff


	//   ....[10]....
        /*005c*/ 	.word	0xffffffff


	//   ....[11]....
        /*0060*/ 	.word	0xffffffff


	//----- nvinfo : EIATTR_COOP_GROUP_INSTR_OFFSETS
	.align		4
.L_1525:
        /*0064*/ 	.byte	0x04, 0x28
        /*0066*/ 	.short	(.L_1527 - .L_1526)


	//   ....[0]....
.L_1526:
        /*0068*/ 	.word	0x00001700


	//   ....[1]....
        /*006c*/ 	.word	0x00001720


	//   ....[2]....
        /*0070*/ 	.word	0x00001740


	//   ....[3]....
        /*0074*/ 	.word	0x00001760


	//   ....[4]....
        /*0078*/ 	.word	0x00001850


	//   ....[5]....
        /*007c*/ 	.word	0x00001870


	//   ....[6]....
        /*0080*/ 	.word	0x00001880


	//   ....[7]....
        /*0084*/ 	.word	0x000018b0


	//   ....[8]....
        /*0088*/ 	.word	0x000018c0


	//   ....[9]....
        /*008c*/ 	.word	0x00001900


	//   ....[10]....
        /*0090*/ 	.word	0x00001910


	//   ....[11]....
        /*0094*/ 	.word	0x00001940


	//----- nvinfo : EIATTR_SYSCALL_OFFSETS
	.align		4
.L_1527:
        /*0098*/ 	.byte	0x04, 0x46
        /*009a*/ 	.short	(.L_1529 - .L_1528)


	//   ....[0]....
.L_1528:
        /*009c*/ 	.word	0x00000510


	//----- nvinfo : EIATTR_EXIT_INSTR_OFFSETS
	.align		4
.L_1529:
        /*00a0*/ 	.byte	0x04, 0x1c
        /*00a2*/ 	.short	(.L_1531 - .L_1530)


	//   ....[0]....
.L_1530:
        /*00a4*/ 	.word	0x00000240


	//   ....[1]....
        /*00a8*/ 	.word	0x000003c0


	//   ....[2]....
        /*00ac*/ 	.word	0x000029e0


	//   ....[3]....
        /*00b0*/ 	.word	0x00002b40


	//----- nvinfo : EIATTR_MAX_THREADS
	.align		4
.L_1531:
        /*00b4*/ 	.byte	0x04, 0x05
        /*00b6*/ 	.short	(.L_1533 - .L_1532)
.L_1532:
        /*00b8*/ 	.word	0x00000100
        /*00bc*/ 	.word	0x00000001
        /*00c0*/ 	.word	0x00000001


	//----- nvinfo : EIATTR_CRS_STACK_SIZE
	.align		4
.L_1533:
        /*00c4*/ 	.byte	0x04, 0x1e
        /*00c6*/ 	.short	(.L_1535 - .L_1534)
.L_1534:
        /*00c8*/ 	.word	0x00000000


	//----- nvinfo : EIATTR_CBANK_PARAM_SIZE
	.align		4
.L_1535:
        /*00cc*/ 	.byte	0x03, 0x19
        /*00ce*/ 	.short	0x00e8


	//----- nvinfo : EIATTR_PARAM_CBANK
	.align		4
        /*00d0*/ 	.byte	0x04, 0x0a
        /*00d2*/ 	.short	(.L_1537 - .L_1536)
	.align		4
.L_1536:
        /*00d4*/ 	.word	index@(.nv.constant0._ZN7cutlass13device_kernelIN5flash19FlashAttnFwdCombineIN4cute5tupleIJNS3_1CILi16EEENS5_ILi64EEEEEELi5ELi256ELi1ELb0ELb1ENS_10bfloat16_tEfNS_4arch4Sm80EEEEEvNT_6ParamsE)
        /*00d8*/ 	.short	0x0210
        /*00da*/ 	.short	0x00e8


	//----- nvinfo : EIATTR_SW_WAR
	.align		4
.L_1537:
        /*00dc*/ 	.byte	0x04, 0x36
        /*00de*/ 	.short	(.L_1539 - .L_1538)
.L_1538:
        /*00e0*/ 	.word	0x00000008
.L_1539:


//--------------------- .nv.info._ZN7cutlass13device_kernelIN5flash19FlashAttnFwdCombineIN4cute5tupleIJNS3_1CILi16EEENS5_ILi64EEEEEELi4ELi256ELi1ELb0ELb1ENS_10bfloat16_tEfNS_4arch4Sm80EEEEEvNT_6ParamsE --------------------------
	.section	.nv.info._ZN7cutlass13device_kernelIN5flash19FlashAttnFwdCombineIN4cute5tupleIJNS3_1CILi16EEENS5_ILi64EEEEEELi4ELi256ELi1ELb0ELb1ENS_10bfloat16_tEfNS_4arch4Sm80EEEEEvNT_6ParamsE,"",@"SHT_CUDA_INFO"
	.sectionflags	@""
	.align	4


	//----- nvinfo : EIATTR_CUDA_API_VERSION
	.align		4
        /*0000*/ 	.byte	0x04, 0x37
        /*0002*/ 	.short	(.L_1541 - .L_1540)
.L_1540:
        /*0004*/ 	.word	0x00000082


	//----- nvinfo : EIATTR_KPARAM_INFO
	.align		4
.L_1541:
        /*0008*/ 	.byte	0x04, 0x17
        /*000a*/ 	.short	(.L_1543 - .L_1542)
.L_1542:
        /*000c*/ 	.word	0x00000000
        /*0010*/ 	.short	0x0000
        /*0012*/ 	.short	0x0000
        /*0014*/ 	.byte	0x00, 0xf0, 0xa1, 0x03


	//----- nvinfo : EIATTR_SPARSE_MMA_MASK
	.align		4
.L_1543:
        /*0018*/ 	.byte	0x03, 0x50
        /*001a*/ 	.short	0x0000


	//----- nvinfo : EIATTR_MAXREG_COUNT
	.align		4
        /*001c*/ 	.byte	0x03, 0x1b
        /*001e*/ 	.short	0x0080


	//----- nvinfo : EIATTR_NUM_BARRIERS
	.align		4
        /*0020*/ 	.byte	0x02, 0x4c
        /*0022*/ 	.byte	0x01
	.zero		1


	//----- nvinfo : EIATTR_EXTERNS
	.align		4
        /*0024*/ 	.byte	0x04, 0x0f
        /*0026*/ 	.short	(.L_1545 - .L_1544)


	//   ....[0]....
	.align		4
.L_1544:
        /*0028*/ 	.word	index@(__assertfail)


	//----- nvinfo : EIATTR_MERCURY_ISA_VERSION
	.align		4
.L_1545:
        /*002c*/ 	.byte	0x03, 0x5f
        /*002e*/ 	.short	0x0101


	//----- nvinfo : EIATTR_COOP_GROUP_MASK_REGIDS
	.align		4
        /*0030*/ 	.byte	0x04, 0x29
        /*0032*/ 	.short	(.L_1547 - .L_1546)


	//   ....[0]....
.L_1546:
        /*0034*/ 	.word	0xffffffff


	//   ....[1]....
        /*0038*/ 	.word	0xffffffff


	//   ....[2]....
        /*003c*/ 	.word	0xffffffff


	//   ....[3]....
        /*0040*/ 	.word	0xffffffff


	//   ....[4]....
        /*0044*/ 	.word	0xffffffff


	//   ....[5]....
        /*0048*/ 	.word	0xffffffff


	//   ....[6]....
        /*004c*/ 	.word	0xffffffff


	//   ....[7]....
        /*0050*/ 	.word	0xffffffff


	//   ....[8]....
        /*0054*/ 	.word	0xffffffff


	//   ....[9]....
        /*0058*/ 	.word	0xffffffff


	//   ....[10]....
        /*005c*/ 	.word	0xffffffff


	//   ....[11]....
        /*0060*/ 	.word	0xffffffff


	//----- nvinfo : EIATTR_COOP_GROUP_INSTR_OFFSETS
	.align		4
.L_1547:
        /*0064*/ 	.byte	0x04, 0x28
        /*0066*/ 	.short	(.L_1549 - .L_1548)


	//   ....[0]....
.L_1548:
        /*0068*/ 	.word	0x000015b0


	//   ....[1]....
        /*006c*/ 	.word	0x000015d0


	//   ....[2]....
        /*0070*/ 	.word	0x000015f0


	//   ....[3]....
        /*0074*/ 	.word	0x00001610


	//   ....[4]....
        /*0078*/ 	.word	0x000016b0


	//   ....[5]....
        /*007c*/ 	.word	0x000016d0


	//   ....[6]....
        /*0080*/ 	.word	0x000016e0


	//   ....[7]....
        /*0084*/ 	.word	0x00001710


	//   ....[8]....
        /*0088*/ 	.word	0x00001720


	//   ....[9]....
        /*008c*/ 	.word	0x00001760


	//   ....[10]....
        /*0090*/ 	.word	0x00001770


	//   ....[11]....
        /*0094*/ 	.word	0x000017a0


	//----- nvinfo : EIATTR_SYSCALL_OFFSETS
	.align		4
.L_1549:
        /*0098*/ 	.byte	0x04, 0x46
        /*009a*/ 	.short	(.L_1551 - .L_1550)


	//   ....[0]....
.L_1550:
        /*009c*/ 	.word	0x00000510


	//----- nvinfo : EIATTR_EXIT_INSTR_OFFSETS
	.align		4
.L_1551:
        /*00a0*/ 	.byte	0x04, 0x1c
        /*00a2*/ 	.short	(.L_1553 - .L_1552)


	//   ....[0]....
.L_1552:
        /*00a4*/ 	.word	0x00000240


	//   ....[1]....
        /*00a8*/ 	.word	0x000003c0


	//   ....[2]....
        /*00ac*/ 	.word	0x00002820


	//   ....[3]....
        /*00b0*/ 	.word	0x00002980


	//----- nvinfo : EIATTR_MAX_THREADS
	.align		4
.L_1553:
        /*00b4*/ 	.byte	0x04, 0x05
        /*00b6*/ 	.short	(.L_1555 - .L_1554)
.L_1554:
        /*00b8*/ 	.word	0x00000100
        /*00bc*/ 	.word	0x00000001
        /*00c0*/ 	.word	0x00000001


	//----- nvinfo : EIATTR_CRS_STACK_SIZE
	.align		4
.L_1555:
        /*00c4*/ 	.byte	0x04, 0x1e
        /*00c6*/ 	.short	(.L_1557 - .L_1556)
.L_1556:
        /*00c8*/ 	.word	0x00000000


	//----- nvinfo : EIATTR_CBANK_PARAM_SIZE
	.align		4
.L_1557:
        /*00cc*/ 	.byte	0x03, 0x19
        /*00ce*/ 	.short	0x00e8


	//----- nvinfo : EIATTR_PARAM_CBANK
	.align		4
        /*00d0*/ 	.byte	0x04, 0x0a
        /*00d2*/ 	.short	(.L_1559 - .L_1558)
	.align		4
.L_1558:
        /*00d4*/ 	.word	index@(.nv.constant0._ZN7cutlass13device_kernelIN5flash19FlashAttnFwdCombineIN4cute5tupleIJNS3_1CILi16EEENS5_ILi64EEEEEELi4ELi256ELi1ELb0ELb1ENS_10bfloat16_tEfNS_4arch4Sm80EEEEEvNT_6ParamsE)
        /*00d8*/ 	.short	0x0210
        /*00da*/ 	.short	0x00e8


	//----- nvinfo : EIATTR_SW_WAR
	.align		4
.L_1559:
        /*00dc*/ 	.byte	0x04, 0x36
        /*00de*/ 	.short	(.L_1561 - .L_1560)
.L_1560:
        /*00e0*/ 	.word	0x00000008
.L_1561:


//--------------------- .nv.info._ZN7cutlass13device_kernelIN5flash19FlashAttnFwdCombineIN4cute5tupleIJNS3_1CILi8EEENS5_ILi128EEEEEELi8ELi256ELi1ELb0ELb0ENS_6half_tEfNS_4arch4Sm90EEEEEvNT_6ParamsE --------------------------
	.section	.nv.info._ZN7cutlass13device_kernelIN5flash19FlashAttnFwdCombineIN4cute5tupleIJNS3_1CILi8EEENS5_ILi128EEEEEELi8ELi256ELi1ELb0ELb0ENS_6half_tEfNS_4arch4Sm90EEEEEvNT_6ParamsE,"",@"SHT_CUDA_INFO"
	.sectionflags	@""
	.align	4


	//----- nvinfo : EIATTR_CUDA_API_VERSION
	.align		4
        /*0000*/ 	.byte	0x04, 0x37
        /*0002*/ 	.short	(.L_1563 - .L_1562)
.L_1562:
        /*0004*/ 	.word	0x00000082


	//----- nvinfo : EIATTR_KPARAM_INFO
	.align		4
.L_1563:
        /*0008*/ 	.byte	0x04, 0x17
        /*000a*/ 	.short	(.L_1565 - .L_1564)
.L_1564:
        /*000c*/ 	.word	0x00000000
        /*0010*/ 	.short	0x0000
        /*0012*/ 	.short	0x0000
        /*0014*/ 	.byte	0x00, 0xf0, 0xa1, 0x03


	//----- nvinfo : EIATTR_SPARSE_MMA_MASK
	.align		4
.L_1565:
        /*0018*/ 	.byte	0x03, 0x50
        /*001a*/ 	.short	0x0000


	//----- nvinfo : EIATTR_MAXREG_COUNT
	.align		4
        /*001c*/ 	.byte	0x03, 0x1b
        /*001e*/ 	.short	0x0080


	//----- nvinfo : EIATTR_NUM_BARRIERS
	.align		4
        /*0020*/ 	.byte	0x02, 0x4c
        /*0022*/ 	.byte	0x01
	.zero		1


	//----- nvinfo : EIATTR_EXTERNS
	.align		4
        /*0024*/ 	.byte	0x04, 0x0f
        /*0026*/ 	.short	(.L_1567 - .L_1566)


	//   ....[0]....
	.align		4
.L_1566:
        /*0028*/ 	.word	index@(__assertfail)


	//----- nvinfo : EIATTR_MERCURY_ISA_VERSION
	.align		4
.L_1567:
        /*002c*/ 	.byte	0x03, 0x5f
        /*002e*/ 	.short	0x0101


	//----- nvinfo : EIATTR_COOP_GROUP_MASK_REGIDS
	.align		4
        /*0030*/ 	.byte	0x04, 0x29
        /*0032*/ 	.short	(.L_1569 - .L_1568)


	//   ....[0]....
.L_1568:
        /*0034*/ 	.word	0xffffffff


	//   ....[1]....
        /*0038*/ 	.word	0xffffffff


	//   ....[2]....
        /*003c*/ 	.word	0xffffffff


	//   ....[3]....
        /*0040*/ 	.word	0xffffffff


	//   ....[4]....
        /*0044*/ 	.word	0xffffffff


	//   ....[5]....
        /*0048*/ 	.word	0xffffffff


	//   ....[6]....
        /*004c*/ 	.word	0xffffffff


	//   ....[7]....
        /*0050*/ 	.word	0xffffffff


	//   ....[8]....
        /*0054*/ 	.word	0xffffffff


	//   ....[9]....
        /*0058*/ 	.word	0xffffffff


	//   ....[10]....
        /*005c*/ 	.word	0xffffffff


	//   ....[11]....
        /*0060*/ 	.word	0xffffffff


	//   ....[12]....
        /*0064*/ 	.word	0xffffffff


	//   ....[13]....
        /*0068*/ 	.word	0xffffffff


	//   ....[14]....
        /*006c*/ 	.word	0xffffffff


	//----- nvinfo : EIATTR_COOP_GROUP_INSTR_OFFSETS
	.align		4
.L_1569:
        /*0070*/ 	.byte	0x04, 0x28
        /*0072*/ 	.short	(.L_1571 - .L_1570)


	//   ....[0]....
.L_1570:
        /*0074*/ 	.word	0x00001760


	//   ....[1]....
        /*0078*/ 	.word	0x00001780


	//   ....[2]....
        /*007c*/ 	.word	0x000017a0


	//   ....[3]....
        /*0080*/ 	.word	0x000017c0


	//   ....[4]....
        /*0084*/ 	.word	0x000017e0


	//   ....[5]....
        /*0088*/ 	.word	0x00001af0


	//   ....[6]....
        /*008c*/ 	.word	0x00001b10


	//   ....[7]....
        /*0090*/ 	.word	0x00001b30


	//   ....[8]....
        /*0094*/ 	.word	0x00001b50


	//   ....[9]....
        /*0098*/ 	.word	0x00001b70


	//   ....[10]....
        /*009c*/ 	.word	0x00001ba0


	//   ....[11]....
        /*00a0*/ 	.word	0x00001bc0


	//   ....[12]....
        /*00a4*/ 	.word	0x00001bf0


	//   ....[13]....
        /*00a8*/ 	.word	0x00001c10


	//   ....[14]....
        /*00ac*/ 	.word	0x00001c40


	//----- nvinfo : EIATTR_SYSCALL_OFFSETS
	.align		4
.L_1571:
        /*00b0*/ 	.byte	0x04, 0x46
        /*00b2*/ 	.short	(.L_1573 - .L_1572)


	//   ....[0]....
.L_1572:
        /*00b4*/ 	.word	0x00000390


	//----- nvinfo : EIATTR_EXIT_INSTR_OFFSETS
	.align		4
.L_1573:
        /*00b8*/ 	.byte	0x04, 0x1c
        /*00ba*/ 	.short	(.L_1575 - .L_1574)


	//   ....[0]....
.L_1574:
        /*00bc*/ 	.word	0x00000240


	//   ....[1]....
        /*00c0*/ 	.word	0x00002dd0


	//   ....[2]....
        /*00c4*/ 	.word	0x00002f80


	//----- nvinfo : EIATTR_MAX_THREADS
	.align		4
.L_1575:
        /*00c8*/ 	.byte	0x04, 0x05
        /*00ca*/ 	.short	(.L_1577 - .L_1576)
.L_1576:
        /*00cc*/ 	.word	0x00000100
        /*00d0*/ 	.word	0x00000001
        /*00d4*/ 	.word	0x00000001


	//----- nvinfo : EIATTR_CRS_STACK_SIZE
	.align		4
.L_1577:
        /*00d8*/ 	.byte	0x04, 0x1e
        /*00da*/ 	.short	(.L_1579 - .L_1578)
.L_1578:
        /*00dc*/ 	.word	0x00000000


	//----- nvinfo : EIATTR_CBANK_PARAM_SIZE
	.align		4
.L_1579:
        /*00e0*/ 	.byte	0x03, 0x19
        /*00e2*/ 	.short	0x00e8


	//----- nvinfo : EIATTR_PARAM_CBANK
	.align		4
        /*00e4*/ 	.byte	0x04, 0x0a
        /*00e6*/ 	.short	(.L_1581 - .L_1580)
	.align		4
.L_1580:
        /*00e8*/ 	.word	index@(.nv.constant0._ZN7cutlass13device_kernelIN5flash19FlashAttnFwdCombineIN4cute5tupleIJNS3_1CILi8EEENS5_ILi128EEEEEELi8ELi256ELi1ELb0ELb0ENS_6half_tEfNS_4arch4Sm90EEEEEvNT_6ParamsE)
        /*00ec*/ 	.short	0x0210
        /*00ee*/ 	.short	0x00e8


	//----- nvinfo : EIATTR_SW_WAR
	.align		4
.L_1581:
        /*00f0*/ 	.byte	0x04, 0x36
        /*00f2*/ 	.short	(.L_1583 - .L_1582)
.L_1582:
        /*00f4*/ 	.word	0x00000008
.L_1583:


//--------------------- .nv.info._ZN7cutlass13device_kernelIN5flash19FlashAttnFwdCombineIN4cute5tupleIJNS3_1CILi8EEENS5_ILi128EEEEEELi7ELi256ELi1ELb0ELb0ENS_6half_tEfNS_4arch4Sm90EEEEEvNT_6ParamsE --------------------------
	.section	.nv.info._ZN7cutlass13device_kernelIN5flash19FlashAttnFwdCombineIN4cute5tupleIJNS3_1CILi8EEENS5_ILi128EEEEEELi7ELi256ELi1ELb0ELb0ENS_6half_tEfNS_4arch4Sm90EEEEEvNT_6ParamsE,"",@"SHT_CUDA_INFO"
	.sectionflags	@""
	.align	4


	//----- nvinfo : EIATTR_CUDA_API_VERSION
	.align		4
        /*0000*/ 	.byte	0x04, 0x37
        /*0002*/ 	.short	(.L_1585 - .L_1584)
.L_1584:
        /*0004*/ 	.word	0x00000082


	//----- nvinfo : EIATTR_KPARAM_INFO
	.align		4
.L_1585:
        /*0008*/ 	.byte	0x04, 0x17
        /*000a*/ 	.short	(.L_1587 - .L_1586)
.L_1586:
        /*000c*/ 	.word	0x00000000
        /*0010*/ 	.short	0x0000
        /*0012*/ 	.short	0x0000
        /*0014*/ 	.byte	0x00, 0xf0, 0xa1, 0x03


	//----- nvinfo : EIATTR_SPARSE_MMA_MASK
	.align		4
.L_1587:
        /*0018*/ 	.byte	0x03, 0x50
        /*001a*/ 	.short	0x0000


	//----- nvinfo : EIATTR_MAXREG_COUNT
	.align		4
        /*001c*/ 	.byte	0x03, 0x1b
        /*001e*/ 	.short	0x0080


	//----- nvinfo : EIATTR_NUM_BARRIERS
	.align		4
        /*0020*/ 	.byte	0x02, 0x4c
        /*0022*/ 	.byte	0x01
	.zero		1


	//----- nvinfo : EIATTR_EXTERNS
	.align		4
        /*0024*/ 	.byte	0x04, 0x0f
        /*0026*/ 	.short	(.L_1589 - .L_1588)


	//   ....[0]....
	.align		4
.L_1588:
        /*0028*/ 	.word	index@(__assertfail)


	//----- nvinfo : EIATTR_MERCURY_ISA_VERSION
	.align		4
.L_1589:
        /*002c*/ 	.byte	0x03, 0x5f
        /*002e*/ 	.short	0x0101


	//----- nvinfo : EIATTR_COOP_GROUP_MASK_REGIDS
	.align		4
        /*0030*/ 	.byte	0x04, 0x29
        /*0032*/ 	.short	(.L_1591 - .L_1590)


	//   ....[0]....
.L_1590:
        /*0034*/ 	.word	0xffffffff


	//   ....[1]....
        /*0038*/ 	.word	0xffffffff


	//   ....[2]....
        /*003c*/ 	.word	0xffffffff


	//   ....[3]....
        /*0040*/ 	.word	0xffffffff


	//   ....[4]....
        /*0044*/ 	.word	0xffffffff


	//   ....[5]....
        /*0048*/ 	.word	0xffffffff


	//   ....[6]....
        /*004c*/ 	.word	0xffffffff


	//   ....[7]....
        /*0050*/ 	.word	0xffffffff


	//   ....[8]....
        /*0054*/ 	.word	0xffffffff


	//   ....[9]....
        /*0058*/ 	.word	0xffffffff


	//   ....[10]....
        /*005c*/ 	.word	0xffffffff


	//   ....[11]....
        /*0060*/ 	.word	0xffffffff


	//   ....[12]....
        /*0064*/ 	.word	0xffffffff


	//   ....[13]....
        /*0068*/ 	.word	0xffffffff


	//   ....[14]....
        /*006c*/ 	.word	0xffffffff


	//----- nvinfo : EIATTR_COOP_GROUP_INSTR_OFFSETS
	.align		4
.L_1591:
        /*0070*/ 	.byte	0x04, 0x28
        /*0072*/ 	.short	(.L_1593 - .L_1592)


	//   ....[0]....
.L_1592:
        /*0074*/ 	.word	0x000012a0


	//   ....[1]....
        /*0078*/ 	.word	0x000012c0


	//   ....[2]....
        /*007c*/ 	.word	0x000012e0


	//   ....[3]....
        /*0080*/ 	.word	0x00001300


	//   ....[4]....
        /*0084*/ 	.word	0x00001320


	//   ....[5]....
        /*0088*/ 	.word	0x000014c0


	//   ....[6]....
        /*008c*/ 	.word	0x000014e0


	//   ....[7]....
        /*0090*/ 	.word	0x000014f0


	//   ....[8]....
        /*0094*/ 	.word	0x00001520


	//   ....[9]....
        /*0098*/ 	.word	0x00001530


	//   ....[10]....
        /*009c*/ 	.word	0x00001560


	//   ....[11]....
        /*00a0*/ 	.word	0x00001570


	//   ....[12]....
        /*00a4*/ 	.word	0x000015b0


	//   ....[13]....
        /*00a8*/ 	.word	0x000015c0


	//   ....[14]....
        /*00ac*/ 	.word	0x000015f0


	//----- nvinfo : EIATTR_SYSCALL_OFFSETS
	.align		4
.L_1593:
        /*00b0*/ 	.byte	0x04, 0x46
        /*00b2*/ 	.short	(.L_1595 - .L_1594)


	//   ....[0]....
.L_1594:
        /*00b4*/ 	.word	0x00000390


	//----- nvinfo : EIATTR_EXIT_INSTR_OFFSETS
	.align		4
.L_1595:
        /*00b8*/ 	.byte	0x04, 0x1c
        /*00ba*/ 	.short	(.L_1597 - .L_1596)


	//   ....[0]....
.L_1596:
        /*00bc*/ 	.word	0x00000240


	//   ....[1]....
        /*00c0*/ 	.word	0x00002710


	//   ....[2]....
        /*00c4*/ 	.word	0x000028d0


	//----- nvinfo : EIATTR_MAX_THREADS
	.align		4
.L_1597:
        /*00c8*/ 	.byte	0x04, 0x05
        /*00ca*/ 	.short	(.L_1599 - .L_1598)
.L_1598:
        /*00cc*/ 	.word	0x00000100
        /*00d0*/ 	.word	0x00000001
        /*00d4*/ 	.word	0x00000001


	//----- nvinfo : EIATTR_CRS_STACK_SIZE
	.align		4
.L_1599:
        /*00d8*/ 	.byte	0x04, 0x1e
        /*00da*/ 	.short	(.L_1601 - .L_1600)
.L_1600:
        /*00dc*/ 	.word	0x00000000


	//----- nvinfo : EIATTR_CBANK_PARAM_SIZE
	.align		4
.L_1601:
        /*00e0*/ 	.byte	0x03, 0x19
        /*00e2*/ 	.short	0x00e8


	//----- nvinfo : EIATTR_PARAM_CBANK
	.align		4
        /*00e4*/ 	.byte	0x04, 0x0a
        /*00e6*/ 	.short	(.L_1603 - .L_1602)
	.align		4
.L_1602:
        /*00e8*/ 	.word	index@(.nv.constant0._ZN7cutlass13device_kernelIN5flash19FlashAttnFwdCombineIN4cute5tupleIJNS3_1CILi8EEENS5_ILi128EEEEEELi7ELi256ELi1ELb0ELb0ENS_6half_tEfNS_4arch4Sm90EEEEEvNT_6ParamsE)
        /*00ec*/ 	.short	0x0210
        /*00ee*/ 	.short	0x00e8


	//----- nvinfo : EIATTR_SW_WAR
	.align		4
.L_1603:
        /*00f0*/ 	.byte	0x04, 0x36
        /*00f2*/ 	.short	(.L_1605 - .L_1604)
.L_1604:
        /*00f4*/ 	.word	0x00000008
.L_1605:


//--------------------- .nv.info._ZN7cutlass13device_kernelIN5flash19FlashAttnFwdCombineIN4cute5tupleIJNS3_1CILi8EEENS5_ILi128EEEEEELi6ELi256ELi1ELb0ELb0ENS_6half_tEfNS_4arch4Sm90EEEEEvNT_6ParamsE --------------------------
	.section	.nv.info._ZN7cutlass13device_kernelIN5flash19FlashAttnFwdCombineIN4cute5tupleIJNS3_1CILi8EEENS5_ILi128EEEEEELi6ELi256ELi1ELb0ELb0ENS_6half_tEfNS_4arch4Sm90EEEEEvNT_6ParamsE,"",@"SHT_CUDA_INFO"
	.sectionflags	@""
	.align	4


	//----- nvinfo : EIATTR_CUDA_API_VERSION
	.align		4
        /*0000*/ 	.byte	0x04, 0x37
        /*0002*/ 	.short	(.L_1607 - .L_1606)
.L_1606:
        /*0004*/ 	.word	0x00000082


	//----- nvinfo : EIATTR_KPARAM_INFO
	.align		4
.L_1607:
        /*0008*/ 	.byte	0x04, 0x17
        /*000a*/ 	.short	(.L_1609 - .L_1608)
.L_1608:
        /*000c*/ 	.word	0x00000000
        /*0010*/ 	.short	0x0000
        /*0012*/ 	.short	0x0000
        /*0014*/ 	.byte	0x00, 0xf0, 0xa1, 0x03


	//----- nvinfo : EIATTR_SPARSE_MMA_MASK
	.align		4
.L_1609:
        /*0018*/ 	.byte	0x03, 0x50
        /*001a*/ 	.short	0x0000


	//----- nvinfo : EIATTR_MAXREG_COUNT
	.align		4
        /*001c*/ 	.byte	0x03, 0x1b
        /*001e*/ 	.short	0x0080


	//----- nvinfo : EIATTR_NUM_BARRIERS
	.align		4
        /*0020*/ 	.byte	0x02, 0x4c
        /*0022*/ 	.byte	0x01
	.zero		1


	//----- nvinfo : EIATTR_EXTERNS
	.align		4
        /*0024*/ 	.byte	0x04, 0x0f
        /*0026*/ 	.short	(.L_1611 - .L_1610)


	//   ....[0]....
	.align		4
.L_1610:
        /*0028*/ 	.word	index@(__assertfail)


	//----- nvinfo : EIATTR_MERCURY_ISA_VERSION
	.align		4
.L_1611:
        /*002c*/ 	.byte	0x03, 0x5f
        /*002e*/ 	.short	0x0101


	//----- nvinfo : EIATTR_COOP_GROUP_MASK_REGIDS
	.align		4
        /*0030*/ 	.byte	0x04, 0x29
        /*0032*/ 	.short	(.L_1613 - .L_1612)


	//   ....[0]....
.L_1612:
        /*0034*/ 	.word	0xffffffff


	//   ....[1]....
        /*0038*/ 	.word	0xffffffff


	//   ....[2]....
        /*003c*/ 	.word	0xffffffff


	//   ....[3]....
        /*0040*/ 	.word	0xffffffff


	//   ....[4]....
        /*0044*/ 	.word	0xffffffff


	//   ....[5]....
        /*0048*/ 	.word	0xffffffff


	//   ....[6]....
        /*004c*/ 	.word	0xffffffff


	//   ....[7]....
        /*0050*/ 	.word	0xffffffff


	//   ....[8]....
        /*0054*/ 	.word	0xffffffff


	//   ....[9]....
        /*0058*/ 	.word	0xffffffff


	//   ....[10]....
        /*005c*/ 	.word	0xffffffff


	//   ....[11]....
        /*0060*/ 	.word	0xffffffff


	//   ....[12]....
        /*0064*/ 	.word	0xffffffff


	//   ....[13]....
        /*0068*/ 	.word	0xffffffff


	//   ....[14]....
        /*006c*/ 	.word	0xffffffff


	//----- nvinfo : EIATTR_COOP_GROUP_INSTR_OFFSETS
	.align		4
.L_1613:
        /*0070*/ 	.byte	0x04, 0x28
        /*0072*/ 	.short	(.L_1615 - .L_1614)


	//   ....[0]....
.L_1614:
        /*0074*/ 	.word	0x00000ef0


	//   ....[1]....
        /*0078*/ 	.word	0x00000f10


	//   ....[2]....
        /*007c*/ 	.word	0x00000f30


	//   ....[3]....
        /*0080*/ 	.word	0x00000f50


	//   ....[4]....
        /*0084*/ 	.word	0x00000f70


	//   ....[5]....
        /*0088*/ 	.word	0x00001060


	//   ....[6]....
        /*008c*/ 	.word	0x00001080


	//   ....[7]....
        /*0090*/ 	.word	0x00001090


	//   ....[8]....
        /*0094*/ 	.word	0x000010c0


	//   ....[9]....
        /*0098*/ 	.word	0x000010d0


	//   ....[10]....
        /*009c*/ 	.word	0x00001100


	//   ....[11]....
        /*00a0*/ 	.word	0x00001110


	//   ....[12]....
        /*00a4*/ 	.word	0x00001150


	//   ....[13]....
        /*00a8*/ 	.word	0x00001160


	//   ....[14]....
        /*00ac*/ 	.word	0x000011a0


	//----- nvinfo : EIATTR_SYSCALL_OFFSETS
	.align		4
.L_1615:
        /*00b0*/ 	.byte	0x04, 0x46
        /*00b2*/ 	.short	(.L_1617 - .L_1616)


	//   ....[0]....
.L_1616:
        /*00b4*/ 	.word	0x00000390


	//----- nvinfo : EIATTR_EXIT_INSTR_OFFSETS
	.align		4
.L_1617:
        /*00b8*/ 	.byte	0x04, 0x1c
        /*00ba*/ 	.short	(.L_1619 - .L_1618)


	//   ....[0]....
.L_1618:
        /*00bc*/ 	.word	0x00000240


	//   ....[1]....
        /*00c0*/ 	.word	0x00002260


	//   ....[2]....
        /*00c4*/ 	.word	0x00002420


	//----- nvinfo : EIATTR_MAX_THREADS
	.align		4
.L_1619:
        /*00c8*/ 	.byte	0x04, 0x05
        /*00ca*/ 	.short	(.L_1621 - .L_1620)
.L_1620:
        /*00cc*/ 	.word	0x00000100
        /*00d0*/ 	.word	0x00000001
        /*00d4*/ 	.word	0x00000001


	//----- nvinfo : EIATTR_CRS_STACK_SIZE
	.align		4
.L_1621:
        /*00d8*/ 	.byte	0x04, 0x1e
        /*00da*/ 	.short	(.L_1623 - .L_1622)
.L_1622:
        /*00dc*/ 	.word	0x00000000


	//----- nvinfo : EIATTR_CBANK_PARAM_SIZE
	.align		4
.L_1623:
        /*00e0*/ 	.byte	0x03, 0x19
        /*00e2*/ 	.short	0x00e8


	//----- nvinfo : EIATTR_PARAM_CBANK
	.align		4
        /*00e4*/ 	.byte	0x04, 0x0a
        /*00e6*/ 	.short	(.L_1625 - .L_1624)
	.align		4
.L_1624:
        /*00e8*/ 	.word	index@(.nv.constant0._ZN7cutlass13device_kernelIN5flash19FlashAttnFwdCombineIN4cute5tupleIJNS3_1CILi8EEENS5_ILi128EEEEEELi6ELi256ELi1ELb0ELb0ENS_6half_tEfNS_4arch4Sm90EEEEEvNT_6ParamsE)
        /*00ec*/ 	.short	0x0210
        /*00ee*/ 	.short	0x00e8


	//----- nvinfo : EIATTR_SW_WAR
	.align		4
.L_1625:
        /*00f0*/ 	.byte	0x04, 0x36
        /*00f2*/ 	.short	(.L_1627 - .L_1626)
.L_1626:
        /*00f4*/ 	.word	0x00000008
.L_1627:


//--------------------- .nv.info._ZN7cutlass13device_kernelIN5flash19FlashAttnFwdCombineIN4cute5tupleIJNS3_1CILi8EEENS5_ILi128EEEEEELi5ELi256ELi1ELb0ELb0ENS_6half_tEfNS_4arch4Sm90EEEEEvNT_6ParamsE --------------------------
	.section	.nv.info._ZN7cutlass13device_kernelIN5flash19FlashAttnFwdCombineIN4cute5tupleIJNS3_1CILi8EEENS5_ILi128EEEEEELi5ELi256ELi1ELb0ELb0ENS_6half_tEfNS_4arch4Sm90EEEEEvNT_6ParamsE,"",@"SHT_CUDA_INFO"
	.sectionflags	@""
	.align	4


	//----- nvinfo : EIATTR_CUDA_API_VERSION
	.align		4
        /*0000*/ 	.byte	0x04, 0x37
        /*0002*/ 	.short	(.L_1629 - .L_1628)
.L_1628:
        /*0004*/ 	.word	0x00000082


	//----- nvinfo : EIATTR_KPARAM_INFO
	.align		4
.L_1629:
        /*0008*/ 	.byte	0x04, 0x17
        /*000a*/ 	.short	(.L_1631 - .L_1630)
.L_1630:
        /*000c*/ 	.word	0x00000000
        /*0010*/ 	.short	0x0000
        /*0012*/ 	.short	0x0000
        /*0014*/ 	.byte	0x00, 0xf0, 0xa1, 0x03


	//----- nvinfo : EIATTR_SPARSE_MMA_MASK
	.align		4
.L_1631:
        /*0018*/ 	.byte	0x03, 0x50
        /*001a*/ 	.short	0x0000


	//----- nvinfo : EIATTR_MAXREG_COUNT
	.align		4
        /*001c*/ 	.byte	0x03, 0x1b
        /*001e*/ 	.short	0x0080


	//----- nvinfo : EIATTR_NUM_BARRIERS
	.align		4
        /*0020*/ 	.byte	0x02, 0x4c
        /*0022*/ 	.byte	0x01
	.zero		1


	//----- nvinfo : EIATTR_EXTERNS
	.align		4
        /*0024*/ 	.byte	0x04, 0x0f
        /*0026*/ 	.short	(.L_1633 - .L_1632)


	//   ....[0]....
	.align		4
.L_1632:
        /*0028*/ 	.word	index@(__assertfail)


	//----- nvinfo : EIATTR_MERCURY_ISA_VERSION
	.align		4
.L_1633:
        /*002c*/ 	.byte	0x03, 0x5f
        /*002e*/ 	.short	0x0101


	//----- nvinfo : EIATTR_COOP_GROUP_MASK_REGIDS
	.align		4
        /*0030*/ 	.byte	0x04, 0x29
        /*0032*/ 	.short	(.L_1635 - .L_1634)


	//   ....[0]....
.L_1634:
        /*0034*/ 	.word	0xffffffff


	//   ....[1]....
        /*0038*/ 	.word	0xffffffff


	//   ....[2]....
        /*003c*/ 	.word	0xffffffff


	//   ....[3]....
        /*0040*/ 	.word	0xffffffff


	//   ....[4]....
        /*0044*/ 	.word	0xffffffff


	//   ....[5]....
        /*0048*/ 	.word	0xffffffff


	//   ....[6]....
        /*004c*/ 	.word	0xffffffff


	//   ....[7]....
        /*0050*/ 	.word	0xffffffff


	//   ....[8]....
        /*0054*/ 	.word	0xffffffff


	//   ....[9]....
        /*0058*/ 	.word	0xffffffff


	//   ....[10]....
        /*005c*/ 	.word	0xffffffff


	//   ....[11]....
        /*0060*/ 	.word	0xffffffff


	//   ....[12]....
        /*0064*/ 	.word	0xffffffff


	//   ....[13]....
        /*0068*/ 	.word	0xffffffff


	//   ....[14]....
        /*006c*/ 	.word	0xffffffff


	//----- nvinfo : EIATTR_COOP_GROUP_INSTR_OFFSETS
	.align		4
.L_1635:
        /*0070*/ 	.byte	0x04, 0x28
        /*0072*/ 	.short	(.L_1637 - .L_1636)


	//   ....[0]....
.L_1636:
        /*0074*/ 	.word	0x00000cd0


	//   ....[1]....
        /*0078*/ 	.word	0x00000cf0


	//   ....[2]....
        /*007c*/ 	.word	0x00000d10


	//   ....[3]....
        /*0080*/ 	.word	0x00000d30


	//   ....[4]....
        /*0084*/ 	.word	0x00000d50


	//   ....[5]....
        /*0088*/ 	.word	0x00000de0


	//   ....[6]....
        /*008c*/ 	.word	0x00000e10


	//   ....[7]....
        /*0090*/ 	.word	0x00000e20


	//   ....[8]....
        /*0094*/ 	.word	0x00000e50


	//   ....[9]....
        /*0098*/ 	.word	0x00000e60


	//   ....[10]....
        /*009c*/ 	.word	0x00000e90


	//   ....[11]....
        /*00a0*/ 	.word	0x00000ea0


	//   ....[12]....
        /*00a4*/ 	.word	0x00000ed0


	//   ....[13]....
        /*00a8*/ 	.word	0x00000ee0


	//   ....[14]....
        /*00ac*/ 	.word	0x00000f50


	//----- nvinfo : EIATTR_SYSCALL_OFFSETS
	.align		4
.L_1637:
        /*00b0*/ 	.byte	0x04, 0x46
        /*00b2*/ 	.short	(.L_1639 - .L_1638)


	//   ....[0]....
.L_1638:
        /*00b4*/ 	.word	0x00000390


	//----- nvinfo : EIATTR_EXIT_INSTR_OFFSETS
	.align		4
.L_1639:
        /*00b8*/ 	.byte	0x04, 0x1c
        /*00ba*/ 	.short	(.L_1641 - .L_1640)


	//   ....[0]....
.L_1640:
        /*00bc*/ 	.word	0x00000240


	//   ....[1]....
        /*00c0*/ 	.word	0x00001fd0


	//   ....[2]....
        /*00c4*/ 	.word	0x00002190


	//----- nvinfo : EIATTR_MAX_THREADS
	.align		4
.L_1641:
        /*00c8*/ 	.byte	0x04, 0x05
        /*00ca*/ 	.short	(.L_1643 - .L_1642)
.L_1642:
        /*00cc*/ 	.word	0x00000100
        /*00d0*/ 	.word	0x00000001
        /*00d4*/ 	.word	0x00000001


	//----- nvinfo : EIATTR_CRS_STACK_SIZE
	.align		4
.L_1643:
        /*00d8*/ 	.byte	0x04, 0x1e
        /*00da*/ 	.short	(.L_1645 - .L_1644)
.L_1644:
        /*00dc*/ 	.word	0x00000000


	//----- nvinfo : EIATTR_CBANK_PARAM_SIZE
	.align		4
.L_1645:
        /*00e0*/ 	.byte	0x03, 0x19
        /*00e2*/ 	.short	0x00e8


	//----- nvinfo : EIATTR_PARAM_CBANK
	.align		4
        /*00e4*/ 	.byte	0x04, 0x0a
        /*00e6*/ 	.short	(.L_1647 - .L_1646)
	.align		4
.L_1646:
        /*00e8*/ 	.word	index@(.nv.constant0._ZN7cutlass13device_kernelIN5flash19FlashAttnFwdCombineIN4cute5tupleIJNS3_1CILi8EEENS5_ILi128EEEEEELi5ELi256ELi1ELb0ELb0ENS_6half_tEfNS_4arch4Sm90EEEEEvNT_6ParamsE)
        /*00ec*/ 	.short	0x0210
        /*00ee*/ 	.short	0x00e8


	//----- nvinfo : EIATTR_SW_WAR
	.align		4
.L_1647:
        /*00f0*/ 	.byte	0x04, 0x36
        /*00f2*/ 	.short	(.L_1649 - .L_1648)
.L_1648:
        /*00f4*/ 	.word	0x00000008
.L_1649:


//--------------------- .nv.info._ZN7cutlass13device_kernelIN5flash19FlashAttnFwdCombineIN4cute5tupleIJNS3_1CILi8EEENS5_ILi128EEEEEELi8ELi256ELi1ELb0ELb1ENS_6half_tEfNS_4arch4Sm90EEEEEvNT_6ParamsE --------------------------
	.section	.nv.info._ZN7cutlass13device_kernelIN5flash19FlashAttnFwdCombineIN4cute5tupleIJNS3_1CILi8EEENS5_ILi128EEEEEELi8ELi256ELi1ELb0ELb1ENS_6half_tEfNS_4arch4Sm90EEEEEvNT_6ParamsE,"",@"SHT_CUDA_INFO"
	.sectionflags	@""
	.align	4


	//----- nvinfo : EIATTR_CUDA_API_VERSION
	.align		4
        /*0000*/ 	.byte	0x04, 0x37
        /*0002*/ 	.short	(.L_1651 - .L_1650)
.L_1650:
        /*0004*/ 	.word	0x00000082


	//----- nvinfo : EIATTR_KPARAM_INFO
	.align		4
.L_1651:
        /*0008*/ 	.byte	0x04, 0x17
        /*000a*/ 	.short	(.L_1653 - .L_1652)
.L_1652:
        /*000c*/ 	.word	0x00000000
        /*0010*/ 	.short	0x0000
        /*0012*/ 	.short	0x0000
        /*0014*/ 	.byte	0x00, 0xf0, 0xa1, 0x03


	//----- nvinfo : EIATTR_SPARSE_MMA_MASK
	.align		4
.L_1653:
        /*0018*/ 	.byte	0x03, 0x50
        /*001a*/ 	.short	0x0000


	//----- nvinfo : EIATTR_MAXREG_COUNT
	.align		4
        /*001c*/ 	.byte	0x03, 0x1b
        /*001e*/ 	.short	0x0080


	//----- nvinfo : EIATTR_NUM_BARRIERS
	.align		4
        /*0020*/ 	.byte	0x02, 0x4c
        /*0022*/ 	.byte	0x01
	.zero		1


	//----- nvinfo : EIATTR_EXTERNS
	.align		4
        /*0024*/ 	.byte	0x04, 0x0f
        /*0026*/ 	.short	(.L_1655 - .L_1654)


	//   ....[0]....
	.align		4
.L_1654:
        /*0028*/ 	.word	index@(__assertfail)


	//----- nvinfo : EIATTR_MERCURY_ISA_VERSION
	.align		4
.L_1655:
        /*002c*/ 	.byte	0x03, 0x5f
        /*002e*/ 	.short	0x0101


	//----- nvinfo : EIATTR_COOP_GROUP_MASK_REGIDS
	.align		4
        /*0030*/ 	.byte	0x04, 0x29
        /*0032*/ 	.short	(.L_1657 - .L_1656)


	//   ....[0]....
.L_1656:
        /*0034*/ 	.word	0xffffffff


	//   ....[1]....
        /*0038*/ 	.word	0xffffffff


	//   ....[2]....
        /*003c*/ 	.word	0xffffffff


	//   ....[3]....
        /*0040*/ 	.word	0xffffffff


	//   ....[4]....
        /*0044*/ 	.word	0xffffffff


	//   ....[5]....
        /*0048*/ 	.word	0xffffffff


	//   ....[6]....
        /*004c*/ 	.word	0xffffffff


	//   ....[7]....
        /*0050*/ 	.word	0xffffffff


	//   ....[8]....
        /*0054*/ 	.word	0xffffffff


	//   ....[9]....
        /*0058*/ 	.word	0xffffffff


	//   ....[10]....
        /*005c*/ 	.word	0xffffffff


	//   ....[11]....
        /*0060*/ 	.word	0xffffffff


	//   ....[12]....
        /*0064*/ 	.word	0xffffffff


	//   ....[13]....
        /*0068*/ 	.word	0xffffffff


	//   ....[14]....
        /*006c*/ 	.word	0xffffffff


	//----- nvinfo : EIATTR_COOP_GROUP_INSTR_OFFSETS
	.align		4
.L_1657:
        /*0070*/ 	.byte	0x04, 0x28
        /*0072*/ 	.short	(.L_1659 - .L_1658)


	//   ....[0]....
.L_1658:
        /*0074*/ 	.word	0x00002090


	//   ....[1]....
        /*0078*/ 	.word	0x000020b0


	//   ....[2]....
        /*007c*/ 	.word	0x000020d0


	//   ....[3]....
        /*0080*/ 	.word	0x000020f0


	//   ....[4]....
        /*0084*/ 	.word	0x00002110


	//   ....[5]....
        /*0088*/ 	.word	0x00002430


	//   ....[6]....
        /*008c*/ 	.word	0x00002450


	//   ....[7]....
        /*0090*/ 	.word	0x00002460


	//   ....[8]....
        /*0094*/ 	.word	0x00002490


	//   ....[9]....
        /*0098*/ 	.word	0x000024a0


	//   ....[10]....
        /*009c*/ 	.word	0x000024d0


	//   ....[11]....
        /*00a0*/ 	.word	0x000024e0


	//   ....[12]....
        /*00a4*/ 	.word	0x00002520


	//   ....[13]....
        /*00a8*/ 	.word	0x00002530


	//   ....[14]....
        /*00ac*/ 	.word	0x00002560


	//----- nvinfo : EIATTR_SYSCALL_OFFSETS
	.align		4
.L_1659:
        /*00b0*/ 	.byte	0x04, 0x46
        /*00b2*/ 	.short	(.L_1661 - .L_1660)


	//   ....[0]....
.L_1660:
        /*00b4*/ 	.word	0x00000510


	//----- nvinfo : EIATTR_EXIT_INSTR_OFFSETS
	.align		4
.L_1661:
        /*00b8*/ 	.byte	0x04, 0x1c
        /*00ba*/ 	.short	(.L_1663 - .L_1662)


	//   ....[0]....
.L_1662:
        /*00bc*/ 	.word	0x00000240


	//   ....[1]....
        /*00c0*/ 	.word	0x000003c0


	//   ....[2]....
        /*00c4*/ 	.word	0x000036c0


	//   ....[3]....
        /*00c8*/ 	.word	0x00003820


	//----- nvinfo : EIATTR_MAX_THREADS
	.align		4
.L_1663:
        /*00cc*/ 	.byte	0x04, 0x05
        /*00ce*/ 	.short	(.L_1665 - .L_1664)
.L_1664:
        /*00d0*/ 	.word	0x00000100
        /*00d4*/ 	.word	0x00000001
        /*00d8*/ 	.word	0x00000001


	//----- nvinfo : EIATTR_CRS_STACK_SIZE
	.align		4
.L_1665:
        /*00dc*/ 	.byte	0x04, 0x1e
        /*00de*/ 	.short	(.L_1667 - .L_1666)
.L_1666:
        /*00e0*/ 	.word	0x00000000


	//----- nvinfo : EIATTR_CBANK_PARAM_SIZE
	.align		4
.L_1667:
        /*00e4*/ 	.byte	0x03, 0x19
        /*00e6*/ 	.short	0x00e8


	//----- nvinfo : EIATTR_PARAM_CBANK
	.align		4
        /*00e8*/ 	.byte	0x04, 0x0a
        /*00ea*/ 	.short	(.L_1669 - .L_1668)
	.align		4
.L_1668:
        /*00ec*/ 	.word	index@(.nv.constant0._ZN7cutlass13device_kernelIN5flash19FlashAttnFwdCombineIN4cute5tupleIJNS3_1CILi8EEENS5_ILi128EEEEEELi8ELi256ELi1ELb0ELb1ENS_6half_tEfNS_4arch4Sm90EEEEEvNT_6ParamsE)
        /*00f0*/ 	.short	0x0210
        /*00f2*/ 	.short	0x00e8


	//----- nvinfo : EIATTR_SW_WAR
	.align		4
.L_1669:
        /*00f4*/ 	.byte	0x04, 0x36
        /*00f6*/ 	.short	(.L_1671 - .L_1670)
.L_1670:
        /*00f8*/ 	.word	0x00000008
.L_1671:


//--------------------- .nv.info._ZN7cutlass13device_kernelIN5flash19FlashAttnFwdCombineIN4cute5tupleIJNS3_1CILi8EEENS5_ILi128EEEEEELi7ELi256ELi1ELb0ELb1ENS_6half_tEfNS_4arch4Sm90EEEEEvNT_6ParamsE --------------------------
	.section	.nv.info._ZN7cutlass13device_kernelIN5flash19FlashAttnFwdCombineIN4cute5tupleIJNS3_1CILi8EEENS5_ILi128EEEEEELi7ELi256ELi1ELb0ELb1ENS_6half_tEfNS_4arch4Sm90EEEEEvNT_6ParamsE,"",@"SHT_CUDA_INFO"
	.sectionflags	@""
	.align	4


	//----- nvinfo : EIATTR_CUDA_API_VERSION
	.align		4
        /*0000*/ 	.byte	0x04, 0x37
        /*0002*/ 	.short	(.L_1673 - .L_1672)
.L_1672:
        /*0004*/ 	.word	0x00000082


	//----- nvinfo : EIATTR_KPARAM_INFO
	.align		4
.L_1673:
        /*0008*/ 	.byte	0x04, 0x17
        /*000a*/ 	.short	(.L_1675 - .L_1674)
.L_1674:
        /*000c*/ 	.word	0x00000000
        /*0010*/ 	.short	0x0000
        /*0012*/ 	.short	0x0000
        /*0014*/ 	.byte	0x00, 0xf0, 0xa1, 0x03


	//----- nvinfo : EIATTR_SPARSE_MMA_MASK
	.align		4
.L_1675:
        /*0018*/ 	.byte	0x03, 0x50
        /*001a*/ 	.short	0x0000


	//----- nvinfo : EIATTR_MAXREG_COUNT
	.align		4
        /*001c*/ 	.byte	0x03, 0x1b
        /*001e*/ 	.short	0x0080


	//----- nvinfo : EIATTR_NUM_BARRIERS
	.align		4
        /*0020*/ 	.byte	0x02, 0x4c
        /*0022*/ 	.byte	0x01
	.zero		1


	//----- nvinfo : EIATTR_EXTERNS
	.align		4
        /*0024*/ 	.byte	0x04, 0x0f
        /*0026*/ 	.short	(.L_1677 - .L_1676)


	//   ....[0]....
	.align		4
.L_1676:
        /*0028*/ 	.word	index@(__assertfail)


	//----- nvinfo : EIATTR_MERCURY_ISA_VERSION
	.align		4
.L_1677:
        /*002c*/ 	.byte	0x03, 0x5f
        /*002e*/ 	.short	0x0101


	//----- nvinfo : EIATTR_COOP_GROUP_MASK_REGIDS
	.align		4
        /*0030*/ 	.byte	0x04, 0x29
        /*0032*/ 	.short	(.L_1679 - .L_1678)


	//   ....[0]....
.L_1678:
        /*0034*/ 	.word	0xffffffff


	//   ....[1]....
        /*0038*/ 	.word	0xffffffff


	//   ....[2]....
        /*003c*/ 	.word	0xffffffff


	//   ....[3]....
        /*0040*/ 	.word	0xffffffff


	//   ....[4]....
        /*0044*/ 	.word	0xffffffff


	//   ....[5]....
        /*0048*/ 	.word	0xffffffff


	//   ....[6]....
        /*004c*/ 	.word	0xffffffff


	//   ....[7]....
        /*0050*/ 	.word	0xffffffff


	//   ....[8]....
        /*0054*/ 	.word	0xffffffff


	//   ....[9]....
        /*0058*/ 	.word	0xffffffff


	//   ....[10]....
        /*005c*/ 	.word	0xffffffff


	//   ....[11]....
        /*0060*/ 	.word	0xffffffff


	//   ....[12]....
        /*0064*/ 	.word	0xffffffff


	//   ....[13]....
        /*0068*/ 	.word	0xffffffff


	//   ....[14]....
        /*006c*/ 	.word	0xffffffff


	//----- nvinfo : EIATTR_COOP_GROUP_INSTR_OFFSETS
	.align		4
.L_1679:
        /*0070*/ 	.byte	0x04, 0x28
        /*0072*/ 	.short	(.L_1681 - .L_1680)


	//   ....[0]....
.L_1680:
        /*0074*/ 	.word	0x00001ba0


	//   ....[1]....
        /*0078*/ 	.word	0x00001bc0


	//   ....[2]....
        /*007c*/ 	.word	0x00001be0


	//   ....[3]....
        /*0080*/ 	.word	0x00001c00


	//   ....[4]....
        /*0084*/ 	.word	0x00001c20


	//   ....[5]....
        /*0088*/ 	.word	0x00001dc0


	//   ....[6]....
        /*008c*/ 	.word	0x00001de0


	//   ....[7]....
        /*0090*/ 	.word	0x00001df0


	//   ....[8]....
        /*0094*/ 	.word	0x00001e20


	//   ....[9]....
        /*0098*/ 	.word	0x00001e30


	//   ....[10]....
        /*009c*/ 	.word	0x00001e60


	//   ....[11]....
        /*00a0*/ 	.word	0x00001e70


	//   ....[12]....
        /*00a4*/ 	.word	0x00001eb0


	//   ....[13]....
        /*00a8*/ 	.word	0x00001ec0


	//   ....[14]....
        /*00ac*/ 	.word	0x00001ef0


	//----- nvinfo : EIATTR_SYSCALL_OFFSETS
	.align		4
.L_1681:
        /*00b0*/ 	.byte	0x04, 0x46
        /*00b2*/ 	.short	(.L_1683 - .L_1682)


	//   ....[0]....
.L_1682:
        /*00b4*/ 	.word	0x00000510


	//----- nvinfo : EIATTR_EXIT_INSTR_OFFSETS
	.align		4
.L_1683:
        /*00b8*/ 	.byte	0x04, 0x1c
        /*00ba*/ 	.short	(.L_1685 - .L_1684)


	//   ....[0]....
.L_1684:
        /*00bc*/ 	.word	0x00000240


	//   ....[1]....
        /*00c0*/ 	.word	0x000003c0


	//   ....[2]....
        /*00c4*/ 	.word	0x00002fe0


	//   ....[3]....
        /*00c8*/ 	.word	0x00003140


	//----- nvinfo : EIATTR_MAX_THREADS
	.align		4
.L_1685:
        /*00cc*/ 	.byte	0x04, 0x05
        /*00ce*/ 	.short	(.L_1687 - .L_1686)
.L_1686:
        /*00d0*/ 	.word	0x00000100
        /*00d4*/ 	.word	0x00000001
        /*00d8*/ 	.word	0x00000001


	//----- nvinfo : EIATTR_CRS_STACK_SIZE
	.align		4
.L_1687:
        /*00dc*/ 	.byte	0x04, 0x1e
        /*00de*/ 	.short	(.L_1689 - .L_1688)
.L_1688:
        /*00e0*/ 	.word	0x00000000


	//----- nvinfo : EIATTR_CBANK_PARAM_SIZE
	.align		4
.L_1689:
        /*00e4*/ 	.byte	0x03, 0x19
        /*00e6*/ 	.short	0x00e8


	//----- nvinfo : EIATTR_PARAM_CBANK
	.align		4
        /*00e8*/ 	.byte	0x04, 0x0a
        /*00ea*/ 	.short	(.L_1691 - .L_1690)
	.align		4
.L_1690:
        /*00ec*/ 	.word	index@(.nv.constant0._ZN7cutlass13device_kernelIN5flash19FlashAttnFwdCombineIN4cute5tupleIJNS3_1CILi8EEENS5_ILi128EEEEEELi7ELi256ELi1ELb0ELb1ENS_6half_tEfNS_4arch4Sm90EEEEEvNT_6ParamsE)
        /*00f0*/ 	.short	0x0210
        /*00f2*/ 	.short	0x00e8


	//----- nvinfo : EIATTR_SW_WAR
	.align		4
.L_1691:
        /*00f4*/ 	.byte	0x04, 0x36
        /*00f6*/ 	.short	(.L_1693 - .L_1692)
.L_1692:
        /*00f8*/ 	.word	0x00000008
.L_1693:


//--------------------- .nv.info._ZN7cutlass13device_kernelIN5flash19FlashAttnFwdCombineIN4cute5tupleIJNS3_1CILi8EEENS5_ILi128EEEEEELi6ELi256ELi1ELb0ELb1ENS_6half_tEfNS_4arch4Sm90EEEEEvNT_6ParamsE --------------------------
	.section	.nv.info._ZN7cutlass13device_kernelIN5flash19FlashAttnFwdCombineIN4cute5tupleIJNS3_1CILi8EEENS5_ILi128EEEEEELi6ELi256ELi1ELb0ELb1ENS_6half_tEfNS_4arch4Sm90EEEEEvNT_6ParamsE,"",@"SHT_CUDA_INFO"
	.sectionflags	@""
	.align	4


	//----- nvinfo : EIATTR_CUDA_API_VERSION
	.align		4
        /*0000*/ 	.byte	0x04, 0x37
        /*0002*/ 	.short	(.L_1695 - .L_1694)
.L_1694:
        /*0004*/ 	.word	0x00000082


	//----- nvinfo : EIATTR_KPARAM_INFO
	.align		4
.L_1695:
        /*0008*/ 	.byte	0x04, 0x17
        /*000a*/ 	.short	(.L_1697 - .L_1696)
.L_1696:
        /*000c*/ 	.word	0x00000000
        /*0010*/ 	.short	0x0000
        /*0012*/ 	.short	0x0000
        /*0014*/ 	.byte	0x00, 0xf0, 0xa1, 0x03


	//----- nvinfo : EIATTR_SPARSE_MMA_MASK
	.align		4
.L_1697:
        /*0018*/ 	.byte	0x03, 0x50
        /*001a*/ 	.short	0x0000


	//----- nvinfo : EIATTR_MAXREG_COUNT
	.align		4
        /*001c*/ 	.byte	0x03, 0x1b
        /*001e*/ 	.short	0x0080


	//----- nvinfo : EIATTR_NUM_BARRIERS
	.align		4
        /*0020*/ 	.byte	0x02, 0x4c
        /*0022*/ 	.byte	0x01
	.zero		1


	//----- nvinfo : EIATTR_EXTERNS
	.align		4
        /*0024*/ 	.byte	0x04, 0x0f
        /*0026*/ 	.short	(.L_1699 - .L_1698)


	//   ....[0]....
	.align		4
.L_1698:
        /*0028*/ 	.word	index@(__assertfail)


	//----- nvinfo : EIATTR_MERCURY_ISA_VERSION
	.align		4
.L_1699:
        /*002c*/ 	.byte	0x03, 0x5f
        /*002e*/ 	.short	0x0101


	//----- nvinfo : EIATTR_COOP_GROUP_MASK_REGIDS
	.align		4
        /*0030*/ 	.byte	0x04, 0x29
        /*0032*/ 	.short	(.L_1701 - .L_1700)


	//   ....[0]....
.L_1700:
        /*0034*/ 	.word	0xffffffff


	//   ....[1]....
        /*0038*/ 	.word	0xffffffff


	//   ....[2]....
        /*003c*/ 	.word	0xffffffff


	//   ....[3]....
        /*0040*/ 	.word	0xffffffff


	//   ....[4]....
        /*0044*/ 	.word	0xffffffff


	//   ....[5]....
        /*0048*/ 	.word	0xffffffff


	//   ....[6]....
        /*004c*/ 	.word	0xffffffff


	//   ....[7]....
        /*0050*/ 	.word	0xffffffff


	//   ....[8]....
        /*0054*/ 	.word	0xffffffff


	//   ....[9]....
        /*0058*/ 	.word	0xffffffff


	//   ....[10]....
        /*005c*/ 	.word	0xffffffff


	//   ....[11]....
        /*0060*/ 	.word	0xffffffff


	//   ....[12]....
        /*0064*/ 	.word	0xffffffff


	//   ....[13]....
        /*0068*/ 	.word	0xffffffff


	//   ....[14]....
        /*006c*/ 	.word	0xffffffff


	//----- nvinfo : EIATTR_COOP_GROUP_INSTR_OFFSETS
	.align		4
.L_1701:
        /*0070*/ 	.byte	0x04, 0x28
        /*0072*/ 	.short	(.L_1703 - .L_1702)


	//   ....[0]....
.L_1702:
        /*0074*/ 	.word	0x00001800


	//   ....[1]....
        /*0078*/ 	.word	0x00001820


	//   ....[2]....
        /*007c*/ 	.word	0x00001840


	//   ....[3]....
        /*0080*/ 	.word	0x00001860


	//   ....[4]....
        /*0084*/ 	.word	0x00001880


	//   ....[5]....
        /*0088*/ 	.word	0x00001970


	//   ....[6]....
        /*008c*/ 	.word	0x00001990


	//   ....[7]....
        /*0090*/ 	.word	0x000019a0


	//   ....[8]....
        /*0094*/ 	.word	0x000019d0


	//   ....[9]....
        /*0098*/ 	.word	0x000019e0


	//   ....[10]....
        /*009c*/ 	.word	0x00001a10


	//   ....[11]....
        /*00a0*/ 	.word	0x00001a20


	//   ....[12]....
        /*00a4*/ 	.word	0x00001a60


	//   ....[13]....
        /*00a8*/ 	.word	0x00001a70


	//   ....[14]....
        /*00ac*/ 	.word	0x00001aa0


	//----- nvinfo : EIATTR_SYSCALL_OFFSETS
	.align		4
.L_1703:
        /*00b0*/ 	.byte	0x04, 0x46
        /*00b2*/ 	.short	(.L_1705 - .L_1704)


	//   ....[0]....
.L_1704:
        /*00b4*/ 	.word	0x00000510


	//----- nvinfo : EIATTR_EXIT_INSTR_OFFSETS
	.align		4
.L_1705:
        /*00b8*/ 	.byte	0x04, 0x1c
        /*00ba*/ 	.short	(.L_1707 - .L_1706)


	//   ....[0]....
.L_1706:
        /*00bc*/ 	.word	0x00000240


	//   ....[1]....
        /*00c0*/ 	.word	0x000003c0


	//   ....[2]....
        /*00c4*/ 	.word	0x00002b40


	//   ....[3]....
        /*00c8*/ 	.word	0x00002ca0


	//----- nvinfo : EIATTR_MAX_THREADS
	.align		4
.L_1707:
        /*00cc*/ 	.byte	0x04, 0x05
        /*00ce*/ 	.short	(.L_1709 - .L_1708)
.L_1708:
        /*00d0*/ 	.word	0x00000100
        /*00d4*/ 	.word	0x00000001
        /*00d8*/ 	.word	0x00000001


	//----- nvinfo : EIATTR_CRS_STACK_SIZE
	.align		4
.L_1709:
        /*00dc*/ 	.byte	0x04, 0x1e
        /*00de*/ 	.short	(.L_1711 - .L_1710)
.L_1710:
        /*00e0*/ 	.word	0x00000000


	//----- nvinfo : EIATTR_CBANK_PARAM_SIZE
	.align		4
.L_1711:
        /*00e4*/ 	.byte	0x03, 0x19
        /*00e6*/ 	.short	0x00e8


	//----- nvinfo : EIATTR_PARAM_CBANK
	.align		4
        /*00e8*/ 	.byte	0x04, 0x0a
        /*00ea*/ 	.short	(.L_1713 - .L_1712)
	.align		4
.L_1712:
        /*00ec*/ 	.word	index@(.nv.constant0._ZN7cutlass13device_kernelIN5flash19FlashAttnFwdCombineIN4cute5tupleIJNS3_1CILi8EEENS5_ILi128EEEEEELi6ELi256ELi1ELb0ELb1ENS_6half_tEfNS_4arch4Sm90EEEEEvNT_6ParamsE)
        /*00f0*/ 	.short	0x0210
        /*00f2*/ 	.short	0x00e8


	//----- nvinfo : EIATTR_SW_WAR
	.align		4
.L_1713:
        /*00f4*/ 	.byte	0x04, 0x36
        /*00f6*/ 	.short	(.L_1715 - .L_1714)
.L_1714:
        /*00f8*/ 	.word	0x00000008
.L_1715:


//--------------------- .nv.info._ZN7cutlass13device_kernelIN5flash19FlashAttnFwdCombineIN4cute5tupleIJNS3_1CILi8EEENS5_ILi128EEEEEELi5ELi256ELi1ELb0ELb1ENS_6half_tEfNS_4arch4Sm90EEEEEvNT_6ParamsE --------------------------
	.section	.nv.info._ZN7cutlass13device_kernelIN5flash19FlashAttnFwdCombineIN4cute5tupleIJNS3_1CILi8EEENS5_ILi128EEEEEELi5ELi256ELi1ELb0ELb1ENS_6half_tEfNS_4arch4Sm90EEEEEvNT_6ParamsE,"",@"SHT_CUDA_INFO"
	.sectionflags	@""
	.align	4


	//----- nvinfo : EIATTR_CUDA_API_VERSION
	.align		4
        /*0000*/ 	.byte	0x04, 0x37
        /*0002*/ 	.short	(.L_1717 - .L_1716)
.L_1716:
        /*0004*/ 	.word	0x00000082


	//----- nvinfo : EIATTR_KPARAM_INFO
	.align		4
.L_1717:
        /*0008*/ 	.byte	0x04, 0x17
        /*000a*/ 	.short	(.L_1719 - .L_1718)
.L_1718:
        /*000c*/ 	.word	0x00000000
        /*0010*/ 	.short	0x0000
        /*0012*/ 	.short	0x0000
        /*0014*/ 	.byte	0x00, 0xf0, 0xa1, 0x03


	//----- nvinfo : EIATTR_SPARSE_MMA_MASK
	.align		4
.L_1719:
        /*0018*/ 	.byte	0x03, 0x50
        /*001a*/ 	.short	0x0000


	//----- nvinfo : EIATTR_MAXREG_COUNT
	.align		4
        /*001c*/ 	.byte	0x03, 0x1b
        /*001e*/ 	.short	0x0080


	//----- nvinfo : EIATTR_NUM_BARRIERS
	.align		4
        /*0020*/ 	.byte	0x02, 0x4c
        /*0022*/ 	.byte	0x01
	.zero		1


	//----- nvinfo : EIATTR_EXTERNS
	.align		4
        /*0024*/ 	.byte	0x04, 0x0f
        /*0026*/ 	.short	(.L_1721 - .L_1720)


	//   ....[0]....
	.align		4
.L_1720:
        /*0028*/ 	.word	index@(__assertfail)


	//----- nvinfo : EIATTR_MERCURY_ISA_VERSION
	.align		4
.L_1721:
        /*002c*/ 	.byte	0x03, 0x5f
        /*002e*/ 	.short	0x0101


	//----- nvinfo : EIATTR_COOP_GROUP_MASK_REGIDS
	.align		4
        /*0030*/ 	.byte	0x04, 0x29
        /*0032*/ 	.short	(.L_1723 - .L_1722)


	//   ....[0]....
.L_1722:
        /*0034*/ 	.word	0xffffffff


	//   ....[1]....
        /*0038*/ 	.word	0xffffffff


	//   ....[2]....
        /*003c*/ 	.word	0xffffffff


	//   ....[3]....
        /*0040*/ 	.word	0xffffffff


	//   ....[4]....
        /*0044*/ 	.word	0xffffffff


	//   ....[5]....
        /*0048*/ 	.word	0xffffffff


	//   ....[6]....
        /*004c*/ 	.word	0xffffffff


	//   ....[7]....
        /*0050*/ 	.word	0xffffffff


	//   ....[8]....
        /*0054*/ 	.word	0xffffffff


	//   ....[9]....
        /*0058*/ 	.word	0xffffffff


	//   ....[10]....
        /*005c*/ 	.word	0xffffffff


	//   ....[11]....
        /*0060*/ 	.word	0xffffffff


	//   ....[12]....
        /*0064*/ 	.word	0xffffffff


	//   ....[13]....
        /*0068*/ 	.word	0xffffffff


	//   ....[14]....
        /*006c*/ 	.word	0xffffffff


	//----- nvinfo : EIATTR_COOP_GROUP_INSTR_OFFSETS
	.align		4
.L_1723:
        /*0070*/ 	.byte	0x04, 0x28
        /*0072*/ 	.short	(.L_1725 - .L_1724)


	//   ....[0]....
.L_1724:
        /*0074*/ 	.word	0x000015e0


	//   ....[1]....
        /*0078*/ 	.word	0x00001600


	//   ....[2]....
        /*007c*/ 	.word	0x00001620


	//   ....[3]....
        /*0080*/ 	.word	0x00001640


	//   ....[4]....
        /*0084*/ 	.word	0x00001660


	//   ....[5]....
        /*0088*/ 	.word	0x000016f0


	//   ....[6]....
        /*008c*/ 	.word	0x00001720


	//   ....[7]....
        /*0090*/ 	.word	0x00001730


	//   ....[8]....
        /*0094*/ 	.word	0x00001760


	//   ....[9]....
        /*0098*/ 	.word	0x00001770


	//   ....[10]....
        /*009c*/ 	.word	0x000017a0


	//   ....[11]....
        /*00a0*/ 	.word	0x000017b0


	//   ....[12]....
        /*00a4*/ 	.word	0x000017e0


	//   ....[13]....
        /*00a8*/ 	.word	0x000017f0


	//   ....[14]....
        /*00ac*/ 	.word	0x00001860


	//----- nvinfo : EIATTR_SYSCALL_OFFSETS
	.align		4
.L_1725:
        /*00b0*/ 	.byte	0x04, 0x46
        /*00b2*/ 	.short	(.L_1727 - .L_1726)


	//   ....[0]....
.L_1726:
        /*00b4*/ 	.word	0x00000510


	//----- nvinfo : EIATTR_EXIT_INSTR_OFFSETS
	.align		4
.L_1727:
        /*00b8*/ 	.byte	0x04, 0x1c
        /*00ba*/ 	.short	(.L_1729 - .L_1728)


	//   ....[0]....
.L_1728:
        /*00bc*/ 	.word	0x00000240


	//   ....[1]....
        /*00c0*/ 	.word	0x000003c0


	//   ....[2]....
        /*00c4*/ 	.word	0x000028b0


	//   ....[3]....
        /*00c8*/ 	.word	0x00002a10


	//----- nvinfo : EIATTR_MAX_THREADS
	.align		4
.L_1729:
        /*00cc*/ 	.byte	0x04, 0x05
        /*00ce*/ 	.short	(.L_1731 - .L_1730)
.L_1730:
        /*00d0*/ 	.word	0x00000100
        /*00d4*/ 	.word	0x00000001
        /*00d8*/ 	.word	0x00000001


	//----- nvinfo : EIATTR_CRS_STACK_SIZE
	.align		4
.L_1731:
        /*00dc*/ 	.byte	0x04, 0x1e
        /*00de*/ 	.short	(.L_1733 - .L_1732)
.L_1732:
        /*00e0*/ 	.word	0x00000000


	//----- nvinfo : EIATTR_CBANK_PARAM_SIZE
	.align		4
.L_1733:
        /*00e4*/ 	.byte	0x03, 0x19
        /*00e6*/ 	.short	0x00e8


	//----- nvinfo : EIATTR_PARAM_CBANK
	.align		4
        /*00e8*/ 	.byte	0x04, 0x0a
        /*00ea*/ 	.short	(.L_1735 - .L_1734)
	.align		4
.L_1734:
        /*00ec*/ 	.word	index@(.nv.constant0._ZN7cutlass13device_kernelIN5flash19FlashAttnFwdCombineIN4cute5tupleIJNS3_1CILi8EEENS5_ILi128EEEEEELi5ELi256ELi1ELb0ELb1ENS_6half_tEfNS_4arch4Sm90EEEEEvNT_6ParamsE)
        /*00f0*/ 	.short	0x0210
        /*00f2*/ 	.short	0x00e8


	//----- nvinfo : EIATTR_SW_WAR
	.align		4
.L_1735:
        /*00f4*/ 	.byte	0x04, 0x36
        /*00f6*/ 	.short	(.L_1737 - .L_1736)
.L_1736:
        /*00f8*/ 	.word	0x00000008
.L_1737:


//--------------------- .nv.info._ZN7cutlass13device_kernelIN5flash19FlashAttnFwdCombineIN4cute5tupleIJNS3_1CILi8EEENS5_ILi128EEEEEELi8ELi256ELi1ELb0ELb0ENS_6half_tEfNS_4arch4Sm80EEEEEvNT_6ParamsE --------------------------
	.section	.nv.info._ZN7cutlass13device_kernelIN5flash19FlashAttnFwdCombineIN4cute5tupleIJNS3_1CILi8EEENS5_ILi128EEEEEELi8ELi256ELi1ELb0ELb0ENS_6half_tEfNS_4arch4Sm80EEEEEvNT_6ParamsE,"",@"SHT_CUDA_INFO"
	.sectionflags	@""
	.align	4


	//----- nvinfo : EIATTR_CUDA_API_VERSION
	.align		4
        /*0000*/ 	.byte	0x04, 0x37
        /*0002*/ 	.short	(.L_1739 - .L_1738)
.L_1738:
        /*0004*/ 	.word	0x00000082


	//----- nvinfo : EIATTR_KPARAM_INFO
	.align		4
.L_1739:
        /*0008*/ 	.byte	0x04, 0x17
        /*000a*/ 	.short	(.L_1741 - .L_1740)
.L_1740:
        /*000c*/ 	.word	0x00000000
        /*0010*/ 	.short	0x0000
        /*0012*/ 	.short	0x0000
        /*0014*/ 	.byte	0x00, 0xf0, 0xa1, 0x03


	//----- nvinfo : EIATTR_SPARSE_MMA_MASK
	.align		4
.L_1741:
        /*0018*/ 	.byte	0x03, 0x50
        /*001a*/ 	.short	0x0000


	//----- nvinfo : EIATTR_MAXREG_COUNT
	.align		4
        /*001c*/ 	.byte	0x03, 0x1b
        /*001e*/ 	.short	0x0080


	//----- nvinfo : EIATTR_NUM_BARRIERS
	.align		4
        /*0020*/ 	.byte	0x02, 0x4c
        /*0022*/ 	.byte	0x01
	.zero		1


	//----- nvinfo : EIATTR_EXTERNS
	.align		4
        /*0024*/ 	.byte	0x04, 0x0f
        /*0026*/ 	.short	(.L_1743 - .L_1742)


	//   ....[0]....
	.align		4
.L_1742:
        /*0028*/ 	.word	index@(__assertfail)


	//----- nvinfo : EIATTR_MERCURY_ISA_VERSION
	.align		4
.L_1743:
        /*002c*/ 	.byte	0x03, 0x5f
        /*002e*/ 	.short	0x0101


	//----- nvinfo : EIATTR_COOP_GROUP_MASK_REGIDS
	.align		4
        /*0030*/ 	.byte	0x04, 0x29
        /*0032*/ 	.short	(.L_1745 - .L_1744)


	//   ....[0]....
.L_1744:
        /*0034*/ 	.word	0xffffffff


	//   ....[1]....
        /*0038*/ 	.word	0xffffffff


	//   ....[2]....
        /*003c*/ 	.word	0xffffffff


	//   ....[3]....
        /*0040*/ 	.word	0xffffffff


	//   ....[4]....
        /*0044*/ 	.word	0xffffffff


	//   ....[5]....
        /*0048*/ 	.word	0xffffffff


	//   ....[6]....
        /*004c*/ 	.word	0xffffffff


	//   ....[7]....
        /*0050*/ 	.word	0xffffffff


	//   ....[8]....
        /*0054*/ 	.word	0xffffffff


	//   ....[9]....
        /*0058*/ 	.word	0xffffffff


	//   ....[10]....
        /*005c*/ 	.word	0xffffffff


	//   ....[11]....
        /*0060*/ 	.word	0xffffffff


	//   ....[12]....
        /*0064*/ 	.word	0xffffffff


	//   ....[13]....
        /*0068*/ 	.word	0xffffffff


	//   ....[14]....
        /*006c*/ 	.word	0xffffffff


	//----- nvinfo : EIATTR_COOP_GROUP_INSTR_OFFSETS
	.align		4
.L_1745:
        /*0070*/ 	.byte	0x04, 0x28
        /*0072*/ 	.short	(.L_1747 - .L_1746)


	//   ....[0]....
.L_1746:
        /*0074*/ 	.word	0x00001760


	//   ....[1]....
        /*0078*/ 	.word	0x00001780


	//   ....[2]....
        /*007c*/ 	.word	0x000017a0


	//   ....[3]....
        /*0080*/ 	.word	0x000017c0


	//   ....[4]....
        /*0084*/ 	.word	0x000017e0


	//   ....[5]....
        /*0088*/ 	.word	0x00001af0


	//   ....[6]....
        /*008c*/ 	.word	0x00001b10


	//   ....[7]....
        /*0090*/ 	.word	0x00001b30


	//   ....[8]....
        /*0094*/ 	.word	0x00001b50


	//   ....[9]....
        /*0098*/ 	.word	0x00001b70


	//   ....[10]....
        /*009c*/ 	.word	0x00001ba0


	//   ....[11]....
        /*00a0*/ 	.word	0x00001bc0


	//   ....[12]....
        /*00a4*/ 	.word	0x00001bf0


	//   ....[13]....
        /*00a8*/ 	.word	0x00001c10


	//   ....[14]....
        /*00ac*/ 	.word	0x00001c40


	//----- nvinfo : EIATTR_SYSCALL_OFFSETS
	.align		4
.L_1747:
        /*00b0*/ 	.byte	0x04, 0x46
        /*00b2*/ 	.short	(.L_1749 - .L_1748)


	//   ....[0]....
.L_1748:
        /*00b4*/ 	.word	0x00000390


	//----- nvinfo : EIATTR_EXIT_INSTR_OFFSETS
	.align		4
.L_1749:
        /*00b8*/ 	.byte	0x04, 0x1c
        /*00ba*/ 	.short	(.L_1751 - .L_1750)


	//   ....[0]....
.L_1750:
        /*00bc*/ 	.word	0x00000240


	//   ....[1]....
        /*00c0*/ 	.word	0x00002dd0


	//   ....[2]....
        /*00c4*/ 	.word	0x00002f80


	//----- nvinfo : EIATTR_MAX_THREADS
	.align		4
.L_1751:
        /*00c8*/ 	.byte	0x04, 0x05
        /*00ca*/ 	.short	(.L_1753 - .L_1752)
.L_1752:
        /*00cc*/ 	.word	0x00000100
        /*00d0*/ 	.word	0x00000001
        /*00d4*/ 	.word	0x00000001


	//----- nvinfo : EIATTR_CRS_STACK_SIZE
	.align		4
.L_1753:
        /*00d8*/ 	.byte	0x04, 0x1e
        /*00da*/ 	.short	(.L_1755 - .L_1754)
.L_1754:
        /*00dc*/ 	.word	0x00000000


	//----- nvinfo : EIATTR_CBANK_PARAM_SIZE
	.align		4
.L_1755:
        /*00e0*/ 	.byte	0x03, 0x19
        /*00e2*/ 	.short	0x00e8


	//----- nvinfo : EIATTR_PARAM_CBANK
	.align		4
        /*00e4*/ 	.byte	0x04, 0x0a
        /*00e6*/ 	.short	(.L_1757 - .L_1756)
	.align		4
.L_1756:
        /*00e8*/ 	.word	index@(.nv.constant0._ZN7cutlass13device_kernelIN5flash19FlashAttnFwdCombineIN4cute5tupleIJNS3_1CILi8EEENS5_ILi128EEEEEELi8ELi256ELi1ELb0ELb0ENS_6half_tEfNS_4arch4Sm80EEEEEvNT_6ParamsE)
        /*00ec*/ 	.short	0x0210
        /*00ee*/ 	.short	0x00e8


	//----- nvinfo : EIATTR_SW_WAR
	.align		4
.L_1757:
        /*00f0*/ 	.byte	0x04, 0x36
        /*00f2*/ 	.short	(.L_1759 - .L_1758)
.L_1758:
        /*00f4*/ 	.word	0x00000008
.L_1759:


//--------------------- .nv.info._ZN7cutlass13device_kernelIN5flash19FlashAttnFwdCombineIN4cute5tupleIJNS3_1CILi8EEENS5_ILi128EEEEEELi7ELi256ELi1ELb0ELb0ENS_6half_tEfNS_4arch4Sm80EEEEEvNT_6ParamsE --------------------------
	.section	.nv.info._ZN7cutlass13device_kernelIN5flash19FlashAttnFwdCombineIN4cute5tupleIJNS3_1CILi8EEENS5_ILi128EEEEEELi7ELi256ELi1ELb0ELb0ENS_6half_tEfNS_4arch4Sm80EEEEEvNT_6ParamsE,"",@"SHT_CUDA_INFO"
	.sectionflags	@""
	.align	4


	//----- nvinfo : EIATTR_CUDA_API_VERSION
	.align		4
        /*0000*/ 	.byte	0x04, 0x37
        /*0002*/ 	.short	(.L_1761 - .L_1760)
.L_1760:
        /*0004*/ 	.word	0x00000082


	//----- nvinfo : EIATTR_KPARAM_INFO
	.align		4
.L_1761:
        /*0008*/ 	.byte	0x04, 0x17
        /*000a*/ 	.short	(.L_1763 - .L_1762)
.L_1762:
        /*000c*/ 	.word	0x00000000
        /*0010*/ 	.short	0x0000
        /*0012*/ 	.short	0x0000
        /*0014*/ 	.byte	0x00, 0xf0, 0xa1, 0x03


	//----- nvinfo : EIATTR_SPARSE_MMA_MASK
	.align		4
.L_1763:
        /*0018*/ 	.byte	0x03, 0x50
        /*001a*/ 	.short	0x0000


	//----- nvinfo : EIATTR_MAXREG_COUNT
	.align		4
        /*001c*/ 	.byte	0x03, 0x1b
        /*001e*/ 	.short	0x0080


	//----- nvinfo : EIATTR_NUM_BARRIERS
	.align		4
        /*0020*/ 	.byte	0x02, 0x4c
        /*0022*/ 	.byte	0x01
	.zero		1


	//----- nvinfo : EIATTR_EXTERNS
	.align		4
        /*0024*/ 	.byte	0x04, 0x0f
        /*0026*/ 	.short	(.L_1765 - .L_1764)


	//   ....[0]....
	.align		4
.L_1764:
        /*0028*/ 	.word	index@(__assertfail)


	//----- nvinfo : EIATTR_MERCURY_ISA_VERSION
	.align		4
.L_1765:
        /*002c*/ 	.byte	0x03, 0x5f
        /*002e*/ 	.short	0x0101


	//----- nvinfo : EIATTR_COOP_GROUP_MASK_REGIDS
	.align		4
        /*0030*/ 	.byte	0x04, 0x29
        /*0032*/ 	.short	(.L_1767 - .L_1766)


	//   ....[0]....
.L_1766:
        /*0034*/ 	.word	0xffffffff


	//   ....[1]....
        /*0038*/ 	.word	0xffffffff


	//   ....[2]....
        /*003c*/ 	.word	0xffffffff


	//   ....[3]....
        /*0040*/ 	.word	0xffffffff


	//   ....[4]....
        /*0044*/ 	.word	0xffffffff


	//   ....[5]....
        /*0048*/ 	.word	0xffffffff


	//   ....[6]....
        /*004c*/ 	.word	0xffffffff


	//   ....[7]....
        /*0050*/ 	.word	0xffffffff


	//   ....[8]....
        /*0054*/ 	.word	0xffffffff


	//   ....[9]....
        /*0058*/ 	.word	0xffffffff


	//   ....[10]....
        /*005c*/ 	.word	0xffffffff


	//   ....[11]....
        /*0060*/ 	.word	0xffffffff


	//   ....[12]....
        /*0064*/ 	.word	0xffffffff


	//   ....[13]....
        /*0068*/ 	.word	0xffffffff


	//   ....[14]....
        /*006c*/ 	.word	0xffffffff


	//----- nvinfo : EIATTR_COOP_GROUP_INSTR_OFFSETS
	.align		4
.L_1767:
        /*0070*/ 	.byte	0x04, 0x28
        /*0072*/ 	.short	(.L_1769 - .L_1768)


	//   ....[0]....
.L_1768:
        /*0074*/ 	.word	0x000012a0


	//   ....[1]....
        /*0078*/ 	.word	0x000012c0


	//   ....[2]....
        /*007c*/ 	.word	0x000012e0


	//   ....[3]....
        /*0080*/ 	.word	0x00001300


	//   ....[4]....
        /*0084*/ 	.word	0x00001320


	//   ....[5]....
        /*0088*/ 	.word	0x000014c0


	//   ....[6]....
        /*008c*/ 	.word	0x000014e0


	//   ....[7]....
        /*0090*/ 	.word	0x000014f0


	//   ....[8]....
        /*0094*/ 	.word	0x00001520


	//   ....[9]....
        /*0098*/ 	.word	0x00001530


	//   ....[10]....
        /*009c*/ 	.word	0x00001560


	//   ....[11]....
        /*00a0*/ 	.word	0x00001570


	//   ....[12]....
        /*00a4*/ 	.word	0x000015b0


	//   ....[13]....
        /*00a8*/ 	.word	0x000015c0


	//   ....[14]....
        /*00ac*/ 	.word	0x000015f0


	//----- nvinfo : EIATTR_SYSCALL_OFFSETS
	.align		4
.L_1769:
        /*00b0*/ 	.byte	0x04, 0x46
        /*00b2*/ 	.short	(.L_1771 - .L_1770)


	//   ....[0]....
.L_1770:
        /*00b4*/ 	.word	0x00000390


	//----- nvinfo : EIATTR_EXIT_INSTR_OFFSETS
	.align		4
.L_1771:
        /*00b8*/ 	.byte	0x04, 0x1c
        /*00ba*/ 	.short	(.L_1773 - .L_1772)


	//   ....[0]....
.L_1772:
        /*00bc*/ 	.word	0x00000240


	//   ....[1]....
        /*00c0*/ 	.word	0x00002710


	//   ....[2]....
        /*00c4*/ 	.word	0x000028d0


	//----- nvinfo : EIATTR_MAX_THREADS
	.align		4
.L_1773:
        /*00c8*/ 	.byte	0x04, 0x05
        /*00ca*/ 	.short	(.L_1775 - .L_1774)
.L_1774:
        /*00cc*/ 	.word	0x00000100
        /*00d0*/ 	.word	0x00000001
        /*00d4*/ 	.word	0x00000001


	//----- nvinfo : EIATTR_CRS_STACK_SIZE
	.align		4
.L_1775:
        /*00d8*/ 	.byte	0x04, 0x1e
        /*00da*/ 	.short	(.L_1777 - .L_1776)
.L_1776:
        /*00dc*/ 	.word	0x00000000


	//----- nvinfo : EIATTR_CBANK_PARAM_SIZE
	.align		4
.L_1777:
        /*00e0*/ 	.byte	0x03, 0x19
        /*00e2*/ 	.short	0x00e8


	//----- nvinfo : EIATTR_PARAM_CBANK
	.align		4
        /*00e4*/ 	.byte	0x04, 0x0a
        /*00e6*/ 	.short	(.L_1779 - .L_1778)
	.align		4
.L_1778:
        /*00e8*/ 	.word	index@(.nv.constant0._ZN7cutlass13device_kernelIN5flash19FlashAttnFwdCombineIN4cute5tupleIJNS3_1CILi8EEENS5_ILi128EEEEEELi7ELi256ELi1ELb0ELb0ENS_6half_tEfNS_4arch4Sm80EEEEEvNT_6ParamsE)
        /*00ec*/ 	.short	0x0210
        /*00ee*/ 	.short	0x00e8


	//----- nvinfo : EIATTR_SW_WAR
	.align		4
.L_1779:
        /*00f0*/ 	.byte	0x04, 0x36
        /*00f2*/ 	.short	(.L_1781 - .L_1780)
.L_1780:
        /*00f4*/ 	.word	0x00000008
.L_1781:


//--------------------- .nv.info._ZN7cutlass13device_kernelIN5flash19FlashAttnFwdCombineIN4cute5tupleIJNS3_1CILi8EEENS5_ILi128EEEEEELi6ELi256ELi1ELb0ELb0ENS_6half_tEfNS_4arch4Sm80EEEEEvNT_6ParamsE --------------------------
	.section	.nv.info._ZN7cutlass13device_kernelIN5flash19FlashAttnFwdCombineIN4cute5tupleIJNS3_1CILi8EEENS5_ILi128EEEEEELi6ELi256ELi1ELb0ELb0ENS_6half_tEfNS_4arch4Sm80EEEEEvNT_6ParamsE,"",@"SHT_CUDA_INFO"
	.sectionflags	@""
	.align	4


	//----- nvinfo : EIATTR_CUDA_API_VERSION
	.align		4
        /*0000*/ 	.byte	0x04, 0x37
        /*0002*/ 	.short	(.L_1783 - .L_1782)
.L_1782:
        /*0004*/ 	.word	0x00000082


	//----- nvinfo : EIATTR_KPARAM_INFO
	.align		4
.L_1783:
        /*0008*/ 	.byte	0x04, 0x17
        /*000a*/ 	.short	(.L_1785 - .L_1784)
.L_1784:
        /*000c*/ 	.word	0x00000000
        /*0010*/ 	.short	0x0000
        /*0012*/ 	.short	0x0000
        /*0014*/ 	.byte	0x00, 0xf0, 0xa1, 0x03


	//----- nvinfo : EIATTR_SPARSE_MMA_MASK
	.align		4
.L_1785:
        /*0018*/ 	.byte	0x03, 0x50
        /*001a*/ 	.short	0x0000


	//----- nvinfo : EIATTR_MAXREG_COUNT
	.align		4
        /*001c*/ 	.byte	0x03, 0x1b
        /*001e*/ 	.short	0x0080


	//----- nvinfo : EIATTR_NUM_BARRIERS
	.align		4
        /*0020*/ 	.byte	0x02, 0x4c
        /*0022*/ 	.byte	0x01
	.zero		1


	//----- nvinfo : EIATTR_EXTERNS
	.align		4
        /*0024*/ 	.byte	0x04, 0x0f
        /*0026*/ 	.short	(.L_1787 - .L_1786)


	//   ....[0]....
	.align		4
.L_1786:
        /*0028*/ 	.word	index@(__assertfail)


	//----- nvinfo : EIATTR_MERCURY_ISA_VERSION
	.align		4
.L_1787:
        /*002c*/ 	.byte	0x03, 0x5f
        /*002e*/ 	.short	0x0101


	//----- nvinfo : EIATTR_COOP_GROUP_MASK_REGIDS
	.align		4
        /*0030*/ 	.byte	0x04, 0x29
        /*0032*/ 	.short	(.L_1789 - .L_1788)


	//   ....[0]....
.L_1788:
        /*0034*/ 	.word	0xffffffff


	//   ....[1]....
        /*0038*/ 	.word	0xffffffff


	//   ....[2]....
        /*003c*/ 	.word	0xffffffff


	//   ....[3]....
        /*0040*/ 	.word	0xffffffff


	//   ....[4]....
        /*0044*/ 	.word	0xffffffff


	//   ....[5]....
        /*0048*/ 	.word	0xffffffff


	//   ....[6]....
        /*004c*/ 	.word	0xffffffff


	//   ....[7]....
        /*0050*/ 	.word	0xffffffff


	//   ....[8]....
        /*0054*/ 	.word	0xffffffff


	//   ....[9]....
        /*0058*/ 	.word	0xffffffff


	//   ....[10]....
        /*005c*/ 	.word	0xffffffff


	//   ....[11]....
        /*0060*/ 	.word	0xffffffff


	//   ....[12]....
        /*0064*/ 	.word	0xffffffff


	//   ....[13]....
        /*0068*/ 	.word	0xffffffff


	//   ....[14]....
        /*006c*/ 	.word	0xffffffff


	//----- nvinfo : EIATTR_COOP_GROUP_INSTR_OFFSETS
	.align		4
.L_1789:
        /*0070*/ 	.byte	0x04, 0x28
        /*0072*/ 	.short	(.L_1791 - .L_1790)


	//   ....[0]....
.L_1790:
        /*0074*/ 	.word	0x00000ef0


	//   ....[1]....
        /*0078*/ 	.word	0x00000f10


	//   ....[2]....
        /*007c*/ 	.word	0x00000f30


	//   ....[3]....
        /*0080*/ 	.word	0x00000f50


	//   ....[4]....
        /*0084*/ 	.word	0x00000f70


	//   ....[5]....
        /*0088*/ 	.word	0x00001060


	//   ....[6]....
        /*008c*/ 	.word	0x00001080


	//   ....[7]....
        /*0090*/ 	.word	0x00001090


	//   ....[8]....
        /*0094*/ 	.word	0x000010c0


	//   ....[9]....
        /*0098*/ 	.word	0x000010d0


	//   ....[10]....
        /*009c*/ 	.word	0x00001100


	//   ....[11]....
        /*00a0*/ 	.word	0x00001110


	//   ....[12]....
        /*00a4*/ 	.word	0x00001150


	//   ....[13]....
        /*00a8*/ 	.word	0x00001160


	//   ....[14]....
        /*00ac*/ 	.word	0x000011a0


	//----- nvinfo : EIATTR_SYSCALL_OFFSETS
	.align		4
.L_1791:
        /*00b0*/ 	.byte	0x04, 0x46
        /*00b2*/ 	.short	(.L_1793 - .L_1792)


	//   ....[0]....
.L_1792:
        /*00b4*/ 	.word	0x00000390


	//----- nvinfo : EIATTR_EXIT_INSTR_OFFSETS
	.align		4
.L_1793:
        /*00b8*/ 	.byte	0x04, 0x1c
        /*00ba*/ 	.short	(.L_1795 - .L_1794)


	//   ....[0]....
.L_1794:
        /*00bc*/ 	.word	0x00000240


	//   ....[1]....
        /*00c0*/ 	.word	0x00002260


	//   ....[2]....
        /*00c4*/ 	.word	0x00002420


	//----- nvinfo : EIATTR_MAX_THREADS
	.align		4
.L_1795:
        /*00c8*/ 	.byte	0x04, 0x05
        /*00ca*/ 	.short	(.L_1797 - .L_1796)
.L_1796:
        /*00cc*/ 	.word	0x00000100
        /*00d0*/ 	.word	0x00000001
        /*00d4*/ 	.word	0x00000001


	//----- nvinfo : EIATTR_CRS_STACK_SIZE
	.align		4
.L_1797:
        /*00d8*/ 	.byte	0x04, 0x1e
        /*00da*/ 	.short	(.L_1799 - .L_1798)
.L_1798:
        /*00dc*/ 	.word	0x00000000


	//----- nvinfo : EIATTR_CBANK_PARAM_SIZE
	.align		4
.L_1799:
        /*00e0*/ 	.byte	0x03, 0x19
        /*00e2*/ 	.short	0x00e8


	//----- nvinfo : EIATTR_PARAM_CBANK
	.align		4
        /*00e4*/ 	.byte	0x04, 0x0a
        /*00e6*/ 	.short	(.L_1801 - .L_1800)
	.align		4
.L_1800:
        /*00e8*/ 	.word	index@(.nv.constant0._ZN7cutlass13device_kernelIN5flash19FlashAttnFwdCombineIN4cute5tupleIJNS3_1CILi8EEENS5_ILi128EEEEEELi6ELi256ELi1ELb0ELb0ENS_6half_tEfNS_4arch4Sm80EEEEEvNT_6ParamsE)
        /*00ec*/ 	.short	0x0210
        /*00ee*/ 	.short	0x00e8


	//----- nvinfo : EIATTR_SW_WAR
	.align		4
.L_1801:
        /*00f0*/ 	.byte	0x04, 0x36
        /*00f2*/ 	.short	(.L_1803 - .L_1802)
.L_1802:
        /*00f4*/ 	.word	0x00000008
.L_1803:


//--------------------- .nv.info._ZN7cutlass13device_kernelIN5flash19FlashAttnFwdCombineIN4cute5tupleIJNS3_1CILi8EEENS5_ILi128EEEEEELi5ELi256ELi1ELb0ELb0ENS_6half_tEfNS_4arch4Sm80EEEEEvNT_6ParamsE --------------------------
	.section	.nv.info._ZN7cutlass13device_kernelIN5flash19FlashAttnFwdCombineIN4cute5tupleIJNS3_1CILi8EEENS5_ILi128EEEEEELi5ELi256ELi1ELb0ELb0ENS_6half_tEfNS_4arch4Sm80EEEEEvNT_6ParamsE,"",@"SHT_CUDA_INFO"
	.sectionflags	@""
	.align	4


	//----- nvinfo : EIATTR_CUDA_API_VERSION
	.align		4
        /*0000*/ 	.byte	0x04, 0x37
        /*0002*/ 	.short	(.L_1805 - .L_1804)
.L_1804:
        /*0004*/ 	.word	0x00000082


	//----- nvinfo : EIATTR_KPARAM_INFO
	.align		4
.L_1805:
        /*0008*/ 	.byte	0x04, 0x17
        /*000a*/ 	.short	(.L_1807 - .L_1806)
.L_1806:
        /*000c*/ 	.word	0x00000000
        /*0010*/ 	.short	0x0000
        /*0012*/ 	.short	0x0000
        /*0014*/ 	.byte	0x00, 0xf0, 0xa1, 0x03


	//----- nvinfo : EIATTR_SPARSE_MMA_MASK
	.align		4
.L_1807:
        /*0018*/ 	.byte	0x03, 0x50
        /*001a*/ 	.short	0x0000


	//----- nvinfo : EIATTR_MAXREG_COUNT
	.align		4
        /*001c*/ 	.byte	0x03, 0x1b
        /*001e*/ 	.short	0x0080


	//----- nvinfo : EIATTR_NUM_BARRIERS
	.align		4
        /*0020*/ 	.byte	0x02, 0x4c
        /*0022*/ 	.byte	0x01
	.zero		1


	//----- nvinfo : EIATTR_EXTERNS
	.align		4
        /*0024*/ 	.byte	0x04, 0x0f
        /*0026*/ 	.short	(.L_1809 - .L_1808)


	//   ....[0]....
	.align		4
.L_1808:
        /*0028*/ 	.word	index@(__assertfail)


	//----- nvinfo : EIATTR_MERCURY_ISA_VERSION
	.align		4
.L_1809:
        /*002c*/ 	.byte	0x03, 0x5f
        /*002e*/ 	.short	0x0101


	//----- nvinfo : EIATTR_COOP_GROUP_MASK_REGIDS
	.align		4
        /*0030*/ 	.byte	0x04, 0x29
        /*0032*/ 	.short	(.L_1811 - .L_1810)


	//   ....[0]....
.L_1810:
        /*0034*/ 	.word	0xffffffff


	//   ....[1]....
        /*0038*/ 	.word	0xffffffff


	//   ....[2]....
        /*003c*/ 	.word	0xffffffff


	//   ....[3]....
        /*0040*/ 	.word	0xffffffff


	//   ....[4]....
        /*0044*/ 	.word	0xffffffff


	//   ....[5]....
        /*0048*/ 	.word	0xffffffff


	//   ....[6]....
        /*004c*/ 	.word	0xffffffff


	//   ....[7]....
        /*0050*/ 	.word	0xffffffff


	//   ....[8]....
        /*0054*/ 	.word	0xffffffff


	//   ....[9]....
        /*0058*/ 	.word	0xffffffff


	//   ....[10]....
        /*005c*/ 	.word	0xffffffff


	//   ....[11]....
        /*0060*/ 	.word	0xffffffff


	//   ....[12]....
        /*0064*/ 	.word	0xffffffff


	//   ....[13]....
        /*0068*/ 	.word	0xffffffff


	//   ....[14]....
        /*006c*/ 	.word	0xffffffff


	//----- nvinfo : EIATTR_COOP_GROUP_INSTR_OFFSETS
	.align		4
.L_1811:
        /*0070*/ 	.byte	0x04, 0x28
        /*0072*/ 	.short	(.L_1813 - .L_1812)


	//   ....[0]....
.L_1812:
        /*0074*/ 	.word	0x00000cd0


	//   ....[1]....
        /*0078*/ 	.word	0x00000cf0


	//   ....[2]....
        /*007c*/ 	.word	0x00000d10


	//   ....[3]....
        /*0080*/ 	.word	0x00000d30


	//   ....[4]....
        /*0084*/ 	.word	0x00000d50


	//   ....[5]....
        /*0088*/ 	.word	0x00000de0


	//   ....[6]....
        /*008c*/ 	.word	0x00000e10


	//   ....[7]....
        /*0090*/ 	.word	0x00000e20


	//   ....[8]....
        /*0094*/ 	.word	0x00000e50


	//   ....[9]....
        /*0098*/ 	.word	0x00000e60


	//   ....[10]....
        /*009c*/ 	.word	0x00000e90


	//   ....[11]....
        /*00a0*/ 	.word	0x00000ea0


	//   ....[12]....
        /*00a4*/ 	.word	0x00000ed0


	//   ....[13]....
        /*00a8*/ 	.word	0x00000ee0


	//   ....[14]....
        /*00ac*/ 	.word	0x00000f50


	//----- nvinfo : EIATTR_SYSCALL_OFFSETS
	.align		4
.L_1813:
        /*00b0*/ 	.byte	0x04, 0x46
        /*00b2*/ 	.short	(.L_1815 - .L_1814)


	//   ....[0]....
.L_1814:
        /*00b4*/ 	.word	0x00000390


	//----- nvinfo : EIATTR_EXIT_INSTR_OFFSETS
	.align		4
.L_1815:
        /*00b8*/ 	.byte	0x04, 0x1c
        /*00ba*/ 	.short	(.L_1817 - .L_1816)


	//   ....[0]....
.L_1816:
        /*00bc*/ 	.word	0x00000240


	//   ....[1]....
        /*00c0*/ 	.word	0x00001fd0


	//   ....[2]....
        /*00c4*/ 	.word	0x00002190


	//----- nvinfo : EIATTR_MAX_THREADS
	.align		4
.L_1817:
        /*00c8*/ 	.byte	0x04, 0x05
        /*00ca*/ 	.short	(.L_1819 - .L_1818)
.L_1818:
        /*00cc*/ 	.word	0x00000100
        /*00d0*/ 	.word	0x00000001
        /*00d4*/ 	.word	0x00000001


	//----- nvinfo : EIATTR_CRS_STACK_SIZE
	.align		4
.L_1819:
        /*00d8*/ 	.byte	0x04, 0x1e
        /*00da*/ 	.short	(.L_1821 - .L_1820)
.L_1820:
        /*00dc*/ 	.word	0x00000000


	//----- nvinfo : EIATTR_CBANK_PARAM_SIZE
	.align		4
.L_1821:
        /*00e0*/ 	.byte	0x03, 0x19
        /*00e2*/ 	.short	0x00e8


	//----- nvinfo : EIATTR_PARAM_CBANK
	.align		4
        /*00e4*/ 	.byte	0x04, 0x0a
        /*00e6*/ 	.short	(.L_1823 - .L_1822)
	.align		4
.L_1822:
        /*00e8*/ 	.word	index@(.nv.constant0._ZN7cutlass13device_kernelIN5flash19FlashAttnFwdCombineIN4cute5tupleIJNS3_1CILi8EEENS5_ILi128EEEEEELi5ELi256ELi1ELb0ELb0ENS_6half_tEfNS_4arch4Sm80EEEEEvNT_6ParamsE)
        /*00ec*/ 	.short	0x0210
        /*00ee*/ 	.short	0x00e8


	//----- nvinfo : EIATTR_SW_WAR
	.align		4
.L_1823:
        /*00f0*/ 	.byte	0x04, 0x36
        /*00f2*/ 	.short	(.L_1825 - .L_1824)
.L_1824:
        /*00f4*/ 	.word	0x00000008
.L_1825:


//--------------------- .nv.info._ZN7cutlass13device_kernelIN5flash19FlashAttnFwdCombineIN4cute5tupleIJNS3_1CILi8EEENS5_ILi128EEEEEELi8ELi256ELi1ELb0ELb1ENS_6half_tEfNS_4arch4Sm80EEEEEvNT_6ParamsE --------------------------
	.section	.nv.info._ZN7cutlass13device_kernelIN5flash19FlashAttnFwdCombineIN4cute5tupleIJNS3_1CILi8EEENS5_ILi128EEEEEELi8ELi256ELi1ELb0ELb1ENS_6half_tEfNS_4arch4Sm80EEEEEvNT_6ParamsE,"",@"SHT_CUDA_INFO"
	.sectionflags	@""
	.align	4


	//----- nvinfo : EIATTR_CUDA_API_VERSION
	.align		4
        /*0000*/ 	.byte	0x04, 0x37
        /*0002*/ 	.short	(.L_1827 - .L_1826)
.L_1826:
        /*0004*/ 	.word	0x00000082


	//----- nvinfo : EIATTR_KPARAM_INFO
	.align		4
.L_1827:
        /*0008*/ 	.byte	0x04, 0x17
        /*000a*/ 	.short	(.L_1829 - .L_1828)
.L_1828:
        /*000c*/ 	.word	0x00000000
        /*0010*/ 	.short	0x0000
        /*0012*/ 	.short	0x0000
        /*0014*/ 	.byte	0x00, 0xf0, 0xa1, 0x03


	//----- nvinfo : EIATTR_SPARSE_MMA_MASK
	.align		4
.L_1829:
        /*0018*/ 	.byte	0x03, 0x50
        /*001a*/ 	.short	0x0000


	//----- nvinfo : EIATTR_MAXREG_COUNT
	.align		4
        /*001c*/ 	.byte	0x03, 0x1b
        /*001e*/ 	.short	0x0080


	//----- nvinfo : EIATTR_NUM_BARRIERS
	.align		4
        /*0020*/ 	.byte	0x02, 0x4c
        /*0022*/ 	.byte	0x01
	.zero		1


	//----- nvinfo : EIATTR_EXTERNS
	.align		4
        /*0024*/ 	.byte	0x04, 0x0f
        /*0026*/ 	.short	(.L_1831 - .L_1830)


	//   ....[0]....
	.align		4
.L_1830:
        /*0028*/ 	.word	index@(__assertfail)


	//----- nvinfo : EIATTR_MERCURY_ISA_VERSION
	.align		4
.L_1831:
        /*002c*/ 	.byte	0x03, 0x5f
        /*002e*/ 	.short	0x0101


	//----- nvinfo : EIATTR_COOP_GROUP_MASK_REGIDS
	.align		4
        /*0030*/ 	.byte	0x04, 0x29
        /*0032*/ 	.short	(.L_1833 - .L_1832)


	//   ....[0]....
.L_1832:
        /*0034*/ 	.word	0xffffffff


	//   ....[1]....
        /*0038*/ 	.word	0xffffffff


	//   ....[2]....
        /*003c*/ 	.word	0xffffffff


	//   ....[3]....
        /*0040*/ 	.word	0xffffffff


	//   ....[4]....
        /*0044*/ 	.word	0xffffffff


	//   ....[5]....
        /*0048*/ 	.word	0xffffffff


	//   ....[6]....
        /*004c*/ 	.word	0xffffffff


	//   ....[7]....
        /*0050*/ 	.word	0xffffffff


	//   ....[8]....
        /*0054*/ 	.word	0xffffffff


	//   ....[9]....
        /*0058*/ 	.word	0xffffffff


	//   ....[10]....
        /*005c*/ 	.word	0xffffffff


	//   ....[11]....
        /*0060*/ 	.word	0xffffffff


	//   ....[12]....
        /*0064*/ 	.word	0xffffffff


	//   ....[13]....
        /*0068*/ 	.word	0xffffffff


	//   ....[14]....
        /*006c*/ 	.word	0xffffffff


	//----- nvinfo : EIATTR_COOP_GROUP_INSTR_OFFSETS
	.align		4
.L_1833:
        /*0070*/ 	.byte	0x04, 0x28
        /*0072*/ 	.short	(.L_1835 - .L_1834)


	//   ....[0]....
.L_1834:
        /*0074*/ 	.word	0x00002090


	//   ....[1]....
        /*0078*/ 	.word	0x000020b0


	//   ....[2]....
        /*007c*/ 	.word	0x000020d0


	//   ....[3]....
        /*0080*/ 	.word	0x000020f0


	//   ....[4]....
        /*0084*/ 	.word	0x00002110


	//   ....[5]....
        /*0088*/ 	.word	0x00002430


	//   ....[6]....
        /*008c*/ 	.word	0x00002450


	//   ....[7]....
        /*0090*/ 	.word	0x00002460


	//   ....[8]....
        /*0094*/ 	.word	0x00002490


	//   ....[9]....
        /*0098*/ 	.word	0x000024a0


	//   ....[10]....
        /*009c*/ 	.word	0x000024d0


	//   ....[11]....
        /*00a0*/ 	.word	0x000024e0


	//   ....[12]....
        /*00a4*/ 	.word	0x00002520


	//   ....[13]....
        /*00a8*/ 	.word	0x00002530


	//   ....[14]....
        /*00ac*/ 	.word	0x00002560


	//----- nvinfo : EIATTR_SYSCALL_OFFSETS
	.align		4
.L_1835:
        /*00b0*/ 	.byte	0x04, 0x46
        /*00b2*/ 	.short	(.L_1837 - .L_1836)


	//   ....[0]....
.L_1836:
        /*00b4*/ 	.word	0x00000510


	//----- nvinfo : EIATTR_EXIT_INSTR_OFFSETS
	.align		4
.L_1837:
        /*00b8*/ 	.byte	0x04, 0x1c
        /*00ba*/ 	.short	(.L_1839 - .L_1838)


	//   ....[0]....
.L_1838:
        /*00bc*/ 	.word	0x00000240


	//   ....[1]....
        /*00c0*/ 	.word	0x000003c0


	//   ....[2]....
        /*00c4*/ 	.word	0x000036c0


	//   ....[3]....
        /*00c8*/ 	.word	0x00003820


	//----- nvinfo : EIATTR_MAX_THREADS
	.align		4
.L_1839:
        /*00cc*/ 	.byte	0x04, 0x05
        /*00ce*/ 	.short	(.L_1841 - .L_1840)
.L_1840:
        /*00d0*/ 	.word	0x00000100
        /*00d4*/ 	.word	0x00000001
        /*00d8*/ 	.word	0x00000001


	//----- nvinfo : EIATTR_CRS_STACK_SIZE
	.align		4
.L_1841:
        /*00dc*/ 	.byte	0x04, 0x1e
        /*00de*/ 	.short	(.L_1843 - .L_1842)
.L_1842:
        /*00e0*/ 	.word	0x00000000


	//----- nvinfo : EIATTR_CBANK_PARAM_SIZE
	.align		4
.L_1843:
        /*00e4*/ 	.byte	0x03, 0x19
        /*00e6*/ 	.short	0x00e8


	//----- nvinfo : EIATTR_PARAM_CBANK
	.align		4
        /*00e8*/ 	.byte	0x04, 0x0a
        /*00ea*/ 	.short	(.L_1845 - .L_1844)
	.align		4
.L_1844:
        /*00ec*/ 	.word	index@(.nv.constant0._ZN7cutlass13device_kernelIN5flash19FlashAttnFwdCombineIN4cute5tupleIJNS3_1CILi8EEENS5_ILi128EEEEEELi8ELi256ELi1ELb0ELb1ENS_6half_tEfNS_4arch4Sm80EEEEEvNT_6ParamsE)
        /*00f0*/ 	.short	0x0210
        /*00f2*/ 	.short	0x00e8


	//----- nvinfo : EIATTR_SW_WAR
	.align		4
.L_1845:
        /*00f4*/ 	.byte	0x04, 0x36
        /*00f6*/ 	.short	(.L_1847 - .L_1846)
.L_1846:
        /*00f8*/ 	.word	0x00000008
.L_1847:


//--------------------- .nv.info._ZN7cutlass13device_kernelIN5flash19FlashAttnFwdCombineIN4cute5tupleIJNS3_1CILi8EEENS5_ILi128EEEEEELi7ELi256ELi1ELb0ELb1ENS_6half_tEfNS_4arch4Sm80EEEEEvNT_6ParamsE --------------------------
	.section	.nv.info._ZN7cutlass13device_kernelIN5flash19FlashAttnFwdCombineIN4cute5tupleIJNS3_1CILi8EEENS5_ILi128EEEEEELi7ELi256ELi1ELb0ELb1ENS_6half_tEfNS_4arch4Sm80EEEEEvNT_6ParamsE,"",@"SHT_CUDA_INFO"
	.sectionflags	@""
	.align	4


	//----- nvinfo : EIATTR_CUDA_API_VERSION
	.align		4
        /*0000*/ 	.byte	0x04, 0x37
        /*0002*/ 	.short	(.L_1849 - .L_1848)
.L_1848:
        /*0004*/ 	.word	0x00000082


	//----- nvinfo : EIATTR_KPARAM_INFO
	.align		4
.L_1849:
        /*0008*/ 	.byte	0x04, 0x17
        /*000a*/ 	.short	(.L_1851 - .L_1850)
.L_1850:
        /*000c*/ 	.word	0x00000000
        /*0010*/ 	.short	0x0000
        /*0012*/ 	.short	0x0000
        /*0014*/ 	.byte	0x00, 0xf0, 0xa1, 0x03


	//----- nvinfo : EIATTR_SPARSE_MMA_MASK
	.align		4
.L_1851:
        /*0018*/ 	.byte	0x03, 0x50
        /*001a*/ 	.short	0x0000


	//----- nvinfo : EIATTR_MAXREG_COUNT
	.align		4
        /*001c*/ 	.byte	0x03, 0x1b
        /*001e*/ 	.short	0x0080


	//----- nvinfo : EIATTR_NUM_BARRIERS
	.align		4
        /*0020*/ 	.byte	0x02, 0x4c
        /*0022*/ 	.byte	0x01
	.zero		1


	//----- nvinfo : EIATTR_EXTERNS
	.align		4
        /*0024*/ 	.byte	0x04, 0x0f
        /*0026*/ 	.short	(.L_1853 - .L_1852)


	//   ....[0]....
	.align		4
.L_1852:
        /*0028*/ 	.word	index@(__assertfail)


	//----- nvinfo : EIATTR_MERCURY_ISA_VERSION
	.align		4
.L_1853:
        /*002c*/ 	.byte	0x03, 0x5f
        /*002e*/ 	.short	0x0101


	//----- nvinfo : EIATTR_COOP_GROUP_MASK_REGIDS
	.align		4
        /*0030*/ 	.byte	0x04, 0x29
        /*0032*/ 	.short	(.L_1855 - .L_1854)


	//   ....[0]....
.L_1854:
        /*0034*/ 	.word	0xffffffff


	//   ....[1]....
        /*0038*/ 	.word	0xffffffff


	//   ....[2]....
        /*003c*/ 	.word	0xffffffff


	//   ....[3]....
        /*0040*/ 	.word	0xffffffff


	//   ....[4]....
        /*0044*/ 	.word	0xffffffff


	//   ....[5]....
        /*0048*/ 	.word	0xffffffff


	//   ....[6]....
        /*004c*/ 	.word	0xffffffff


	//   ....[7]....
        /*0050*/ 	.word	0xffffffff


	//   ....[8]....
        /*0054*/ 	.word	0xffffffff


	//   ....[9]....
        /*0058*/ 	.word	0xffffffff


	//   ....[10]....
        /*005c*/ 	.word	0xffffffff


	//   ....[11]....
        /*0060*/ 	.word	0xffffffff


	//   ....[12]....
        /*0064*/ 	.word	0xffffffff


	//   ....[13]....
        /*0068*/ 	.word	0xffffffff


	//   ....[14]....
        /*006c*/ 	.word	0xffffffff


	//----- nvinfo : EIATTR_COOP_GROUP_INSTR_OFFSETS
	.align		4
.L_1855:
        /*0070*/ 	.byte	0x04, 0x28
        /*0072*/ 	.short	(.L_1857 - .L_1856)


	//   ....[0]....
.L_1856:
        /*0074*/ 	.word	0x00001ba0


	//   ....[1]....
        /*0078*/ 	.word	0x00001bc0


	//   ....[2]....
        /*007c*/ 	.word	0x00001be0


	//   ....[3]....
        /*0080*/ 	.word	0x00001c00


	//   ....[4]....
        /*0084*/ 	.word	0x00001c20


	//   ....[5]....
        /*0088*/ 	.word	0x00001dc0


	//   ....[6]....
        /*008c*/ 	.word	0x00001de0


	//   ....[7]....
        /*0090*/ 	.word	0x00001df0


	//   ....[8]....
        /*0094*/ 	.word	0x00001e20


	//   ....[9]....
        /*0098*/ 	.word	0x00001e30


	//   ....[10]....
        /*009c*/ 	.word	0x00001e60


	//   ....[11]....
        /*00a0*/ 	.word	0x00001e70


	//   ....[12]....
        /*00a4*/ 	.word	0x00001eb0


	//   ....[13]....
        /*00a8*/ 	.word	0x00001ec0


	//   ....[14]....
        /*00ac*/ 	.word	0x00001ef0


	//----- nvinfo : EIATTR_SYSCALL_OFFSETS
	.align		4
.L_1857:
        /*00b0*/ 	.byte	0x04, 0x46
        /*00b2*/ 	.short	(.L_1859 - .L_1858)


	//   ....[0]....
.L_1858:
        /*00b4*/ 	.word	0x00000510


	//----- nvinfo : EIATTR_EXIT_INSTR_OFFSETS
	.align		4
.L_1859:
        /*00b8*/ 	.byte	0x04, 0x1c
        /*00ba*/ 	.short	(.L_1861 - .L_1860)


	//   ....[0]....
.L_1860:
        /*00bc*/ 	.word	0x00000240


	//   ....[1]....
        /*00c0*/ 	.word	0x000003c0


	//   ....[2]....
        /*00c4*/ 	.word	0x00002fe0


	//   ....[3]....
        /*00c8*/ 	.word	0x00003140


	//----- nvinfo : EIATTR_MAX_THREADS
	.align		4
.L_1861:
        /*00cc*/ 	.byte	0x04, 0x05
        /*00ce*/ 	.short	(.L_1863 - .L_1862)
.L_1862:
        /*00d0*/ 	.word	0x00000100
        /*00d4*/ 	.word	0x00000001
        /*00d8*/ 	.word	0x00000001


	//----- nvinfo : EIATTR_CRS_STACK_SIZE
	.align		4
.L_1863:
        /*00dc*/ 	.byte	0x04, 0x1e
        /*00de*/ 	.short	(.L_1865 - .L_1864)
.L_1864:
        /*00e0*/ 	.word	0x00000000


	//----- nvinfo : EIATTR_CBANK_PARAM_SIZE
	.align		4
.L_1865:
        /*00e4*/ 	.byte	0x03, 0x19
        /*00e6*/ 	.short	0x00e8


	//----- nvinfo : EIATTR_PARAM_CBANK
	.align		4
        /*00e8*/ 	.byte	0x04, 0x0a
        /*00ea*/ 	.short	(.L_1867 - .L_1866)
	.align		4
.L_1866:
        /*00ec*/ 	.word	index@(.nv.constant0._ZN7cutlass13device_kernelIN5flash19FlashAttnFwdCombineIN4cute5tupleIJNS3_1CILi8EEENS5_ILi128EEEEEELi7ELi256ELi1ELb0ELb1ENS_6half_tEfNS_4arch4Sm80EEEEEvNT_6ParamsE)
        /*00f0*/ 	.short	0x0210
        /*00f2*/ 	.short	0x00e8


	//----- nvinfo : EIATTR_SW_WAR
	.align		4
.L_1867:
        /*00f4*/ 	.byte	0x04, 0x36
        /*00f6*/ 	.short	(.L_1869 - .L_1868)
.L_1868:
        /*00f8*/ 	.word	0x00000008
.L_1869:


//--------------------- .nv.info._ZN7cutlass13device_kernelIN5flash19FlashAttnFwdCombineIN4cute5tupleIJNS3_1CILi8EEENS5_ILi128EEEEEELi6ELi256ELi1ELb0ELb1ENS_6half_tEfNS_4arch4Sm80EEEEEvNT_6ParamsE --------------------------
	.section	.nv.info._ZN7cutlass13device_kernelIN5flash19FlashAttnFwdCombineIN4cute5tupleIJNS3_1CILi8EEENS5_ILi128EEEEEELi6ELi256ELi1ELb0ELb1ENS_6half_tEfNS_4arch4Sm80EEEEEvNT_6ParamsE,"",@"SHT_CUDA_INFO"
	.sectionflags	@""
	.align	4


	//----- nvinfo : EIATTR_CUDA_API_VERSION
	.align		4
        /*0000*/ 	.byte	0x04, 0x37
        /*0002*/ 	.short	(.L_1871 - .L_1870)
.L_1870:
        /*0004*/ 	.word	0x00000082


	//----- nvinfo : EIATTR_KPARAM_INFO
	.align		4
.L_1871:
        /*0008*/ 	.byte	0x04, 0x17
        /*000a*/ 	.short	(.L_1873 - .L_1872)
.L_1872:
        /*000c*/ 	.word	0x00000000
        /*0010*/ 	.short	0x0000
        /*0012*/ 	.short	0x0000
        /*0014*/ 	.byte	0x00, 0xf0, 0xa1, 0x03


	//----- nvinfo : EIATTR_SPARSE_MMA_MASK
	.align		4
.L_1873:
        /*0018*/ 	.byte	0x03, 0x50
        /*001a*/ 	.short	0x0000


	//----- nvinfo : EIATTR_MAXREG_COUNT
	.align		4
        /*001c*/ 	.byte	0x03, 0x1b
        /*001e*/ 	.short	0x0080


	//----- nvinfo : EIATTR_NUM_BARRIERS
	.align		4
        /*0020*/ 	.byte	0x02, 0x4c
        /*0022*/ 	.byte	0x01
	.zero		1


	//----- nvinfo : EIATTR_EXTERNS
	.align		4
        /*0024*/ 	.byte	0x04, 0x0f
        /*0026*/ 	.short	(.L_1875 - .L_1874)


	//   ....[0]....
	.align		4
.L_1874:
        /*0028*/ 	.word	index@(__assertfail)


	//----- nvinfo : EIATTR_MERCURY_ISA_VERSION
	.align		4
.L_1875:
        /*002c*/ 	.byte	0x03, 0x5f
        /*002e*/ 	.short	0x0101


	//----- nvinfo : EIATTR_COOP_GROUP_MASK_REGIDS
	.align		4
        /*0030*/ 	.byte	0x04, 0x29
        /*0032*/ 	.short	(.L_1877 - .L_1876)


	//   ....[0]....
.L_1876:
        /*0034*/ 	.word	0xffffffff


	//   ....[1]....
        /*0038*/ 	.word	0xffffffff


	//   ....[2]....
        /*003c*/ 	.word	0xffffffff


	//   ....[3]....
        /*0040*/ 	.word	0xffffffff


	//   ....[4]....
        /*0044*/ 	.word	0xffffffff


	//   ....[5]....
        /*0048*/ 	.word	0xffffffff


	//   ....[6]....
        /*004c*/ 	.word	0xffffffff


	//   ....[7]....
        /*0050*/ 	.word	0xffffffff


	//   ....[8]....
        /*0054*/ 	.word	0xffffffff


	//   ....[9]....
        /*0058*/ 	.word	0xffffffff


	//   ....[10]....
        /*005c*/ 	.word	0xffffffff


	//   ....[11]....
        /*0060*/ 	.word	0xffffffff


	//   ....[12]....
        /*0064*/ 	.word	0xffffffff


	//   ....[13]....
        /*0068*/ 	.word	0xffffffff


	//   ....[14]....
        /*006c*/ 	.word	0xffffffff


	//----- nvinfo : EIATTR_COOP_GROUP_INSTR_OFFSETS
	.align		4
.L_1877:
        /*0070*/ 	.byte	0x04, 0x28
        /*0072*/ 	.short	(.L_1879 - .L_1878)


	//   ....[0]....
.L_1878:
        /*0074*/ 	.word	0x00001800


	//   ....[1]....
        /*0078*/ 	.word	0x00001820


	//   ....[2]....
        /*007c*/ 	.word	0x00001840


	//   ....[3]....
        /*0080*/ 	.word	0x00001860


	//   ....[4]....
        /*0084*/ 	.word	0x00001880


	//   ....[5]....
        /*0088*/ 	.word	0x00001970


	//   ....[6]....
        /*008c*/ 	.word	0x00001990


	//   ....[7]....
        /*0090*/ 	.word	0x000019a0


	//   ....[8]....
        /*0094*/ 	.word	0x000019d0


	//   ....[9]....
        /*0098*/ 	.word	0x000019e0


	//   ....[10]....
        /*009c*/ 	.word	0x00001a10


	//   ....[11]....
        /*00a0*/ 	.word	0x00001a20


	//   ....[12]....
        /*00a4*/ 	.word	0x00001a60


	//   ....[13]....
        /*00a8*/ 	.word	0x00001a70


	//   ....[14]....
        /*00ac*/ 	.word	0x00001aa0


	//----- nvinfo : EIATTR_SYSCALL_OFFSETS
	.align		4
.L_1879:
        /*00b0*/ 	.byte	0x04, 0x46
        /*00b2*/ 	.short	(.L_1881 - .L_1880)


	//   ....[0]....
.L_1880:
        /*00b4*/ 	.word	0x00000510


	//----- nvinfo : EIATTR_EXIT_INSTR_OFFSETS
	.align		4
.L_1881:
        /*00b8*/ 	.byte	0x04, 0x1c
        /*00ba*/ 	.short	(.L_1883 - .L_1882)


	//   ....[0]....
.L_1882:
        /*00bc*/ 	.word	0x00000240


	//   ....[1]....
        /*00c0*/ 	.word	0x000003c0


	//   ....[2]....
        /*00c4*/ 	.word	0x00002b40


	//   ....[3]....
        /*00c8*/ 	.word	0x00002ca0


	//----- nvinfo : EIATTR_MAX_THREADS
	.align		4
.L_1883:
        /*00cc*/ 	.byte	0x04, 0x05
        /*00ce*/ 	.short	(.L_1885 - .L_1884)
.L_1884:
        /*00d0*/ 	.word	0x00000100
        /*00d4*/ 	.word	0x00000001
        /*00d8*/ 	.word	0x00000001


	//----- nvinfo : EIATTR_CRS_STACK_SIZE
	.align		4
.L_1885:
        /*00dc*/ 	.byte	0x04, 0x1e
        /*00de*/ 	.short	(.L_1887 - .L_1886)
.L_1886:
        /*00e0*/ 	.word	0x00000000


	//----- nvinfo : EIATTR_CBANK_PARAM_SIZE
	.align		4
.L_1887:
        /*00e4*/ 	.byte	0x03, 0x19
        /*00e6*/ 	.short	0x00e8


	//----- nvinfo : EIATTR_PARAM_CBANK
	.align		4
        /*00e8*/ 	.byte	0x04, 0x0a
        /*00ea*/ 	.short	(.L_1889 - .L_1888)
	.align		4
.L_1888:
        /*00ec*/ 	.word	index@(.nv.constant0._ZN7cutlass13device_kernelIN5flash19FlashAttnFwdCombineIN4cute5tupleIJNS3_1CILi8EEENS5_ILi128EEEEEELi6ELi256ELi1ELb0ELb1ENS_6half_tEfNS_4arch4Sm80EEEEEvNT_6ParamsE)
        /*00f0*/ 	.short	0x0210
        /*00f2*/ 	.short	0x00e8


	//----- nvinfo : EIATTR_SW_WAR
	.align		4
.L_1889:
        /*00f4*/ 	.byte	0x04, 0x36
        /*00f6*/ 	.short	(.L_1891 - .L_1890)
.L_1890:
        /*00f8*/ 	.word	0x00000008
.L_1891:


//--------------------- .nv.info._ZN7cutlass13device_kernelIN5flash19FlashAttnFwdCombineIN4cute5tupleIJNS3_1CILi8EEENS5_ILi128EEEEEELi5ELi256ELi1ELb0ELb1ENS_6half_tEfNS_4arch4Sm80EEEEEvNT_6ParamsE --------------------------
	.section	.nv.info._ZN7cutlass13device_kernelIN5flash19FlashAttnFwdCombineIN4cute5tupleIJNS3_1CILi8EEENS5_ILi128EEEEEELi5ELi256ELi1ELb0ELb1ENS_6half_tEfNS_4arch4Sm80EEEEEvNT_6ParamsE,"",@"SHT_CUDA_INFO"
	.sectionflags	@""
	.align	4


	//----- nvinfo : EIATTR_CUDA_API_VERSION
	.align		4
        /*0000*/ 	.byte	0x04, 0x37
        /*0002*/ 	.short	(.L_1893 - .L_1892)
.L_1892:
        /*0004*/ 	.word	0x00000082


	//----- nvinfo : EIATTR_KPARAM_INFO
	.align		4
.L_1893:
        /*0008*/ 	.byte	0x04, 0x17
        /*000a*/ 	.short	(.L_1895 - .L_1894)
.L_1894:
        /*000c*/ 	.word	0x00000000
        /*0010*/ 	.short	0x0000
        /*0012*/ 	.short	0x0000
        /*0014*/ 	.byte	0x00, 0xf0, 0xa1, 0x03


	//----- nvinfo : EIATTR_SPARSE_MMA_MASK
	.align		4
.L_1895:
        /*0018*/ 	.byte	0x03, 0x50
        /*001a*/ 	.short	0x0000


	//----- nvinfo : EIATTR_MAXREG_COUNT
	.align		4
        /*001c*/ 	.byte	0x03, 0x1b
        /*001e*/ 	.short	0x0080


	//----- nvinfo : EIATTR_NUM_BARRIERS
	.align		4
        /*0020*/ 	.byte	0x02, 0x4c
        /*0022*/ 	.byte	0x01
	.zero		1


	//----- nvinfo : EIATTR_EXTERNS
	.align		4
        /*0024*/ 	.byte	0x04, 0x0f
        /*0026*/ 	.short	(.L_1897 - .L_1896)


	//   ....[0]....
	.align		4
.L_1896:
        /*0028*/ 	.word	index@(__assertfail)


	//----- nvinfo : EIATTR_MERCURY_ISA_VERSION
	.align		4
.L_1897:
        /*002c*/ 	.byte	0x03, 0x5f
        /*002e*/ 	.short	0x0101


	//----- nvinfo : EIATTR_COOP_GROUP_MASK_REGIDS
	.align		4
        /*0030*/ 	.byte	0x04, 0x29
        /*0032*/ 	.short	(.L_1899 - .L_1898)


	//   ....[0]....
.L_1898:
        /*0034*/ 	.word	0xffffffff


	//   ....[1]....
        /*0038*/ 	.word	0xffffffff


	//   ....[2]....
        /*003c*/ 	.word	0xffffffff


	//   ....[3]....
        /*0040*/ 	.word	0xffffffff


	//   ....[4]....
        /*0044*/ 	.word	0xffffffff


	//   ....[5]....
        /*0048*/ 	.word	0xffffffff


	//   ....[6]....
        /*004c*/ 	.word	0xffffffff


	//   ....[7]....
        /*0050*/ 	.word	0xffffffff


	//   ....[8]....
        /*0054*/ 	.word	0xffffffff


	//   ....[9]....
        /*0058*/ 	.word	0xffffffff


	//   ....[10]....
        /*005c*/ 	.word	0xffffffff


	//   ....[11]....
        /*0060*/ 	.word	0xffffffff


	//   ....[12]....
        /*0064*/ 	.word	0xffffffff


	//   ....[13]....
        /*0068*/ 	.word	0xffffffff


	//   ....[14]....
        /*006c*/ 	.word	0xffffffff


	//----- nvinfo : EIATTR_COOP_GROUP_INSTR_OFFSETS
	.align		4
.L_1899:
        /*0070*/ 	.byte	0x04, 0x28
        /*0072*/ 	.short	(.L_1901 - .L_1900)


	//   ....[0]....
.L_1900:
        /*0074*/ 	.word	0x000015e0


	//   ....[1]....
        /*0078*/ 	.word	0x00001600


	//   ....[2]....
        /*007c*/ 	.word	0x00001620


	//   ....[3]....
        /*0080*/ 	.word	0x00001640


	//   ....[4]....
        /*0084*/ 	.word	0x00001660


	//   ....[5]....
        /*0088*/ 	.word	0x000016f0


	//   ....[6]....
        /*008c*/ 	.word	0x00001720


	//   ....[7]....
        /*0090*/ 	.word	0x00001730


	//   ....[8]....
        /*0094*/ 	.word	0x00001760


	//   ....[9]....
        /*0098*/ 	.word	0x00001770


	//   ....[10]....
        /*009c*/ 	.word	0x000017a0


	//   ....[11]....
        /*00a0*/ 	.word	0x000017b0


	//   ....[12]....
        /*00a4*/ 	.word	0x000017e0


	//   ....[13]....
        /*00a8*/ 	.word	0x000017f0


	//   ....[14]....
        /*00ac*/ 	.word	0x00001860


	//----- nvinfo : EIATTR_SYSCALL_OFFSETS
	.align		4
.L_1901:
        /*00b0*/ 	.byte	0x04, 0x46
        /*00b2*/ 	.short	(.L_1903 - .L_1902)


	//   ....[0]....
.L_1902:
        /*00b4*/ 	.word	0x00000510


	//----- nvinfo : EIATTR_EXIT_INSTR_OFFSETS
	.align		4
.L_1903:
        /*00b8*/ 	.byte	0x04, 0x1c
        /*00ba*/ 	.short	(.L_1905 - .L_1904)


	//   ....[0]....
.L_1904:
        /*00bc*/ 	.word	0x00000240


	//   ....[1]....
        /*00c0*/ 	.word	0x000003c0


	//   ....[2]....
        /*00c4*/ 	.word	0x000028b0


	//   ....[3]....
        /*00c8*/ 	.word	0x00002a10


	//----- nvinfo : EIATTR_MAX_THREADS
	.align		4
.L_1905:
        /*00cc*/ 	.byte	0x04, 0x05
        /*00ce*/ 	.short	(.L_1907 - .L_1906)
.L_1906:
        /*00d0*/ 	.word	0x00000100
        /*00d4*/ 	.word	0x00000001
        /*00d8*/ 	.word	0x00000001


	//----- nvinfo : EIATTR_CRS_STACK_SIZE
	.align		4
.L_1907:
        /*00dc*/ 	.byte	0x04, 0x1e
        /*00de*/ 	.short	(.L_1909 - .L_1908)
.L_1908:
        /*00e0*/ 	.word	0x00000000


	//----- nvinfo : EIATTR_CBANK_PARAM_SIZE
	.align		4
.L_1909:
        /*00e4*/ 	.byte	0x03, 0x19
        /*00e6*/ 	.short	0x00e8


	//----- nvinfo : EIATTR_PARAM_CBANK
	.align		4
        /*00e8*/ 	.byte	0x04, 0x0a
        /*00ea*/ 	.short	(.L_1911 - .L_1910)
	.align		4
.L_1910:
        /*00ec*/ 	.word	index@(.nv.constant0._ZN7cutlass13device_kernelIN5flash19FlashAttnFwdCombineIN4cute5tupleIJNS3_1CILi8EEENS5_ILi128EEEEEELi5ELi256ELi1ELb0ELb1ENS_6half_tEfNS_4arch4Sm80EEEEEvNT_6ParamsE)
        /*00f0*/ 	.short	0x0210
        /*00f2*/ 	.short	0x00e8


	//----- nvinfo : EIATTR_SW_WAR
	.align		4
.L_1911:
        /*00f4*/ 	.byte	0x04, 0x36
        /*00f6*/ 	.short	(.L_1913 - .L_1912)
.L_1912:
        /*00f8*/ 	.word	0x00000008
.L_1913:


//--------------------- .nv.info._ZN7cutlass13device_kernelIN5flash19FlashAttnFwdCombineIN4cute5tupleIJNS3_1CILi16EEENS5_ILi64EEEEEELi8ELi256ELi1ELb0ELb0ENS_6half_tEfNS_4arch4Sm90EEEEEvNT_6ParamsE --------------------------
	.section	.nv.info._ZN7cutlass13device_kernelIN5flash19FlashAttnFwdCombineIN4cute5tupleIJNS3_1CILi16EEENS5_ILi64EEEEEELi8ELi256ELi1ELb0ELb0ENS_6half_tEfNS_4arch4Sm90EEEEEvNT_6ParamsE,"",@"SHT_CUDA_INFO"
	.sectionflags	@""
	.align	4


	//----- nvinfo : EIATTR_CUDA_API_VERSION
	.align		4
        /*0000*/ 	.byte	0x04, 0x37
        /*0002*/ 	.short	(.L_1915 - .L_1914)
.L_1914:
        /*0004*/ 	.word	0x00000082


	//----- nvinfo : EIATTR_KPARAM_INFO
	.align		4
.L_1915:
        /*0008*/ 	.byte	0x04, 0x17
        /*000a*/ 	.short	(.L_1917 - .L_1916)
.L_1916:
        /*000c*/ 	.word	0x00000000
        /*0010*/ 	.short	0x0000
        /*0012*/ 	.short	0x0000
        /*0014*/ 	.byte	0x00, 0xf0, 0xa1, 0x03


	//----- nvinfo : EIATTR_SPARSE_MMA_MASK
	.align		4
.L_1917:
        /*0018*/ 	.byte	0x03, 0x50
        /*001a*/ 	.short	0x0000


	//----- nvinfo : EIATTR_MAXREG_COUNT
	.align		4
        /*001c*/ 	.byte	0x03, 0x1b
        /*001e*/ 	.short	0x0080


	//----- nvinfo : EIATTR_NUM_BARRIERS
	.align		4
        /*0020*/ 	.byte	0x02, 0x4c
        /*0022*/ 	.byte	0x01
	.zero		1


	//----- nvinfo : EIATTR_EXTERNS
	.align		4
        /*0024*/ 	.byte	0x04, 0x0f
        /*0026*/ 	.short	(.L_1919 - .L_1918)


	//   ....[0]....
	.align		4
.L_1918:
        /*0028*/ 	.word	index@(__assertfail)


	//----- nvinfo : EIATTR_MERCURY_ISA_VERSION
	.align		4
.L_1919:
        /*002c*/ 	.byte	0x03, 0x5f
        /*002e*/ 	.short	0x0101


	//----- nvinfo : EIATTR_COOP_GROUP_MASK_REGIDS
	.align		4
        /*0030*/ 	.byte	0x04, 0x29
        /*0032*/ 	.short	(.L_1921 - .L_1920)


	//   ....[0]....
.L_1920:
        /*0034*/ 	.word	0xffffffff


	//   ....[1]....
        /*0038*/ 	.word	0xffffffff


	//   ....[2]....
        /*003c*/ 	.word	0xffffffff


	//   ....[3]....
        /*0040*/ 	.word	0xffffffff


	//   ....[4]....
        /*0044*/ 	.word	0xffffffff


	//   ....[5]....
        /*0048*/ 	.word	0xffffffff


	//   ....[6]....
        /*004c*/ 	.word	0xffffffff


	//   ....[7]....
        /*0050*/ 	.word	0xffffffff


	//   ....[8]....
        /*0054*/ 	.word	0xffffffff


	//   ....[9]....
        /*0058*/ 	.word	0xffffffff


	//   ....[10]....
        /*005c*/ 	.word	0xffffffff


	//   ....[11]....
        /*0060*/ 	.word	0xffffffff


	//----- nvinfo : EIATTR_COOP_GROUP_INSTR_OFFSETS
	.align		4
.L_1921:
        /*0064*/ 	.byte	0x04, 0x28
        /*0066*/ 	.short	(.L_1923 - .L_1922)


	//   ....[0]....
.L_1922:
        /*0068*/ 	.word	0x00001ff0


	//   ....[1]....
        /*006c*/ 	.word	0x00002010


	//   ....[2]....
        /*0070*/ 	.word	0x00002030


	//   ....[3]....
        /*0074*/ 	.word	0x00002050


	//   ....[4]....
        /*0078*/ 	.word	0x00002670


	//   ....[5]....
        /*007c*/ 	.word	0x00002690


	//   ....[6]....
        /*0080*/ 	.word	0x000026a0


	//   ....[7]....
        /*0084*/ 	.word	0x000026d0


	//   ....[8]....
        /*0088*/ 	.word	0x000026e0


	//   ....[9]....
        /*008c*/ 	.word	0x00002710


	//   ....[10]....
        /*0090*/ 	.word	0x00002720


	//   ....[11]....
        /*0094*/ 	.word	0x00002770


	//----- nvinfo : EIATTR_SYSCALL_OFFSETS
	.align		4
.L_1923:
        /*0098*/ 	.byte	0x04, 0x46
        /*009a*/ 	.short	(.L_1925 - .L_1924)


	//   ....[0]....
.L_1924:
        /*009c*/ 	.word	0x00000390


	//----- nvinfo : EIATTR_EXIT_INSTR_OFFSETS
	.align		4
.L_1925:
        /*00a0*/ 	.byte	0x04, 0x1c
        /*00a2*/ 	.short	(.L_1927 - .L_1926)


	//   ....[0]....
.L_1926:
        /*00a4*/ 	.word	0x00000240


	//   ....[1]....
        /*00a8*/ 	.word	0x000039f0


	//   ....[2]....
        /*00ac*/ 	.word	0x00003bb0


	//----- nvinfo : EIATTR_MAX_THREADS
	.align		4
.L_1927:
        /*00b0*/ 	.byte	0x04, 0x05
        /*00b2*/ 	.short	(.L_1929 - .L_1928)
.L_1928:
        /*00b4*/ 	.word	0x00000100
        /*00b8*/ 	.word	0x00000001
        /*00bc*/ 	.word	0x00000001


	//----- nvinfo : EIATTR_CRS_STACK_SIZE
	.align		4
.L_1929:
        /*00c0*/ 	.byte	0x04, 0x1e
        /*00c2*/ 	.short	(.L_1931 - .L_1930)
.L_1930:
        /*00c4*/ 	.word	0x00000000


	//----- nvinfo : EIATTR_CBANK_PARAM_SIZE
	.align		4
.L_1931:
        /*00c8*/ 	.byte	0x03, 0x19
        /*00ca*/ 	.short	0x00e8


	//----- nvinfo : EIATTR_PARAM_CBANK
	.align		4
        /*00cc*/ 	.byte	0x04, 0x0a
        /*00ce*/ 	.short	(.L_1933 - .L_1932)
	.align		4
.L_1932:
        /*00d0*/ 	.word	index@(.nv.constant0._ZN7cutlass13device_kernelIN5flash19FlashAttnFwdCombineIN4cute5tupleIJNS3_1CILi16EEENS5_ILi64EEEEEELi8ELi256ELi1ELb0ELb0ENS_6half_tEfNS_4arch4Sm90EEEEEvNT_6ParamsE)
        /*00d4*/ 	.short	0x0210
        /*00d6*/ 	.short	0x00e8


	//----- nvinfo : EIATTR_SW_WAR
	.align		4
.L_1933:
        /*00d8*/ 	.byte	0x04, 0x36
        /*00da*/ 	.short	(.L_1935 - .L_1934)
.L_1934:
        /*00dc*/ 	.word	0x00000008
.L_1935:


//--------------------- .nv.info._ZN7cutlass13device_kernelIN5flash19FlashAttnFwdCombineIN4cute5tupleIJNS3_1CILi16EEENS5_ILi64EEEEEELi7ELi256ELi1ELb0ELb0ENS_6half_tEfNS_4arch4Sm90EEEEEvNT_6ParamsE --------------------------
	.section	.nv.info._ZN7cutlass13device_kernelIN5flash19FlashAttnFwdCombineIN4cute5tupleIJNS3_1CILi16EEENS5_ILi64EEEEEELi7ELi256ELi1ELb0ELb0ENS_6half_tEfNS_4arch4Sm90EEEEEvNT_6ParamsE,"",@"SHT_CUDA_INFO"
	.sectionflags	@""
	.align	4


	//----- nvinfo : EIATTR_CUDA_API_VERSION
	.align		4
        /*0000*/ 	.byte	0x04, 0x37
        /*0002*/ 	.short	(.L_1937 - .L_1936)
.L_1936:
        /*0004*/ 	.word	0x00000082


	//----- nvinfo : EIATTR_KPARAM_INFO
	.align		4
.L_1937:
        /*0008*/ 	.byte	0x04, 0x17
        /*000a*/ 	.short	(.L_1939 - .L_1938)
.L_1938:
        /*000c*/ 	.word	0x00000000
        /*0010*/ 	.short	0x0000
        /*0012*/ 	.short	0x0000
        /*0014*/ 	.byte	0x00, 0xf0, 0xa1, 0x03


	//----- nvinfo : EIATTR_SPARSE_MMA_MASK
	.align		4
.L_1939:
        /*0018*/ 	.byte	0x03, 0x50
        /*001a*/ 	.short	0x0000


	//----- nvinfo : EIATTR_MAXREG_COUNT
	.align		4
        /*001c*/ 	.byte	0x03, 0x1b
        /*001e*/ 	.short	0x0080


	//----- nvinfo : EIATTR_NUM_BARRIERS
	.align		4
        /*0020*/ 	.byte	0x02, 0x4c
        /*0022*/ 	.byte	0x01
	.zero		1


	//----- nvinfo : EIATTR_EXTERNS
	.align		4
        /*0024*/ 	.byte	0x04, 0x0f
        /*0026*/ 	.short	(.L_1941 - .L_1940)


	//   ....[0]....
	.align		4
.L_1940:
        /*0028*/ 	.word	index@(__assertfail)


	//----- nvinfo : EIATTR_MERCURY_ISA_VERSION
	.align		4
.L_1941:
        /*002c*/ 	.byte	0x03, 0x5f
        /*002e*/ 	.short	0x0101


	//----- nvinfo : EIATTR_COOP_GROUP_MASK_REGIDS
	.align		4
        /*0030*/ 	.byte	0x04, 0x29
        /*0032*/ 	.short	(.L_1943 - .L_1942)


	//   ....[0]....
.L_1942:
        /*0034*/ 	.word	0xffffffff


	//   ....[1]....
        /*0038*/ 	.word	0xffffffff


	//   ....[2]....
        /*003c*/ 	.word	0xffffffff


	//   ....[3]....
        /*0040*/ 	.word	0xffffffff


	//   ....[4]....
        /*0044*/ 	.word	0xffffffff


	//   ....[5]....
        /*0048*/ 	.word	0xffffffff


	//   ....[6]....
        /*004c*/ 	.word	0xffffffff


	//   ....[7]....
        /*0050*/ 	.word	0xffffffff


	//   ....[8]....
        /*0054*/ 	.word	0xffffffff


	//   ....[9]....
        /*0058*/ 	.word	0xffffffff


	//   ....[10]....
        /*005c*/ 	.word	0xffffffff


	//   ....[11]....
        /*0060*/ 	.word	0xffffffff


	//----- nvinfo : EIATTR_COOP_GROUP_INSTR_OFFSETS
	.align		4
.L_1943:
        /*0064*/ 	.byte	0x04, 0x28
        /*0066*/ 	.short	(.L_1945 - .L_1944)


	//   ....[0]....
.L_1944:
        /*0068*/ 	.word	0x00001560


	//   ....[1]....
        /*006c*/ 	.word	0x00001580


	//   ....[2]....
        /*0070*/ 	.word	0x000015a0


	//   ....[3]....
        /*0074*/ 	.word	0x000015c0


	//   ....[4]....
        /*0078*/ 	.word	0x000018e0


	//   ....[5]....
        /*007c*/ 	.word	0x00001900


	//   ....[6]....
        /*0080*/ 	.word	0x00001910


	//   ....[7]....
        /*0084*/ 	.word	0x00001940


	//   ....[8]....
        /*0088*/ 	.word	0x00001950


	//   ....[9]....
        /*008c*/ 	.word	0x00001980


	//   ....[10]....
        /*0090*/ 	.word	0x00001990


	//   ....[11]....
        /*0094*/ 	.word	0x000019e0


	//----- nvinfo : EIATTR_SYSCALL_OFFSETS
	.align		4
.L_1945:
        /*0098*/ 	.byte	0x04, 0x46
        /*009a*/ 	.short	(.L_1947 - .L_1946)


	//   ....[0]....
.L_1946:
        /*009c*/ 	.word	0x00000390


	//----- nvinfo : EIATTR_EXIT_INSTR_OFFSETS
	.align		4
.L_1947:
        /*00a0*/ 	.byte	0x04, 0x1c
        /*00a2*/ 	.short	(.L_1949 - .L_1948)


	//   ....[0]....
.L_1948:
        /*00a4*/ 	.word	0x00000240


	//   ....[1]....
        /*00a8*/ 	.word	0x00002b70


	//   ....[2]....
        /*00ac*/ 	.word	0x00002d30


	//----- nvinfo : EIATTR_MAX_THREADS
	.align		4
.L_1949:
        /*00b0*/ 	.byte	0x04, 0x05
        /*00b2*/ 	.short	(.L_1951 - .L_1950)
.L_1950:
        /*00b4*/ 	.word	0x00000100
        /*00b8*/ 	.word	0x00000001
        /*00bc*/ 	.word	0x00000001


	//----- nvinfo : EIATTR_CRS_STACK_SIZE
	.align		4
.L_1951:
        /*00c0*/ 	.byte	0x04, 0x1e
        /*00c2*/ 	.short	(.L_1953 - .L_1952)
.L_1952:
        /*00c4*/ 	.word	0x00000000


	//----- nvinfo : EIATTR_CBANK_PARAM_SIZE
	.align		4
.L_1953:
        /*00c8*/ 	.byte	0x03, 0x19
        /*00ca*/ 	.short	0x00e8


	//----- nvinfo : EIATTR_PARAM_CBANK
	.align		4
        /*00cc*/ 	.byte	0x04, 0x0a
        /*00ce*/ 	.short	(.L_1955 - .L_1954)
	.align		4
.L_1954:
        /*00d0*/ 	.word	index@(.nv.constant0._ZN7cutlass13device_kernelIN5flash19FlashAttnFwdCombineIN4cute5tupleIJNS3_1CILi16EEENS5_ILi64EEEEEELi7ELi256ELi1ELb0ELb0ENS_6half_tEfNS_4arch4Sm90EEEEEvNT_6ParamsE)
        /*00d4*/ 	.short	0x0210
        /*00d6*/ 	.short	0x00e8


	//----- nvinfo : EIATTR_SW_WAR
	.align		4
.L_1955:
        /*00d8*/ 	.byte	0x04, 0x36
        /*00da*/ 	.short	(.L_1957 - .L_1956)
.L_1956:
        /*00dc*/ 	.word	0x00000008
.L_1957:


//--------------------- .nv.info._ZN7cutlass13device_kernelIN5flash19FlashAttnFwdCombineIN4cute5tupleIJNS3_1CILi16EEENS5_ILi64EEEEEELi6ELi256ELi1ELb0ELb0ENS_6half_tEfNS_4arch4Sm90EEEEEvNT_6ParamsE --------------------------
	.section	.nv.info._ZN7cutlass13device_kernelIN5flash19FlashAttnFwdCombineIN4cute5tupleIJNS3_1CILi16EEENS5_ILi64EEEEEELi6ELi256ELi1ELb0ELb0ENS_6half_tEfNS_4arch4Sm90EEEEEvNT_6ParamsE,"",@"SHT_CUDA_INFO"
	.sectionflags	@""
	.align	4


	//----- nvinfo : EIATTR_CUDA_API_VERSION
	.align		4
        /*0000*/ 	.byte	0x04, 0x37
        /*0002*/ 	.short	(.L_1959 - .L_1958)
.L_1958:
        /*0004*/ 	.word	0x00000082


	//----- nvinfo : EIATTR_KPARAM_INFO
	.align		4
.L_1959:
        /*0008*/ 	.byte	0x04, 0x17
        /*000a*/ 	.short	(.L_1961 - .L_1960)
.L_1960:
        /*000c*/ 	.word	0x00000000
        /*0010*/ 	.short	0x0000
        /*0012*/ 	.short	0x0000
        /*0014*/ 	.byte	0x00, 0xf0, 0xa1, 0x03


	//----- nvinfo : EIATTR_SPARSE_MMA_MASK
	.align		4
.L_1961:
        /*0018*/ 	.byte	0x03, 0x50
        /*001a*/ 	.short	0x0000


	//----- nvinfo : EIATTR_MAXREG_COUNT
	.align		4
        /*001c*/ 	.byte	0x03, 0x1b
        /*001e*/ 	.short	0x0080


	//----- nvinfo : EIATTR_NUM_BARRIERS
	.align		4
        /*0020*/ 	.byte	0x02, 0x4c
        /*0022*/ 	.byte	0x01
	.zero		1


	//----- nvinfo : EIATTR_EXTERNS
	.align		4
        /*0024*/ 	.byte	0x04, 0x0f
        /*0026*/ 	.short	(.L_1963 - .L_1962)


	//   ....[0]....
	.align		4
.L_1962:
        /*0028*/ 	.word	index@(__assertfail)


	//----- nvinfo : EIATTR_MERCURY_ISA_VERSION
	.align		4
.L_1963:
        /*002c*/ 	.byte	0x03, 0x5f
        /*002e*/ 	.short	0x0101


	//----- nvinfo : EIATTR_COOP_GROUP_MASK_REGIDS
	.align		4
        /*0030*/ 	.byte	0x04, 0x29
        /*0032*/ 	.short	(.L_1965 - .L_1964)


	//   ....[0]....
.L_1964:
        /*0034*/ 	.word	0xffffffff


	//   ....[1]....
        /*0038*/ 	.word	0xffffffff


	//   ....[2]....
        /*003c*/ 	.word	0xffffffff


	//   ....[3]....
        /*0040*/ 	.word	0xffffffff


	//   ....[4]....
        /*0044*/ 	.word	0xffffffff


	//   ....[5]....
        /*0048*/ 	.word	0xffffffff


	//   ....[6]....
        /*004c*/ 	.word	0xffffffff


	//   ....[7]....
        /*0050*/ 	.word	0xffffffff


	//   ....[8]....
        /*0054*/ 	.word	0xffffffff


	//   ....[9]....
        /*0058*/ 	.word	0xffffffff


	//   ....[10]....
        /*005c*/ 	.word	0xffffffff


	//   ....[11]....
        /*0060*/ 	.word	0xffffffff


	//----- nvinfo : EIATTR_COOP_GROUP_INSTR_OFFSETS
	.align		4
.L_1965:
        /*0064*/ 	.byte	0x04, 0x28
        /*0066*/ 	.short	(.L_1967 - .L_1966)


	//   ....[0]....
.L_1966:
        /*0068*/ 	.word	0x000010a0


	//   ....[1]....
        /*006c*/ 	.word	0x000010c0


	//   ....[2]....
        /*0070*/ 	.word	0x000010e0


	//   ....[3]....
        /*0074*/ 	.word	0x00001100


	//   ....[4]....
        /*0078*/ 	.word	0x000012a0


	//   ....[5]....
        /*007c*/ 	.word	0x000012c0


	//   ....[6]....
        /*0080*/ 	.word	0x000012d0


	//   ....[7]....
        /*0084*/ 	.word	0x00001300


	//   ....[8]....
        /*0088*/ 	.word	0x00001310


	//   ....[9]....
        /*008c*/ 	.word	0x00001340


	//   ....[10]....
        /*0090*/ 	.word	0x00001350


	//   ....[11]....
        /*0094*/ 	.word	0x00001390


	//----- nvinfo : EIATTR_SYSCALL_OFFSETS
	.align		4
.L_1967:
        /*0098*/ 	.byte	0x04, 0x46
        /*009a*/ 	.short	(.L_1969 - .L_1968)


	//   ....[0]....
.L_1968:
        /*009c*/ 	.word	0x00000390


	//----- nvinfo : EIATTR_EXIT_INSTR_OFFSETS
	.align		4
.L_1969:
        /*00a0*/ 	.byte	0x04, 0x1c
        /*00a2*/ 	.short	(.L_1971 - .L_1970)


	//   ....[0]....
.L_1970:
        /*00a4*/ 	.word	0x00000240


	//   ....[1]....
        /*00a8*/ 	.word	0x00002450


	//   ....[2]....
        /*00ac*/ 	.word	0x00002610


	//----- nvinfo : EIATTR_MAX_THREADS
	.align		4
.L_1971:
        /*00b0*/ 	.byte	0x04, 0x05
        /*00b2*/ 	.short	(.L_1973 - .L_1972)
.L_1972:
        /*00b4*/ 	.word	0x00000100
        /*00b8*/ 	.word	0x00000001
        /*00bc*/ 	.word	0x00000001


	//----- nvinfo : EIATTR_CRS_STACK_SIZE
	.align		4
.L_1973:
        /*00c0*/ 	.byte	0x04, 0x1e
        /*00c2*/ 	.short	(.L_1975 - .L_1974)
.L_1974:
        /*00c4*/ 	.word	0x00000000


	//----- nvinfo : EIATTR_CBANK_PARAM_SIZE
	.align		4
.L_1975:
        /*00c8*/ 	.byte	0x03, 0x19
        /*00ca*/ 	.short	0x00e8


	//----- nvinfo : EIATTR_PARAM_CBANK
	.align		4
        /*00cc*/ 	.byte	0x04, 0x0a
        /*00ce*/ 	.short	(.L_1977 - .L_1976)
	.align		4
.L_1976:
        /*00d0*/ 	.word	index@(.nv.constant0._ZN7cutlass13device_kernelIN5flash19FlashAttnFwdCombineIN4cute5tupleIJNS3_1CILi16EEENS5_ILi64EEEEEELi6ELi256ELi1ELb0ELb0ENS_6half_tEfNS_4arch4Sm90EEEEEvNT_6ParamsE)
        /*00d4*/ 	.short	0x0210
        /*00d6*/ 	.short	0x00e8


	//----- nvinfo : EIATTR_SW_WAR
	.align		4
.L_1977:
        /*00d8*/ 	.byte	0x04, 0x36
        /*00da*/ 	.short	(.L_1979 - .L_1978)
.L_1978:
        /*00dc*/ 	.word	0x00000008
.L_1979:


//--------------------- .nv.info._ZN7cutlass13device_kernelIN5flash19FlashAttnFwdCombineIN4cute5tupleIJNS3_1CILi16EEENS5_ILi64EEEEEELi5ELi256ELi1ELb0ELb0ENS_6half_tEfNS_4arch4Sm90EEEEEvNT_6ParamsE --------------------------
	.section	.nv.info._ZN7cutlass13device_kernelIN5flash19FlashAttnFwdCombineIN4cute5tupleIJNS3_1CILi16EEENS5_ILi64EEEEEELi5ELi256ELi1ELb0ELb0ENS_6half_tEfNS_4arch4Sm90EEEEEvNT_6ParamsE,"",@"SHT_CUDA_INFO"
	.sectionflags	@""
	.align	4


	//----- nvinfo : EIATTR_CUDA_API_VERSION
	.align		4
        /*0000*/ 	.byte	0x04, 0x37
        /*0002*/ 	.short	(.L_1981 - .L_1980)
.L_1980:
        /*0004*/ 	.word	0x00000082


	//----- nvinfo : EIATTR_KPARAM_INFO
	.align		4
.L_1981:
        /*0008*/ 	.byte	0x04, 0x17
        /*000a*/ 	.short	(.L_1983 - .L_1982)
.L_1982:
        /*000c*/ 	.word	0x00000000
        /*0010*/ 	.short	0x0000
        /*0012*/ 	.short	0x0000
        /*0014*/ 	.byte	0x00, 0xf0, 0xa1, 0x03


	//----- nvinfo : EIATTR_SPARSE_MMA_MASK
	.align		4
.L_1983:
        /*0018*/ 	.byte	0x03, 0x50
        /*001a*/ 	.short	0x0000


	//----- nvinfo : EIATTR_MAXREG_COUNT
	.align		4
        /*001c*/ 	.byte	0x03, 0x1b
        /*001e*/ 	.short	0x0080


	//----- nvinfo : EIATTR_NUM_BARRIERS
	.align		4
        /*0020*/ 	.byte	0x02, 0x4c
        /*0022*/ 	.byte	0x01
	.zero		1


	//----- nvinfo : EIATTR_EXTERNS
	.align		4
        /*0024*/ 	.byte	0x04, 0x0f
        /*0026*/ 	.short	(.L_1985 - .L_1984)


	//   ....[0]....
	.align		4
.L_1984:
        /*0028*/ 	.word	index@(__assertfail)


	//----- nvinfo : EIATTR_MERCURY_ISA_VERSION
	.align		4
.L_1985:
        /*002c*/ 	.byte	0x03, 0x5f
        /*002e*/ 	.short	0x0101


	//----- nvinfo : EIATTR_COOP_GROUP_MASK_REGIDS
	.align		4
        /*0030*/ 	.byte	0x04, 0x29
        /*0032*/ 	.short	(.L_1987 - .L_1986)


	//   ....[0]....
.L_1986:
        /*0034*/ 	.word	0xffffffff


	//   ....[1]....
        /*0038*/ 	.word	0xffffffff


	//   ....[2]....
        /*003c*/ 	.word	0xffffffff


	//   ....[3]....
        /*0040*/ 	.word	0xffffffff


	//   ....[4]....
        /*0044*/ 	.word	0xffffffff


	//   ....[5]....
        /*0048*/ 	.word	0xffffffff


	//   ....[6]....
        /*004c*/ 	.word	0xffffffff


	//   ....[7]....
        /*0050*/ 	.word	0xffffffff


	//   ....[8]....
        /*0054*/ 	.word	0xffffffff


	//   ....[9]....
        /*0058*/ 	.word	0xffffffff


	//   ....[10]....
        /*005c*/ 	.word	0xffffffff


	//   ....[11]....
        /*0060*/ 	.word	0xffffffff


	//----- nvinfo : EIATTR_COOP_GROUP_INSTR_OFFSETS
	.align		4
.L_1987:
        /*0064*/ 	.byte	0x04, 0x28
        /*0066*/ 	.short	(.L_1989 - .L_1988)


	//   ....[0]....
.L_1988:
        /*0068*/ 	.word	0x00000de0


	//   ....[1]....
        /*006c*/ 	.word	0x00000e00


	//   ....[2]....
        /*0070*/ 	.word	0x00000e20


	//   ....[3]....
        /*0074*/ 	.word	0x00000e40


	//   ....[4]....
        /*0078*/ 	.word	0x00000f30


	//   ....[5]....
        /*007c*/ 	.word	0x00000f50


	//   ....[6]....
        /*0080*/ 	.word	0x00000f60


	//   ....[7]....
        /*0084*/ 	.word	0x00000f90


	//   ....[8]....
        /*0088*/ 	.word	0x00000fa0


	//   ....[9]....
        /*008c*/ 	.word	0x00000fe0


	//   ....[10]....
        /*0090*/ 	.word	0x00000ff0


	//   ....[11]....
        /*0094*/ 	.word	0x00001030


	//----- nvinfo : EIATTR_SYSCALL_OFFSETS
	.align		4
.L_1989:
        /*0098*/ 	.byte	0x04, 0x46
        /*009a*/ 	.short	(.L_1991 - .L_1990)


	//   ....[0]....
.L_1990:
        /*009c*/ 	.word	0x00000390


	//----- nvinfo : EIATTR_EXIT_INSTR_OFFSETS
	.align		4
.L_1991:
        /*00a0*/ 	.byte	0x04, 0x1c
        /*00a2*/ 	.short	(.L_1993 - .L_1992)


	//   ....[0]....
.L_1992:
        /*00a4*/ 	.word	0x00000240


	//   ....[1]....
        /*00a8*/ 	.word	0x000020f0


	//   ....[2]....
        /*00ac*/ 	.word	0x000022b0


	//----- nvinfo : EIATTR_MAX_THREADS
	.align		4
.L_1993:
        /*00b0*/ 	.byte	0x04, 0x05
        /*00b2*/ 	.short	(.L_1995 - .L_1994)
.L_1994:
        /*00b4*/ 	.word	0x00000100
        /*00b8*/ 	.word	0x00000001
        /*00bc*/ 	.word	0x00000001


	//----- nvinfo : EIATTR_CRS_STACK_SIZE
	.align		4
.L_1995:
        /*00c0*/ 	.byte	0x04, 0x1e
        /*00c2*/ 	.short	(.L_1997 - .L_1996)
.L_1996:
        /*00c4*/ 	.word	0x00000000


	//----- nvinfo : EIATTR_CBANK_PARAM_SIZE
	.align		4
.L_1997:
        /*00c8*/ 	.byte	0x03, 0x19
        /*00ca*/ 	.short	0x00e8


	//----- nvinfo : EIATTR_PARAM_CBANK
	.align		4
        /*00cc*/ 	.byte	0x04, 0x0a
        /*00ce*/ 	.short	(.L_1999 - .L_1998)
	.align		4
.L_1998:
        /*00d0*/ 	.word	index@(.nv.constant0._ZN7cutlass13device_kernelIN5flash19FlashAttnFwdCombineIN4cute5tupleIJNS3_1CILi16EEENS5_ILi64EEEEEELi5ELi256ELi1ELb0ELb0ENS_6half_tEfNS_4arch4Sm90EEEEEvNT_6ParamsE)
        /*00d4*/ 	.short	0x0210
        /*00d6*/ 	.short	0x00e8


	//----- nvinfo : EIATTR_SW_WAR
	.align		4
.L_1999:
        /*00d8*/ 	.byte	0x04, 0x36
        /*00da*/ 	.short	(.L_2001 - .L_2000)
.L_2000:
        /*00dc*/ 	.word	0x00000008
.L_2001:


//--------------------- .nv.info._ZN7cutlass13device_kernelIN5flash19FlashAttnFwdCombineIN4cute5tupleIJNS3_1CILi16EEENS5_ILi64EEEEEELi4ELi256ELi1ELb0ELb0ENS_6half_tEfNS_4arch4Sm90EEEEEvNT_6ParamsE --------------------------
	.section	.nv.info._ZN7cutlass13device_kernelIN5flash19FlashAttnFwdCombineIN4cute5tupleIJNS3_1CILi16EEENS5_ILi64EEEEEELi4ELi256ELi1ELb0ELb0ENS_6half_tEfNS_4arch4Sm90EEEEEvNT_6ParamsE,"",@"SHT_CUDA_INFO"
	.sectionflags	@""
	.align	4


	//----- nvinfo : EIATTR_CUDA_API_VERSION
	.align		4
        /*0000*/ 	.byte	0x04, 0x37
        /*0002*/ 	.short	(.L_2003 - .L_2002)
.L_2002:
        /*0004*/ 	.word	0x00000082


	//----- nvinfo : EIATTR_KPARAM_INFO
	.align		4
.L_2003:
        /*0008*/ 	.byte	0x04, 0x17
        /*000a*/ 	.short	(.L_2005 - .L_2004)
.L_2004:
        /*000c*/ 	.word	0x00000000
        /*0010*/ 	.short	0x0000
        /*0012*/ 	.short	0x0000
        /*0014*/ 	.byte	0x00, 0xf0, 0xa1, 0x03


	//----- nvinfo : EIATTR_SPARSE_MMA_MASK
	.align		4
.L_2005:
        /*0018*/ 	.byte	0x03, 0x50
        /*001a*/ 	.short	0x0000


	//----- nvinfo : EIATTR_MAXREG_COUNT
	.align		4
        /*001c*/ 	.byte	0x03, 0x1b
        /*001e*/ 	.short	0x0080


	//----- nvinfo : EIATTR_NUM_BARRIERS
	.align		4
        /*0020*/ 	.byte	0x02, 0x4c
        /*0022*/ 	.byte	0x01
	.zero		1


	//----- nvinfo : EIATTR_EXTERNS
	.align		4
        /*0024*/ 	.byte	0x04, 0x0f
        /*0026*/ 	.short	(.L_2007 - .L_2006)


	//   ....[0]....
	.align		4
.L_2006:
        /*0028*/ 	.word	index@(__assertfail)


	//----- nvinfo : EIATTR_MERCURY_ISA_VERSION
	.align		4
.L_2007:
        /*002c*/ 	.byte	0x03, 0x5f
        /*002e*/ 	.short	0x0101


	//----- nvinfo : EIATTR_COOP_GROUP_MASK_REGIDS
	.align		4
        /*0030*/ 	.byte	0x04, 0x29
        /*0032*/ 	.short	(.L_2009 - .L_2008)


	//   ....[0]....
.L_2008:
        /*0034*/ 	.word	0xffffffff


	//   ....[1]....
        /*0038*/ 	.word	0xffffffff


	//   ....[2]....
        /*003c*/ 	.word	0xffffffff


	//   ....[3]....
        /*0040*/ 	.word	0xffffffff


	//   ....[4]....
        /*0044*/ 	.word	0xffffffff


	//   ....[5]....
        /*0048*/ 	.word	0xffffffff


	//   ....[6]....
        /*004c*/ 	.word	0xffffffff


	//   ....[7]....
        /*0050*/ 	.word	0xffffffff


	//   ....[8]....
        /*0054*/ 	.word	0xffffffff


	//   ....[9]....
        /*0058*/ 	.word	0xffffffff


	//   ....[10]....
        /*005c*/ 	.word	0xffffffff


	//   ....[11]....
        /*0060*/ 	.word	0xffffffff


	//----- nvinfo : EIATTR_COOP_GROUP_INSTR_OFFSETS
	.align		4
.L_2009:
        /*0064*/ 	.byte	0x04, 0x28
        /*0066*/ 	.short	(.L_2011 - .L_2010)


	//   ....[0]....
.L_2010:
        /*0068*/ 	.word	0x00000c90


	//   ....[1]....
        /*006c*/ 	.word	0x00000cb0


	//   ....[2]....
        /*0070*/ 	.word	0x00000cd0


	//   ....[3]....
        /*0074*/ 	.word	0x00000cf0


	//   ....[4]....
        /*0078*/ 	.word	0x00000d90


	//   ....[5]....
        /*007c*/ 	.word	0x00000db0


	//   ....[6]....
        /*0080*/ 	.word	0x00000dc0


	//   ....[7]....
        /*0084*/ 	.word	0x00000df0


	//   ....[8]....
        /*0088*/ 	.word	0x00000e00


	//   ....[9]....
        /*008c*/ 	.word	0x00000e40


	//   ....[10]....
        /*0090*/ 	.word	0x00000e50


	//   ....[11]....
        /*0094*/ 	.word	0x00000e90


	//----- nvinfo : EIATTR_SYSCALL_OFFSETS
	.align		4
.L_2011:
        /*0098*/ 	.byte	0x04, 0x46
        /*009a*/ 	.short	(.L_2013 - .L_2012)


	//   ....[0]....
.L_2012:
        /*009c*/ 	.word	0x00000390


	//----- nvinfo : EIATTR_EXIT_INSTR_OFFSETS
	.align		4
.L_2013:
        /*00a0*/ 	.byte	0x04, 0x1c
        /*00a2*/ 	.short	(.L_2015 - .L_2014)


	//   ....[0]....
.L_2014:
        /*00a4*/ 	.word	0x00000240


	//   ....[1]....
        /*00a8*/ 	.word	0x00001f30


	//   ....[2]....
        /*00ac*/ 	.word	0x000020f0


	//----- nvinfo : EIATTR_MAX_THREADS
	.align		4
.L_2015:
        /*00b0*/ 	.byte	0x04, 0x05
        /*00b2*/ 	.short	(.L_2017 - .L_2016)
.L_2016:
        /*00b4*/ 	.word	0x00000100
        /*00b8*/ 	.word	0x00000001
        /*00bc*/ 	.word	0x00000001


	//----- nvinfo : EIATTR_CRS_STACK_SIZE
	.align		4
.L_2017:
        /*00c0*/ 	.byte	0x04, 0x1e
        /*00c2*/ 	.short	(.L_2019 - .L_2018)
.L_2018:
        /*00c4*/ 	.word	0x00000000


	//----- nvinfo : EIATTR_CBANK_PARAM_SIZE
	.align		4
.L_2019:
        /*00c8*/ 	.byte	0x03, 0x19
        /*00ca*/ 	.short	0x00e8


	//----- nvinfo : EIATTR_PARAM_CBANK
	.align		4
        /*00cc*/ 	.byte	0x04, 0x0a
        /*00ce*/ 	.short	(.L_2021 - .L_2020)
	.align		4
.L_2020:
        /*00d0*/ 	.word	index@(.nv.constant0._ZN7cutlass13device_kernelIN5flash19FlashAttnFwdCombineIN4cute5tupleIJNS3_1CILi16EEENS5_ILi64EEEEEELi4ELi256ELi1ELb0ELb0ENS_6half_tEfNS_4arch4Sm90EEEEEvNT_6ParamsE)
        /*00d4*/ 	.short	0x0210
        /*00d6*/ 	.short	0x00e8


	//----- nvinfo : EIATTR_SW_WAR
	.align		4
.L_2021:
        /*00d8*/ 	.byte	0x04, 0x36
        /*00da*/ 	.short	(.L_2023 - .L_2022)
.L_2022:
        /*00dc*/ 	.word	0x00000008
.L_2023:


//--------------------- .nv.info._ZN7cutlass13device_kernelIN5flash19FlashAttnFwdCombineIN4cute5tupleIJNS3_1CILi16EEENS5_ILi64EEEEEELi8ELi256ELi1ELb0ELb1ENS_6half_tEfNS_4arch4Sm90EEEEEvNT_6ParamsE --------------------------
	.section	.nv.info._ZN7cutlass13device_kernelIN5flash19FlashAttnFwdCombineIN4cute5tupleIJNS3_1CILi16EEENS5_ILi64EEEEEELi8ELi256ELi1ELb0ELb1ENS_6half_tEfNS_4arch4Sm90EEEEEvNT_6ParamsE,"",@"SHT_CUDA_INFO"
	.sectionflags	@""
	.align	4


	//----- nvinfo : EIATTR_CUDA_API_VERSION
	.align		4
        /*0000*/ 	.byte	0x04, 0x37
        /*0002*/ 	.short	(.L_2025 - .L_2024)
.L_2024:
        /*0004*/ 	.word	0x00000082


	//----- nvinfo : EIATTR_KPARAM_INFO
	.align		4
.L_2025:
        /*0008*/ 	.byte	0x04, 0x17
        /*000a*/ 	.short	(.L_2027 - .L_2026)
.L_2026:
        /*000c*/ 	.word	0x00000000
        /*0010*/ 	.short	0x0000
        /*0012*/ 	.short	0x0000
        /*0014*/ 	.byte	0x00, 0xf0, 0xa1, 0x03


	//----- nvinfo : EIATTR_SPARSE_MMA_MASK
	.align		4
.L_2027:
        /*0018*/ 	.byte	0x03, 0x50
        /*001a*/ 	.short	0x0000


	//----- nvinfo : EIATTR_MAXREG_COUNT
	.align		4
        /*001c*/ 	.byte	0x03, 0x1b
        /*001e*/ 	.short	0x0080


	//----- nvinfo : EIATTR_NUM_BARRIERS
	.align		4
        /*0020*/ 	.byte	0x02, 0x4c
        /*0022*/ 	.byte	0x01
	.zero		1


	//----- nvinfo : EIATTR_EXTERNS
	.align		4
        /*0024*/ 	.byte	0x04, 0x0f
        /*0026*/ 	.short	(.L_2029 - .L_2028)


	//   ....[0]....
	.align		4
.L_2028:
        /*0028*/ 	.word	index@(__assertfail)


	//----- nvinfo : EIATTR_MERCURY_ISA_VERSION
	.align		4
.L_2029:
        /*002c*/ 	.byte	0x03, 0x5f
        /*002e*/ 	.short	0x0101


	//----- nvinfo : EIATTR_COOP_GROUP_MASK_REGIDS
	.align		4
        /*0030*/ 	.byte	0x04, 0x29
        /*0032*/ 	.short	(.L_2031 - .L_2030)


	//   ....[0]....
.L_2030:
        /*0034*/ 	.word	0xffffffff


	//   ....[1]....
        /*0038*/ 	.word	0xffffffff


	//   ....[2]....
        /*003c*/ 	.word	0xffffffff


	//   ....[3]....
        /*0040*/ 	.word	0xffffffff


	//   ....[4]....
        /*0044*/ 	.word	0xffffffff


	//   ....[5]....
        /*0048*/ 	.word	0xffffffff


	//   ....[6]....
        /*004c*/ 	.word	0xffffffff


	//   ....[7]....
        /*0050*/ 	.word	0xffffffff


	//   ....[8]....
        /*0054*/ 	.word	0xffffffff


	//   ....[9]....
        /*0058*/ 	.word	0xffffffff


	//   ....[10]....
        /*005c*/ 	.word	0xffffffff


	//   ....[11]....
        /*0060*/ 	.word	0xffffffff


	//----- nvinfo : EIATTR_COOP_GROUP_INSTR_OFFSETS
	.align		4
.L_2031:
        /*0064*/ 	.byte	0x04, 0x28
        /*0066*/ 	.short	(.L_2033 - .L_2032)


	//   ....[0]....
.L_2032:
        /*0068*/ 	.word	0x000028f0


	//   ....[1]....
        /*006c*/ 	.word	0x00002910


	//   ....[2]....
        /*0070*/ 	.word	0x00002930


	//   ....[3]....
        /*0074*/ 	.word	0x00002950


	//   ....[4]....
        /*0078*/ 	.word	0x00002ed0


	//   ....[5]....
        /*007c*/ 	.word	0x00002f50


	//   ....[6]....
        /*0080*/ 	.word	0x00002fa0


	//   ....[7]....
        /*0084*/ 	.word	0x00002fd0


	//   ....[8]....
        /*0088*/ 	.word	0x00002ff0


	//   ....[9]....
        /*008c*/ 	.word	0x00003010


	//   ....[10]....
        /*0090*/ 	.word	0x00003030


	//   ....[11]....
        /*0094*/ 	.word	0x00003070


	//----- nvinfo : EIATTR_SYSCALL_OFFSETS
	.align		4
.L_2033:
        /*0098*/ 	.byte	0x04, 0x46
        /*009a*/ 	.short	(.L_2035 - .L_2034)


	//   ....[0]....
.L_2034:
        /*009c*/ 	.word	0x00000510


	//----- nvinfo : EIATTR_EXIT_INSTR_OFFSETS
	.align		4
.L_2035:
        /*00a0*/ 	.byte	0x04, 0x1c
        /*00a2*/ 	.short	(.L_2037 - .L_2036)


	//   ....[0]....
.L_2036:
        /*00a4*/ 	.word	0x00000240


	//   ....[1]....
        /*00a8*/ 	.word	0x000003c0


	//   ....[2]....
        /*00ac*/ 	.word	0x000042c0


	//   ....[3]....
        /*00b0*/ 	.word	0x00004420


	//----- nvinfo : EIATTR_MAX_THREADS
	.align		4
.L_2037:
        /*00b4*/ 	.byte	0x04, 0x05
        /*00b6*/ 	.short	(.L_2039 - .L_2038)
.L_2038:
        /*00b8*/ 	.word	0x00000100
        /*00bc*/ 	.word	0x00000001
        /*00c0*/ 	.word	0x00000001


	//----- nvinfo : EIATTR_CRS_STACK_SIZE
	.align		4
.L_2039:
        /*00c4*/ 	.byte	0x04, 0x1e
        /*00c6*/ 	.short	(.L_2041 - .L_2040)
.L_2040:
        /*00c8*/ 	.word	0x00000000


	//----- nvinfo : EIATTR_CBANK_PARAM_SIZE
	.align		4
.L_2041:
        /*00cc*/ 	.byte	0x03, 0x19
        /*00ce*/ 	.short	0x00e8


	//----- nvinfo : EIATTR_PARAM_CBANK
	.align		4
        /*00d0*/ 	.byte	0x04, 0x0a
        /*00d2*/ 	.short	(.L_2043 - .L_2042)
	.align		4
.L_2042:
        /*00d4*/ 	.word	index@(.nv.constant0._ZN7cutlass13device_kernelIN5flash19FlashAttnFwdCombineIN4cute5tupleIJNS3_1CILi16EEENS5_ILi64EEEEEELi8ELi256ELi1ELb0ELb1ENS_6half_tEfNS_4arch4Sm90EEEEEvNT_6ParamsE)
        /*00d8*/ 	.short	0x0210
        /*00da*/ 	.short	0x00e8


	//----- nvinfo : EIATTR_SW_WAR
	.align		4
.L_2043:
        /*00dc*/ 	.byte	0x04, 0x36
        /*00de*/ 	.short	(.L_2045 - .L_2044)
.L_2044:
        /*00e0*/ 	.word	0x00000008
.L_2045:


//--------------------- .nv.info._ZN7cutlass13device_kernelIN5flash19FlashAttnFwdCombineIN4cute5tupleIJNS3_1CILi16EEENS5_ILi64EEEEEELi7ELi256ELi1ELb0ELb1ENS_6half_tEfNS_4arch4Sm90EEEEEvNT_6ParamsE --------------------------
	.section	.nv.info._ZN7cutlass13device_kernelIN5flash19FlashAttnFwdCombineIN4cute5tupleIJNS3_1CILi16EEENS5_ILi64EEEEEELi7ELi256ELi1ELb0ELb1ENS_6half_tEfNS_4arch4Sm90EEEEEvNT_6ParamsE,"",@"SHT_CUDA_INFO"
	.sectionflags	@""
	.align	4


	//----- nvinfo : EIATTR_CUDA_API_VERSION
	.align		4
        /*0000*/ 	.byte	0x04, 0x37
        /*0002*/ 	.short	(.L_2047 - .L_2046)
.L_2046:
        /*0004*/ 	.word	0x00000082


	//----- nvinfo : EIATTR_KPARAM_INFO
	.align		4
.L_2047:
        /*0008*/ 	.byte	0x04, 0x17
        /*000a*/ 	.short	(.L_2049 - .L_2048)
.L_2048:
        /*000c*/ 	.word	0x00000000
        /*0010*/ 	.short	0x0000
        /*0012*/ 	.short	0x0000
        /*0014*/ 	.byte	0x00, 0xf0, 0xa1, 0x03


	//----- nvinfo : EIATTR_SPARSE_MMA_MASK
	.align		4
.L_2049:
        /*0018*/ 	.byte	0x03, 0x50
        /*001a*/ 	.short	0x0000


	//----- nvinfo : EIATTR_MAXREG_COUNT
	.align		4
        /*001c*/ 	.byte	0x03, 0x1b
        /*001e*/ 	.short	0x0080


	//----- nvinfo : EIATTR_NUM_BARRIERS
	.align		4
        /*0020*/ 	.byte	0x02, 0x4c
        /*0022*/ 	.byte	0x01
	.zero		1


	//----- nvinfo : EIATTR_EXTERNS
	.align		4
        /*0024*/ 	.byte	0x04, 0x0f
        /*0026*/ 	.short	(.L_2051 - .L_2050)


	//   ....[0]....
	.align		4
.L_2050:
        /*0028*/ 	.word	index@(__assertfail)


	//----- nvinfo : EIATTR_MERCURY_ISA_VERSION
	.align		4
.L_2051:
        /*002c*/ 	.byte	0x03, 0x5f
        /*002e*/ 	.short	0x0101


	//----- nvinfo : EIATTR_COOP_GROUP_MASK_REGIDS
	.align		4
        /*0030*/ 	.byte	0x04, 0x29
        /*0032*/ 	.short	(.L_2053 - .L_2052)


	//   ....[0]....
.L_2052:
        /*0034*/ 	.word	0xffffffff


	//   ....[1]....
        /*0038*/ 	.word	0xffffffff


	//   ....[2]....
        /*003c*/ 	.word	0xffffffff


	//   ....[3]....
        /*0040*/ 	.word	0xffffffff


	//   ....[4]....
        /*0044*/ 	.word	0xffffffff


	//   ....[5]....
        /*0048*/ 	.word	0xffffffff


	//   ....[6]....
        /*004c*/ 	.word	0xffffffff


	//   ....[7]....
        /*0050*/ 	.word	0xffffffff


	//   ....[8]....
        /*0054*/ 	.word	0xffffffff


	//   ....[9]....
        /*0058*/ 	.word	0xffffffff


	//   ....[10]....
        /*005c*/ 	.word	0xffffffff


	//   ....[11]....
        /*0060*/ 	.word	0xffffffff


	//----- nvinfo : EIATTR_COOP_GROUP_INSTR_OFFSETS
	.align		4
.L_2053:
        /*0064*/ 	.byte	0x04, 0x28
        /*0066*/ 	.short	(.L_2055 - .L_2054)


	//   ....[0]....
.L_2054:
        /*0068*/ 	.word	0x00001ee0


	//   ....[1]....
        /*006c*/ 	.word	0x00001f00


	//   ....[2]....
        /*0070*/ 	.word	0x00001f20


	//   ....[3]....
        /*0074*/ 	.word	0x00001f40


	//   ....[4]....
        /*0078*/ 	.word	0x00002260


	//   ....[5]....
        /*007c*/ 	.word	0x00002280


	//   ....[6]....
        /*0080*/ 	.word	0x00002290


	//   ....[7]....
        /*0084*/ 	.word	0x000022c0


	//   ....[8]....
        /*0088*/ 	.word	0x000022d0


	//   ....[9]....
        /*008c*/ 	.word	0x00002300


	//   ....[10]....
        /*0090*/ 	.word	0x00002310


	//   ....[11]....
        /*0094*/ 	.word	0x00002350


	//----- nvinfo : EIATTR_SYSCALL_OFFSETS
	.align		4
.L_2055:
        /*0098*/ 	.byte	0x04, 0x46
        /*009a*/ 	.short	(.L_2057 - .L_2056)


	//   ....[0]....
.L_2056:
        /*009c*/ 	.word	0x00000510


	//----- nvinfo : EIATTR_EXIT_INSTR_OFFSETS
	.align		4
.L_2057:
        /*00a0*/ 	.byte	0x04, 0x1c
        /*00a2*/ 	.short	(.L_2059 - .L_2058)


	//   ....[0]....
.L_2058:
        /*00a4*/ 	.word	0x00000240


	//   ....[1]....
        /*00a8*/ 	.word	0x000003c0


	//   ....[2]....
        /*00ac*/ 	.word	0x00003490


	//   ....[3]....
        /*00b0*/ 	.word	0x000035f0


	//----- nvinfo : EIATTR_MAX_THREADS
	.align		4
.L_2059:
        /*00b4*/ 	.byte	0x04, 0x05
        /*00b6*/ 	.short	(.L_2061 - .L_2060)
.L_2060:
        /*00b8*/ 	.word	0x00000100
        /*00bc*/ 	.word	0x00000001
        /*00c0*/ 	.word	0x00000001


	//----- nvinfo : EIATTR_CRS_STACK_SIZE
	.align		4
.L_2061:
        /*00c4*/ 	.byte	0x04, 0x1e
        /*00c6*/ 	.short	(.L_2063 - .L_2062)
.L_2062:
        /*00c8*/ 	.word	0x00000000


	//----- nvinfo : EIATTR_CBANK_PARAM_SIZE
	.align		4
.L_2063:
        /*00cc*/ 	.byte	0x03, 0x19
        /*00ce*/ 	.short	0x00e8


	//----- nvinfo : EIATTR_PARAM_CBANK
	.align		4
        /*00d0*/ 	.byte	0x04, 0x0a
        /*00d2*/ 	.short	(.L_2065 - .L_2064)
	.align		4
.L_2064:
        /*00d4*/ 	.word	index@(.nv.constant0._ZN7cutlass13device_kernelIN5flash19FlashAttnFwdCombineIN4cute5tupleIJNS3_1CILi16EEENS5_ILi64EEEEEELi7ELi256ELi1ELb0ELb1ENS_6half_tEfNS_4arch4Sm90EEEEEvNT_6ParamsE)
        /*00d8*/ 	.short	0x0210
        /*00da*/ 	.short	0x00e8


	//----- nvinfo : EIATTR_SW_WAR
	.align		4
.L_2065:
        /*00dc*/ 	.byte	0x04, 0x36
        /*00de*/ 	.short	(.L_2067 - .L_2066)
.L_2066:
        /*00e0*/ 	.word	0x00000008
.L_2067:


//--------------------- .nv.info._ZN7cutlass13device_kernelIN5flash19FlashAttnFwdCombineIN4cute5tupleIJNS3_1CILi16EEENS5_ILi64EEEEEELi6ELi256ELi1ELb0ELb1ENS_6half_tEfNS_4arch4Sm90EEEEEvNT_6ParamsE --------------------------
	.section	.nv.info._ZN7cutlass13device_kernelIN5flash19FlashAttnFwdCombineIN4cute5tupleIJNS3_1CILi16EEENS5_ILi64EEEEEELi6ELi256ELi1ELb0ELb1ENS_6half_tEfNS_4arch4Sm90EEEEEvNT_6ParamsE,"",@"SHT_CUDA_INFO"
	.sectionflags	@""
	.align	4


	//----- nvinfo : EIATTR_CUDA_API_VERSION
	.align		4
        /*0000*/ 	.byte	0x04, 0x37
        /*0002*/ 	.short	(.L_2069 - .L_2068)
.L_2068:
        /*0004*/ 	.word	0x00000082


	//----- nvinfo : EIATTR_KPARAM_INFO
	.align		4
.L_2069:
        /*0008*/ 	.byte	0x04, 0x17
        /*000a*/ 	.short	(.L_2071 - .L_2070)
.L_2070:
        /*000c*/ 	.word	0x00000000
        /*0010*/ 	.short	0x0000
        /*0012*/ 	.short	0x0000
        /*0014*/ 	.byte	0x00, 0xf0, 0xa1, 0x03


	//----- nvinfo : EIATTR_SPARSE_MMA_MASK
	.align		4
.L_2071:
        /*0018*/ 	.byte	0x03, 0x50
        /*001a*/ 	.short	0x0000


	//----- nvinfo : EIATTR_MAXREG_COUNT
	.align		4
        /*001c*/ 	.byte	0x03, 0x1b
        /*001e*/ 	.short	0x0080


	//----- nvinfo : EIATTR_NUM_BARRIERS
	.align		4
        /*0020*/ 	.byte	0x02, 0x4c
        /*0022*/ 	.byte	0x01
	.zero		1


	//----- nvinfo : EIATTR_EXTERNS
	.align		4
        /*0024*/ 	.byte	0x04, 0x0f
        /*0026*/ 	.short	(.L_2073 - .L_2072)


	//   ....[0]....
	.align		4
.L_2072:
        /*0028*/ 	.word	index@(__assertfail)


	//----- nvinfo : EIATTR_MERCURY_ISA_VERSION
	.align		4
.L_2073:
        /*002c*/ 	.byte	0x03, 0x5f
        /*002e*/ 	.short	0x0101


	//----- nvinfo : EIATTR_COOP_GROUP_MASK_REGIDS
	.align		4
        /*0030*/ 	.byte	0x04, 0x29
        /*0032*/ 	.short	(.L_2075 - .L_2074)


	//   ....[0]....
.L_2074:
        /*0034*/ 	.word	0xffffffff


	//   ....[1]....
        /*0038*/ 	.word	0xffffffff


	//   ....[2]....
        /*003c*/ 	.word	0xffffffff


	//   ....[3]....
        /*0040*/ 	.word	0xffffffff


	//   ....[4]....
        /*0044*/ 	.word	0xffffffff


	//   ....[5]....
        /*0048*/ 	.word	0xffffffff


	//   ....[6]....
        /*004c*/ 	.word	0xffffffff


	//   ....[7]....
        /*0050*/ 	.word	0xffffffff


	//   ....[8]....
        /*0054*/ 	.word	0xffffffff


	//   ....[9]....
        /*0058*/ 	.word	0xffffffff


	//   ....[10]....
        /*005c*/ 	.word	0xffffffff


	//   ....[11]....
        /*0060*/ 	.word	0xffffffff


	//----- nvinfo : EIATTR_COOP_GROUP_INSTR_OFFSETS
	.align		4
.L_2075:
        /*0064*/ 	.byte	0x04, 0x28
        /*0066*/ 	.short	(.L_2077 - .L_2076)


	//   ....[0]....
.L_2076:
        /*0068*/ 	.word	0x00001980


	//   ....[1]....
        /*006c*/ 	.word	0x000019a0


	//   ....[2]....
        /*0070*/ 	.word	0x000019c0


	//   ....[3]....
        /*0074*/ 	.word	0x000019e0


	//   ....[4]....
        /*0078*/ 	.word	0x00001b80


	//   ....[5]....
        /*007c*/ 	.word	0x00001ba0


	//   ....[6]....
        /*0080*/ 	.word	0x00001bb0


	//   ....[7]....
        /*0084*/ 	.word	0x00001be0


	//   ....[8]....
        /*0088*/ 	.word	0x00001bf0


	//   ....[9]....
        /*008c*/ 	.word	0x00001c30


	//   ....[10]....
        /*0090*/ 	.word	0x00001c40


	//   ....[11]....
        /*0094*/ 	.word	0x00001c70


	//----- nvinfo : EIATTR_SYSCALL_OFFSETS
	.align		4
.L_2077:
        /*0098*/ 	.byte	0x04, 0x46
        /*009a*/ 	.short	(.L_2079 - .L_2078)


	//   ....[0]....
.L_2078:
        /*009c*/ 	.word	0x00000510


	//----- nvinfo : EIATTR_EXIT_INSTR_OFFSETS
	.align		4
.L_2079:
        /*00a0*/ 	.byte	0x04, 0x1c
        /*00a2*/ 	.short	(.L_2081 - .L_2080)


	//   ....[0]....
.L_2080:
        /*00a4*/ 	.word	0x00000240


	//   ....[1]....
        /*00a8*/ 	.word	0x000003c0


	//   ....[2]....
        /*00ac*/ 	.word	0x00002d60


	//   ....[3]....
        /*00b0*/ 	.word	0x00002ec0


	//----- nvinfo : EIATTR_MAX_THREADS
	.align		4
.L_2081:
        /*00b4*/ 	.byte	0x04, 0x05
        /*00b6*/ 	.short	(.L_2083 - .L_2082)
.L_2082:
        /*00b8*/ 	.word	0x00000100
        /*00bc*/ 	.word	0x00000001
        /*00c0*/ 	.word	0x00000001


	//----- nvinfo : EIATTR_CRS_STACK_SIZE
	.align		4
.L_2083:
        /*00c4*/ 	.byte	0x04, 0x1e
        /*00c6*/ 	.short	(.L_2085 - .L_2084)
.L_2084:
        /*00c8*/ 	.word	0x00000000


	//----- nvinfo : EIATTR_CBANK_PARAM_SIZE
	.align		4
.L_2085:
        /*00cc*/ 	.byte	0x03, 0x19
        /*00ce*/ 	.short	0x00e8


	//----- nvinfo : EIATTR_PARAM_CBANK
	.align		4
        /*00d0*/ 	.byte	0x04, 0x0a
        /*00d2*/ 	.short	(.L_2087 - .L_2086)
	.align		4
.L_2086:
        /*00d4*/ 	.word	index@(.nv.constant0._ZN7cutlass13device_kernelIN5flash19FlashAttnFwdCombineIN4cute5tupleIJNS3_1CILi16EEENS5_ILi64EEEEEELi6ELi256ELi1ELb0ELb1ENS_6half_tEfNS_4arch4Sm90EEEEEvNT_6ParamsE)
        /*00d8*/ 	.short	0x0210
        /*00da*/ 	.short	0x00e8


	//----- nvinfo : EIATTR_SW_WAR
	.align		4
.L_2087:
        /*00dc*/ 	.byte	0x04, 0x36
        /*00de*/ 	.short	(.L_2089 - .L_2088)
.L_2088:
        /*00e0*/ 	.word	0x00000008
.L_2089:


//--------------------- .nv.info._ZN7cutlass13device_kernelIN5flash19FlashAttnFwdCombineIN4cute5tupleIJNS3_1CILi16EEENS5_ILi64EEEEEELi5ELi256ELi1ELb0ELb1ENS_6half_tEfNS_4arch4Sm90EEEEEvNT_6ParamsE --------------------------
	.section	.nv.info._ZN7cutlass13device_kernelIN5flash19FlashAttnFwdCombineIN4cute5tupleIJNS3_1CILi16EEENS5_ILi64EEEEEELi5ELi256ELi1ELb0ELb1ENS_6half_tEfNS_4arch4Sm90EEEEEvNT_6ParamsE,"",@"SHT_CUDA_INFO"
	.sectionflags	@""
	.align	4


	//----- nvinfo : EIATTR_CUDA_API_VERSION
	.align		4
        /*0000*/ 	.byte	0x04, 0x37
        /*0002*/ 	.short	(.L_2091 - .L_2090)
.L_2090:
        /*0004*/ 	.word	0x00000082


	//----- nvinfo : EIATTR_KPARAM_INFO
	.align		4
.L_2091:
        /*0008*/ 	.byte	0x04, 0x17
        /*000a*/ 	.short	(.L_2093 - .L_2092)
.L_2092:
        /*000c*/ 	.word	0x00000000
        /*0010*/ 	.short	0x0000
        /*0012*/ 	.short	0x0000
        /*0014*/ 	.byte	0x00, 0xf0, 0xa1, 0x03


	//----- nvinfo : EIATTR_SPARSE_MMA_MASK
	.align		4
.L_2093:
        /*0018*/ 	.byte	0x03, 0x50
        /*001a*/ 	.short	0x0000


	//----- nvinfo : EIATTR_MAXREG_COUNT
	.align		4
        /*001c*/ 	.byte	0x03, 0x1b
        /*001e*/ 	.short	0x0080


	//----- nvinfo : EIATTR_NUM_BARRIERS
	.align		4
        /*0020*/ 	.byte	0x02, 0x4c
        /*0022*/ 	.byte	0x01
	.zero		1


	//----- nvinfo : EIATTR_EXTERNS
	.align		4
        /*0024*/ 	.byte	0x04, 0x0f
        /*0026*/ 	.short	(.L_2095 - .L_2094)


	//   ....[0]....
	.align		4
.L_2094:
        /*0028*/ 	.word	index@(__assertfail)


	//----- nvinfo : EIATTR_MERCURY_ISA_VERSION
	.align		4
.L_2095:
        /*002c*/ 	.byte	0x03, 0x5f
        /*002e*/ 	.short	0x0101


	//----- nvinfo : EIATTR_COOP_GROUP_MASK_REGIDS
	.align		4
        /*0030*/ 	.byte	0x04, 0x29
        /*0032*/ 	.short	(.L_2097 - .L_2096)


	//   ....[0]....
.L_2096:
        /*0034*/ 	.word	0xffffffff


	//   ....[1]....
        /*0038*/ 	.word	0xffffffff


	//   ....[2]....
        /*003c*/ 	.word	0xffffffff


	//   ....[3]....
        /*0040*/ 	.word	0xffffffff


	//   ....[4]....
        /*0044*/ 	.word	0xffffffff


	//   ....[5]....
        /*0048*/ 	.word	0xffffffff


	//   ....[6]....
        /*004c*/ 	.word	0xffffffff


	//   ....[7]....
        /*0050*/ 	.word	0xffffffff


	//   ....[8]....
        /*0054*/ 	.word	0xffffffff


	//   ....[9]....
        /*0058*/ 	.word	0xffffffff


	//   ....[10]....
        /*005c*/ 	.word	0xffffffff


	//   ....[11]....
        /*0060*/ 	.word	0xffffffff


	//----- nvinfo : EIATTR_COOP_GROUP_INSTR_OFFSETS
	.align		4
.L_2097:
        /*0064*/ 	.byte	0x04, 0x28
        /*0066*/ 	.short	(.L_2099 - .L_2098)


	//   ....[0]....
.L_2098:
        /*0068*/ 	.word	0x00001700


	//   ....[1]....
        /*006c*/ 	.word	0x00001720


	//   ....[2]....
        /*0070*/ 	.word	0x00001740


	//   ....[3]....
        /*0074*/ 	.word	0x00001760


	//   ....[4]....
        /*0078*/ 	.word	0x00001850


	//   ....[5]....
        /*007c*/ 	.word	0x00001870


	//   ....[6]....
        /*0080*/ 	.word	0x00001880


	//   ....[7]....
        /*0084*/ 	.word	0x000018b0


	//   ....[8]....
        /*0088*/ 	.word	0x000018c0


	//   ....[9]....
        /*008c*/ 	.word	0x00001900


	//   ....[10]....
        /*0090*/ 	.word	0x00001910


	//   ....[11]....
        /*0094*/ 	.word	0x00001940


	//----- nvinfo : EIATTR_SYSCALL_OFFSETS
	.align		4
.L_2099:
        /*0098*/ 	.byte	0x04, 0x46
        /*009a*/ 	.short	(.L_2101 - .L_2100)


	//   ....[0]....
.L_2100:
        /*009c*/ 	.word	0x00000510


	//----- nvinfo : EIATTR_EXIT_INSTR_OFFSETS
	.align		4
.L_2101:
        /*00a0*/ 	.byte	0x04, 0x1c
        /*00a2*/ 	.short	(.L_2103 - .L_2102)


	//   ....[0]....
.L_2102:
        /*00a4*/ 	.word	0x00000240


	//   ....[1]....
        /*00a8*/ 	.word	0x000003c0


	//   ....[2]....
        /*00ac*/ 	.word	0x000029e0


	//   ....[3]....
        /*00b0*/ 	.word	0x00002b40


	//----- nvinfo : EIATTR_MAX_THREADS
	.align		4
.L_2103:
        /*00b4*/ 	.byte	0x04, 0x05
        /*00b6*/ 	.short	(.L_2105 - .L_2104)
.L_2104:
        /*00b8*/ 	.word	0x00000100
        /*00bc*/ 	.word	0x00000001
        /*00c0*/ 	.word	0x00000001


	//----- nvinfo : EIATTR_CRS_STACK_SIZE
	.align		4
.L_2105:
        /*00c4*/ 	.byte	0x04, 0x1e
        /*00c6*/ 	.short	(.L_2107 - .L_2106)
.L_2106:
        /*00c8*/ 	.word	0x00000000


	//----- nvinfo : EIATTR_CBANK_PARAM_SIZE
	.align		4
.L_2107:
        /*00cc*/ 	.byte	0x03, 0x19
        /*00ce*/ 	.short	0x00e8


	//----- nvinfo : EIATTR_PARAM_CBANK
	.align		4
        /*00d0*/ 	.byte	0x04, 0x0a
        /*00d2*/ 	.short	(.L_2109 - .L_2108)
	.align		4
.L_2108:
        /*00d4*/ 	.word	index@(.nv.constant0._ZN7cutlass13device_kernelIN5flash19FlashAttnFwdCombineIN4cute5tupleIJNS3_1CILi16EEENS5_ILi64EEEEEELi5ELi256ELi1ELb0ELb1ENS_6half_tEfNS_4arch4Sm90EEEEEvNT_6ParamsE)
        /*00d8*/ 	.short	0x0210
        /*00da*/ 	.short	0x00e8


	//----- nvinfo : EIATTR_SW_WAR
	.align		4
.L_2109:
        /*00dc*/ 	.byte	0x04, 0x36
        /*00de*/ 	.short	(.L_2111 - .L_2110)
.L_2110:
        /*00e0*/ 	.word	0x00000008
.L_2111:


//--------------------- .nv.info._ZN7cutlass13device_kernelIN5flash19FlashAttnFwdCombineIN4cute5tupleIJNS3_1CILi16EEENS5_ILi64EEEEEELi4ELi256ELi1ELb0ELb1ENS_6half_tEfNS_4arch4Sm90EEEEEvNT_6ParamsE --------------------------
	.section	.nv.info._ZN7cutlass13device_kernelIN5flash19FlashAttnFwdCombineIN4cute5tupleIJNS3_1CILi16EEENS5_ILi64EEEEEELi4ELi256ELi1ELb0ELb1ENS_6half_tEfNS_4arch4Sm90EEEEEvNT_6ParamsE,"",@"SHT_CUDA_INFO"
	.sectionflags	@""
	.align	4


	//----- nvinfo : EIATTR_CUDA_API_VERSION
	.align		4
        /*0000*/ 	.byte	0x04, 0x37
        /*0002*/ 	.short	(.L_2113 - .L_2112)
.L_2112:
        /*0004*/ 	.word	0x00000082


	//----- nvinfo : EIATTR_KPARAM_INFO
	.align		4
.L_2113:
        /*0008*/ 	.byte	0x04, 0x17
        /*000a*/ 	.short	(.L_2115 - .L_2114)
.L_2114:
        /*000c*/ 	.word	0x00000000
        /*0010*/ 	.short	0x0000
        /*0012*/ 	.short	0x0000
        /*0014*/ 	.byte	0x00, 0xf0, 0xa1, 0x03


	//----- nvinfo : EIATTR_SPARSE_MMA_MASK
	.align		4
.L_2115:
        /*0018*/ 	.byte	0x03, 0x50
        /*001a*/ 	.short	0x0000


	//----- nvinfo : EIATTR_MAXREG_COUNT
	.align		4
        /*001c*/ 	.byte	0x03, 0x1b
        /*001e*/ 	.short	0x0080


	//----- nvinfo : EIATTR_NUM_BARRIERS
	.align		4
        /*0020*/ 	.byte	0x02, 0x4c
        /*0022*/ 	.byte	0x01
	.zero		1


	//----- nvinfo : EIATTR_EXTERNS
	.align		4
        /*0024*/ 	.byte	0x04, 0x0f
        /*0026*/ 	.short	(.L_2117 - .L_2116)


	//   ....[0]....
	.align		4
.L_2116:
        /*0028*/ 	.word	index@(__assertfail)


	//----- nvinfo : EIATTR_MERCURY_ISA_VERSION
	.align		4
.L_2117:
        /*002c*/ 	.byte	0x03, 0x5f
        /*002e*/ 	.short	0x0101


	//----- nvinfo : EIATTR_COOP_GROUP_MASK_REGIDS
	.align		4
        /*0030*/ 	.byte	0x04, 0x29
        /*0032*/ 	.short	(.L_2119 - .L_2118)


	//   ....[0]....
.L_2118:
        /*0034*/ 	.word	0xffffffff


	//   ....[1]....
        /*0038*/ 	.word	0xffffffff


	//   ....[2]....
        /*003c*/ 	.word	0xffffffff


	//   ....[3]....
        /*0040*/ 	.word	0xffffffff


	//   ....[4]....
        /*0044*/ 	.word	0xffffffff


	//   ....[5]....
        /*0048*/ 	.word	0xffffffff


	//   ....[6]....
        /*004c*/ 	.word	0xffffffff


	//   ....[7]....
        /*0050*/ 	.word	0xffffffff


	//   ....[8]....
        /*0054*/ 	.word	0xffffffff


	//   ....[9]....
        /*0058*/ 	.word	0xffffffff


	//   ....[10]....
        /*005c*/ 	.word	0xffffffff


	//   ....[11]....
        /*0060*/ 	.word	0xffffffff


	//----- nvinfo : EIATTR_COOP_GROUP_INSTR_OFFSETS
	.align		4
.L_2119:
        /*0064*/ 	.byte	0x04, 0x28
        /*0066*/ 	.short	(.L_2121 - .L_2120)


	//   ....[0]....
.L_2120:
        /*0068*/ 	.word	0x000015b0


	//   ....[1]....
        /*006c*/ 	.word	0x000015d0


	//   ....[2]....
        /*0070*/ 	.word	0x000015f0


	//   ....[3]....
        /*0074*/ 	.word	0x00001610


	//   ....[4]....
        /*0078*/ 	.word	0x000016b0


	//   ....[5]....
        /*007c*/ 	.word	0x000016d0


	//   ....[6]....
        /*0080*/ 	.word	0x000016e0


	//   ....[7]....
        /*0084*/ 	.word	0x00001710


	//   ....[8]....
        /*0088*/ 	.word	0x00001720


	//   ....[9]....
        /*008c*/ 	.word	0x00001760


	//   ....[10]....
        /*0090*/ 	.word	0x00001770


	//   ....[11]....
        /*0094*/ 	.word	0x000017a0


	//----- nvinfo : EIATTR_SYSCALL_OFFSETS
	.align		4
.L_2121:
        /*0098*/ 	.byte	0x04, 0x46
        /*009a*/ 	.short	(.L_2123 - .L_2122)


	//   ....[0]....
.L_2122:
        /*009c*/ 	.word	0x00000510


	//----- nvinfo : EIATTR_EXIT_INSTR_OFFSETS
	.align		4
.L_2123:
        /*00a0*/ 	.byte	0x04, 0x1c
        /*00a2*/ 	.short	(.L_2125 - .L_2124)


	//   ....[0]....
.L_2124:
        /*00a4*/ 	.word	0x00000240


	//   ....[1]....
        /*00a8*/ 	.word	0x000003c0


	//   ....[2]....
        /*00ac*/ 	.word	0x00002820


	//   ....[3]....
        /*00b0*/ 	.word	0x00002980


	//----- nvinfo : EIATTR_MAX_THREADS
	.align		4
.L_2125:
        /*00b4*/ 	.byte	0x04, 0x05
        /*00b6*/ 	.short	(.L_2127 - .L_2126)
.L_2126:
        /*00b8*/ 	.word	0x00000100
        /*00bc*/ 	.word	0x00000001
        /*00c0*/ 	.word	0x00000001


	//----- nvinfo : EIATTR_CRS_STACK_SIZE
	.align		4
.L_2127:
        /*00c4*/ 	.byte	0x04, 0x1e
        /*00c6*/ 	.short	(.L_2129 - .L_2128)
.L_2128:
        /*00c8*/ 	.word	0x00000000


	//----- nvinfo : EIATTR_CBANK_PARAM_SIZE
	.align		4
.L_2129:
        /*00cc*/ 	.byte	0x03, 0x19
        /*00ce*/ 	.short	0x00e8


	//----- nvinfo : EIATTR_PARAM_CBANK
	.align		4
        /*00d0*/ 	.byte	0x04, 0x0a
        /*00d2*/ 	.short	(.L_2131 - .L_2130)
	.align		4
.L_2130:
        /*00d4*/ 	.word	index@(.nv.constant0._ZN7cutlass13device_kernelIN5flash19FlashAttnFwdCombineIN4cute5tupleIJNS3_1CILi16EEENS5_ILi64EEEEEELi4ELi256ELi1ELb0ELb1ENS_6half_tEfNS_4arch4Sm90EEEEEvNT_6ParamsE)
        /*00d8*/ 	.short	0x0210
        /*00da*/ 	.short	0x00e8


	//----- nvinfo : EIATTR_SW_WAR
	.align		4
.L_2131:
        /*00dc*/ 	.byte	0x04, 0x36
        /*00de*/ 	.short	(.L_2133 - .L_2132)
.L_2132:
        /*00e0*/ 	.word	0x00000008
.L_2133:


//--------------------- .nv.info._ZN7cutlass13device_kernelIN5flash19FlashAttnFwdCombineIN4cute5tupleIJNS3_1CILi16EEENS5_ILi64EEEEEELi8ELi256ELi1ELb0ELb0ENS_6half_tEfNS_4arch4Sm80EEEEEvNT_6ParamsE --------------------------
	.section	.nv.info._ZN7cutlass13device_kernelIN5flash19FlashAttnFwdCombineIN4cute5tupleIJNS3_1CILi16EEENS5_ILi64EEEEEELi8ELi256ELi1ELb0ELb0ENS_6half_tEfNS_4arch4Sm80EEEEEvNT_6ParamsE,"",@"SHT_CUDA_INFO"
	.sectionflags	@""
	.align	4


	//----- nvinfo : EIATTR_CUDA_API_VERSION
	.align		4
        /*0000*/ 	.byte	0x04, 0x37
        /*0002*/ 	.short	(.L_2135 - .L_2134)
.L_2134:
        /*0004*/ 	.word	0x00000082


	//----- nvinfo : EIATTR_KPARAM_INFO
	.align		4
.L_2135:
        /*0008*/ 	.byte	0x04, 0x17
        /*000a*/ 	.short	(.L_2137 - .L_2136)
.L_2136:
        /*000c*/ 	.word	0x00000000
        /*0010*/ 	.short	0x0000
        /*0012*/ 	.short	0x0000
        /*0014*/ 	.byte	0x00, 0xf0, 0xa1, 0x03


	//----- nvinfo : EIATTR_SPARSE_MMA_MASK
	.align		4
.L_2137:
        /*0018*/ 	.byte	0x03, 0x50
        /*001a*/ 	.short	0x0000


	//----- nvinfo : EIATTR_MAXREG_COUNT
	.align		4
        /*001c*/ 	.byte	0x03, 0x1b
        /*001e*/ 	.short	0x0080


	//----- nvinfo : EIATTR_NUM_BARRIERS
	.align		4
        /*0020*/ 	.byte	0x02, 0x4c
        /*0022*/ 	.byte	0x01
	.zero		1


	//----- nvinfo : EIATTR_EXTERNS
	.align		4
        /*0024*/ 	.byte	0x04, 0x0f
        /*0026*/ 	.short	(.L_2139 - .L_2138)


	//   ....[0]....
	.align		4
.L_2138:
        /*0028*/ 	.word	index@(__assertfail)


	//----- nvinfo : EIATTR_MERCURY_ISA_VERSION
	.align		4
.L_2139:
        /*002c*/ 	.byte	0x03, 0x5f
        /*002e*/ 	.short	0x0101


	//----- nvinfo : EIATTR_COOP_GROUP_MASK_REGIDS
	.align		4
        /*0030*/ 	.byte	0x04, 0x29
        /*0032*/ 	.short	(.L_2141 - .L_2140)


	//   ....[0]....
.L_2140:
        /*0034*/ 	.word	0xffffffff


	//   ....[1]....
        /*0038*/ 	.word	0xffffffff


	//   ....[2]....
        /*003c*/ 	.word	0xffffffff


	//   ....[3]....
        /*0040*/ 	.word	0xffffffff


	//   ....[4]....
        /*0044*/ 	.word	0xffffffff


	//   ....[5]....
        /*0048*/ 	.word	0xffffffff


	//   ....[6]....
        /*004c*/ 	.word	0xffffffff


	//   ....[7]....
        /*0050*/ 	.word	0xffffffff


	//   ....[8]....
        /*0054*/ 	.word	0xffffffff


	//   ....[9]....
        /*0058*/ 	.word	0xffffffff


	//   ....[10]....
        /*005c*/ 	.word	0xffffffff


	//   ....[11]....
        /*0060*/ 	.word	0xffffffff


	//----- nvinfo : EIATTR_COOP_GROUP_INSTR_OFFSETS
	.align		4
.L_2141:
        /*0064*/ 	.byte	0x04, 0x28
        /*0066*/ 	.short	(.L_2143 - .L_2142)


	//   ....[0]....
.L_2142:
        /*0068*/ 	.word	0x00001ff0


	//   ....[1]....
        /*006c*/ 	.word	0x00002010


	//   ....[2]....
        /*0070*/ 	.word	0x00002030


	//   ....[3]....
        /*0074*/ 	.word	0x00002050


	//   ....[4]....
        /*0078*/ 	.word	0x00002670


	//   ....[5]....
        /*007c*/ 	.word	0x00002690


	//   ....[6]....
        /*0080*/ 	.word	0x000026a0


	//   ....[7]....
        /*0084*/ 	.word	0x000026d0


	//   ....[8]....
        /*0088*/ 	.word	0x000026e0


	//   ....[9]....
        /*008c*/ 	.word	0x00002710


	//   ....[10]....
        /*0090*/ 	.word	0x00002720


	//   ....[11]....
        /*0094*/ 	.word	0x00002770


	//----- nvinfo : EIATTR_SYSCALL_OFFSETS
	.align		4
.L_2143:
        /*0098*/ 	.byte	0x04, 0x46
        /*009a*/ 	.short	(.L_2145 - .L_2144)


	//   ....[0]....
.L_2144:
        /*009c*/ 	.word	0x00000390


	//----- nvinfo : EIATTR_EXIT_INSTR_OFFSETS
	.align		4
.L_2145:
        /*00a0*/ 	.byte	0x04, 0x1c
        /*00a2*/ 	.short	(.L_2147 - .L_2146)


	//   ....[0]....
.L_2146:
        /*00a4*/ 	.word	0x00000240


	//   ....[1]....
        /*00a8*/ 	.word	0x000039f0


	//   ....[2]....
        /*00ac*/ 	.word	0x00003bb0


	//----- nvinfo : EIATTR_MAX_THREADS
	.align		4
.L_2147:
        /*00b0*/ 	.byte	0x04, 0x05
        /*00b2*/ 	.short	(.L_2149 - .L_2148)
.L_2148:
        /*00b4*/ 	.word	0x00000100
        /*00b8*/ 	.word	0x00000001
        /*00bc*/ 	.word	0x00000001


	//----- nvinfo : EIATTR_CRS_STACK_SIZE
	.align		4
.L_2149:
        /*00c0*/ 	.byte	0x04, 0x1e
        /*00c2*/ 	.short	(.L_2151 - .L_2150)
.L_2150:
        /*00c4*/ 	.word	0x00000000


	//----- nvinfo : EIATTR_CBANK_PARAM_SIZE
	.align		4
.L_2151:
        /*00c8*/ 	.byte	0x03, 0x19
        /*00ca*/ 	.short	0x00e8


	//----- nvinfo : EIATTR_PARAM_CBANK
	.align		4
        /*00cc*/ 	.byte	0x04, 0x0a
        /*00ce*/ 	.short	(.L_2153 - .L_2152)
	.align		4
.L_2152:
        /*00d0*/ 	.word	index@(.nv.constant0._ZN7cutlass13device_kernelIN5flash19FlashAttnFwdCombineIN4cute5tupleIJNS3_1CILi16EEENS5_ILi64EEEEEELi8ELi256ELi1ELb0ELb0ENS_6half_tEfNS_4arch4Sm80EEEEEvNT_6ParamsE)
        /*00d4*/ 	.short	0x0210
        /*00d6*/ 	.short	0x00e8


	//----- nvinfo : EIATTR_SW_WAR
	.align		4
.L_2153:
        /*00d8*/ 	.byte	0x04, 0x36
        /*00da*/ 	.short	(.L_2155 - .L_2154)
.L_2154:
        /*00dc*/ 	.word	0x00000008
.L_2155:


//--------------------- .nv.info._ZN7cutlass13device_kernelIN5flash19FlashAttnFwdCombineIN4cute5tupleIJNS3_1CILi16EEENS5_ILi64EEEEEELi7ELi256ELi1ELb0ELb0ENS_6half_tEfNS_4arch4Sm80EEEEEvNT_6ParamsE --------------------------
	.section	.nv.info._ZN7cutlass13device_kernelIN5flash19FlashAttnFwdCombineIN4cute5tupleIJNS3_1CILi16EEENS5_ILi64EEEEEELi7ELi256ELi1ELb0ELb0ENS_6half_tEfNS_4arch4Sm80EEEEEvNT_6ParamsE,"",@"SHT_CUDA_INFO"
	.sectionflags	@""
	.align	4


	//----- nvinfo : EIATTR_CUDA_API_VERSION
	.align		4
        /*0000*/ 	.byte	0x04, 0x37
        /*0002*/ 	.short	(.L_2157 - .L_2156)
.L_2156:
        /*0004*/ 	.word	0x00000082


	//----- nvinfo : EIATTR_KPARAM_INFO
	.align		4
.L_2157:
        /*0008*/ 	.byte	0x04, 0x17
        /*000a*/ 	.short	(.L_2159 - .L_2158)
.L_2158:
        /*000c*/ 	.word	0x00000000
        /*0010*/ 	.short	0x0000
        /*0012*/ 	.short	0x0000
        /*0014*/ 	.byte	0x00, 0xf0, 0xa1, 0x03


	//----- nvinfo : EIATTR_SPARSE_MMA_MASK
	.align		4
.L_2159:
        /*0018*/ 	.byte	0x03, 0x50
        /*001a*/ 	.short	0x0000


	//----- nvinfo : EIATTR_MAXREG_COUNT
	.align		4
        /*001c*/ 	.byte	0x03, 0x1b
        /*001e*/ 	.short	0x0080


	//----- nvinfo : EIATTR_NUM_BARRIERS
	.align		4
        /*0020*/ 	.byte	0x02, 0x4c
        /*0022*/ 	.byte	0x01
	.zero		1


	//----- nvinfo : EIATTR_EXTERNS
	.align		4
        /*0024*/ 	.byte	0x04, 0x0f
        /*0026*/ 	.short	(.L_2161 - .L_2160)


	//   ....[0]....
	.align		4
.L_2160:
        /*0028*/ 	.word	index@(__assertfail)


	//----- nvinfo : EIATTR_MERCURY_ISA_VERSION
	.align		4
.L_2161:
        /*002c*/ 	.byte	0x03, 0x5f
        /*002e*/ 	.short	0x0101


	//----- nvinfo : EIATTR_COOP_GROUP_MASK_REGIDS
	.align		4
        /*0030*/ 	.byte	0x04, 0x29
        /*0032*/ 	.short	(.L_2163 - .L_2162)


	//   ....[0]....
.L_2162:
        /*0034*/ 	.word	0xffffffff


	//   ....[1]....
        /*0038*/ 	.word	0xffffffff


	//   ....[2]....
        /*003c*/ 	.word	0xffffffff


	//   ....[3]....
        /*0040*/ 	.word	0xffffffff


	//   ....[4]....
        /*0044*/ 	.word	0xffffffff


	//   ....[5]....
        /*0048*/ 	.word	0xffffffff


	//   ....[6]....
        /*004c*/ 	.word	0xffffffff


	//   ....[7]....
        /*0050*/ 	.word	0xffffffff


	//   ....[8]....
        /*0054*/ 	.word	0xffffffff


	//   ....[9]....
        /*0058*/ 	.word	0xffffffff


	//   ....[10]....
        /*005c*/ 	.word	0xffffffff


	//   ....[11]....
        /*0060*/ 	.word	0xffffffff


	//----- nvinfo : EIATTR_COOP_GROUP_INSTR_OFFSETS
	.align		4
.L_2163:
        /*0064*/ 	.byte	0x04, 0x28
        /*0066*/ 	.short	(.L_2165 - .L_2164)


	//   ....[0]....
.L_2164:
        /*0068*/ 	.word	0x00001560


	//   ....[1]....
        /*006c*/ 	.word	0x00001580


	//   ....[2]....
        /*0070*/ 	.word	0x000015a0


	//   ....[3]....
        /*0074*/ 	.word	0x000015c0


	//   ....[4]....
        /*0078*/ 	.word	0x000018e0


	//   ....[5]....
        /*007c*/ 	.word	0x00001900


	//   ....[6]....
        /*0080*/ 	.word	0x00001910


	//   ....[7]....
        /*0084*/ 	.word	0x00001940


	//   ....[8]....
        /*0088*/ 	.word	0x00001950


	//   ....[9]....
        /*008c*/ 	.word	0x00001980


	//   ....[10]....
        /*0090*/ 	.word	0x00001990


	//   ....[11]....
        /*0094*/ 	.word	0x000019e0


	//----- nvinfo : EIATTR_SYSCALL_OFFSETS
	.align		4
.L_2165:
        /*0098*/ 	.byte	0x04, 0x46
        /*009a*/ 	.short	(.L_2167 - .L_2166)


	//   ....[0]....
.L_2166:
        /*009c*/ 	.word	0x00000390


	//----- nvinfo : EIATTR_EXIT_INSTR_OFFSETS
	.align		4
.L_2167:
        /*00a0*/ 	.byte	0x04, 0x1c
        /*00a2*/ 	.short	(.L_2169 - .L_2168)


	//   ....[0]....
.L_2168:
        /*00a4*/ 	.word	0x00000240


	//   ....[1]....
        /*00a8*/ 	.word	0x00002b70


	//   ....[2]....
        /*00ac*/ 	.word	0x00002d30


	//----- nvinfo : EIATTR_MAX_THREADS
	.align		4
.L_2169:
        /*00b0*/ 	.byte	0x04, 0x05
        /*00b2*/ 	.short	(.L_2171 - .L_2170)
.L_2170:
        /*00b4*/ 	.word	0x00000100
        /*00b8*/ 	.word	0x00000001
        /*00bc*/ 	.word	0x00000001


	//----- nvinfo : EIATTR_CRS_STACK_SIZE
	.align		4
.L_2171:
        /*00c0*/ 	.byte	0x04, 0x1e
        /*00c2*/ 	.short	(.L_2173 - .L_2172)
.L_2172:
        /*00c4*/ 	.word	0x00000000


	//----- nvinfo : EIATTR_CBANK_PARAM_SIZE
	.align		4
.L_2173:
        /*00c8*/ 	.byte	0x03, 0x19
        /*00ca*/ 	.short	0x00e8


	//----- nvinfo : EIATTR_PARAM_CBANK
	.align		4
        /*00cc*/ 	.byte	0x04, 0x0a
        /*00ce*/ 	.short	(.L_2175 - .L_2174)
	.align		4
.L_2174:
        /*00d0*/ 	.word	index@(.nv.constant0._ZN7cutlass13device_kernelIN5flash19FlashAttnFwdCombineIN4cute5tupleIJNS3_1CILi16EEENS5_ILi64EEEEEELi7ELi256ELi1ELb0ELb0ENS_6half_tEfNS_4arch4Sm80EEEEEvNT_6ParamsE)
        /*00d4*/ 	.short	0x0210
        /*00d6*/ 	.short	0x00e8


	//----- nvinfo : EIATTR_SW_WAR
	.align		4
.L_2175:
        /*00d8*/ 	.byte	0x04, 0x36
        /*00da*/ 	.short	(.L_2177 - .L_2176)
.L_2176:
        /*00dc*/ 	.word	0x00000008
.L_2177:


//--------------------- .nv.info._ZN7cutlass13device_kernelIN5flash19FlashAttnFwdCombineIN4cute5tupleIJNS3_1CILi16EEENS5_ILi64EEEEEELi6ELi256ELi1ELb0ELb0ENS_6half_tEfNS_4arch4Sm80EEEEEvNT_6ParamsE --------------------------
	.section	.nv.info._ZN7cutlass13device_kernelIN5flash19FlashAttnFwdCombineIN4cute5tupleIJNS3_1CILi16EEENS5_ILi64EEEEEELi6ELi256ELi1ELb0ELb0ENS_6half_tEfNS_4arch4Sm80EEEEEvNT_6ParamsE,"",@"SHT_CUDA_INFO"
	.sectionflags	@""
	.align	4


	//----- nvinfo : EIATTR_CUDA_API_VERSION
	.align		4
        /*0000*/ 	.byte	0x04, 0x37
        /*0002*/ 	.short	(.L_2179 - .L_2178)
.L_2178:
        /*0004*/ 	.word	0x00000082


	//----- nvinfo : EIATTR_KPARAM_INFO
	.align		4
.L_2179:
        /*0008*/ 	.byte	0x04, 0x17
        /*000a*/ 	.short	(.L_2181 - .L_2180)
.L_2180:
        /*000c*/ 	.word	0x00000000
        /*0010*/ 	.short	0x0000
        /*0012*/ 	.short	0x0000
        /*0014*/ 	.byte	0x00, 0xf0, 0xa1, 0x03


	//----- nvinfo : EIATTR_SPARSE_MMA_MASK
	.align		4
.L_2181:
        /*0018*/ 	.byte	0x03, 0x50
        /*001a*/ 	.short	0x0000


	//----- nvinfo : EIATTR_MAXREG_COUNT
	.align		4
        /*001c*/ 	.byte	0x03, 0x1b
        /*001e*/ 	.short	0x0080


	//----- nvinfo : EIATTR_NUM_BARRIERS
	.align		4
        /*0020*/ 	.byte	0x02, 0x4c
        /*0022*/ 	.byte	0x01
	.zero		1


	//----- nvinfo : EIATTR_EXTERNS
	.align		4
        /*0024*/ 	.byte	0x04, 0x0f
        /*0026*/ 	.short	(.L_2183 - .L_2182)


	//   ....[0]....
	.align		4
.L_2182:
        /*0028*/ 	.word	index@(__assertfail)


	//----- nvinfo : EIATTR_MERCURY_ISA_VERSION
	.align		4
.L_2183:
        /*002c*/ 	.byte	0x03, 0x5f
        /*002e*/ 	.short	0x0101


	//----- nvinfo : EIATTR_COOP_GROUP_MASK_REGIDS
	.align		4
        /*0030*/ 	.byte	0x04, 0x29
        /*0032*/ 	.short	(.L_2185 - .L_2184)


	//   ....[0]....
.L_2184:
        /*0034*/ 	.word	0xffffffff


	//   ....[1]....
        /*0038*/ 	.word	0xffffffff


	//   ....[2]....
        /*003c*/ 	.word	0xffffffff


	//   ....[3]....
        /*0040*/ 	.word	0xffffffff


	//   ....[4]....
        /*0044*/ 	.word	0xffffffff


	//   ....[5]....
        /*0048*/ 	.word	0xffffffff


	//   ....[6]....
        /*004c*/ 	.word	0xffffffff


	//   ....[7]....
        /*0050*/ 	.word	0xffffffff


	//   ....[8]....
        /*0054*/ 	.word	0xffffffff


	//   ....[9]....
        /*0058*/ 	.word	0xffffffff


	//   ....[10]....
        /*005c*/ 	.word	0xffffffff


	//   ....[11]....
        /*0060*/ 	.word	0xffffffff


	//----- nvinfo : EIATTR_COOP_GROUP_INSTR_OFFSETS
	.align		4
.L_2185:
        /*0064*/ 	.byte	0x04, 0x28
        /*0066*/ 	.short	(.L_2187 - .L_2186)


	//   ....[0]....
.L_2186:
        /*0068*/ 	.word	0x000010a0


	//   ....[1]....
        /*006c*/ 	.word	0x000010c0


	//   ....[2]....
        /*0070*/ 	.word	0x000010e0


	//   ....[3]....
        /*0074*/ 	.word	0x00001100


	//   ....[4]....
        /*0078*/ 	.word	0x000012a0


	//   ....[5]....
        /*007c*/ 	.word	0x000012c0


	//   ....[6]....
        /*0080*/ 	.word	0x000012d0


	//   ....[7]....
        /*0084*/ 	.word	0x00001300


	//   ....[8]....
        /*0088*/ 	.word	0x00001310


	//   ....[9]....
        /*008c*/ 	.word	0x00001340


	//   ....[10]....
        /*0090*/ 	.word	0x00001350


	//   ....[11]....
        /*0094*/ 	.word	0x00001390


	//----- nvinfo : EIATTR_SYSCALL_OFFSETS
	.align		4
.L_2187:
        /*0098*/ 	.byte	0x04, 0x46
        /*009a*/ 	.short	(.L_2189 - .L_2188)


	//   ....[0]....
.L_2188:
        /*009c*/ 	.word	0x00000390


	//----- nvinfo : EIATTR_EXIT_INSTR_OFFSETS
	.align		4
.L_2189:
        /*00a0*/ 	.byte	0x04, 0x1c
        /*00a2*/ 	.short	(.L_2191 - .L_2190)


	//   ....[0]....
.L_2190:
        /*00a4*/ 	.word	0x00000240


	//   ....[1]....
        /*00a8*/ 	.word	0x00002450


	//   ....[2]....
        /*00ac*/ 	.word	0x00002610


	//----- nvinfo : EIATTR_MAX_THREADS
	.align		4
.L_2191:
        /*00b0*/ 	.byte	0x04, 0x05
        /*00b2*/ 	.short	(.L_2193 - .L_2192)
.L_2192:
        /*00b4*/ 	.word	0x00000100
        /*00b8*/ 	.word	0x00000001
        /*00bc*/ 	.word	0x00000001


	//----- nvinfo : EIATTR_CRS_STACK_SIZE
	.align		4
.L_2193:
        /*00c0*/ 	.byte	0x04, 0x1e
        /*00c2*/ 	.short	(.L_2195 - .L_2194)
.L_2194:
        /*00c4*/ 	.word	0x00000000


	//----- nvinfo : EIATTR_CBANK_PARAM_SIZE
	.align		4
.L_2195:
        /*00c8*/ 	.byte	0x03, 0x19
        /*00ca*/ 	.short	0x00e8


	//----- nvinfo : EIATTR_PARAM_CBANK
	.align		4
        /*00cc*/ 	.byte	0x04, 0x0a
        /*00ce*/ 	.short	(.L_2197 - .L_2196)
	.align		4
.L_2196:
        /*00d0*/ 	.word	index@(.nv.constant0._ZN7cutlass13device_kernelIN5flash19FlashAttnFwdCombineIN4cute5tupleIJNS3_1CILi16EEENS5_ILi64EEEEEELi6ELi256ELi1ELb0ELb0ENS_6half_tEfNS_4arch4Sm80EEEEEvNT_6ParamsE)
        /*00d4*/ 	.short	0x0210
        /*00d6*/ 	.short	0x00e8


	//----- nvinfo : EIATTR_SW_WAR
	.align		4
.L_2197:
        /*00d8*/ 	.byte	0x04, 0x36
        /*00da*/ 	.short	(.L_2199 - .L_2198)
.L_2198:
        /*00dc*/ 	.word	0x00000008
.L_2199:


//--------------------- .nv.info._ZN7cutlass13device_kernelIN5flash19FlashAttnFwdCombineIN4cute5tupleIJNS3_1CILi16EEENS5_ILi64EEEEEELi5ELi256ELi1ELb0ELb0ENS_6half_tEfNS_4arch4Sm80EEEEEvNT_6ParamsE --------------------------
	.section	.nv.info._ZN7cutlass13device_kernelIN5flash19FlashAttnFwdCombineIN4cute5tupleIJNS3_1CILi16EEENS5_ILi64EEEEEELi5ELi256ELi1ELb0ELb0ENS_6half_tEfNS_4arch4Sm80EEEEEvNT_6ParamsE,"",@"SHT_CUDA_INFO"
	.sectionflags	@""
	.align	4


	//----- nvinfo : EIATTR_CUDA_API_VERSION
	.align		4
        /*0000*/ 	.byte	0x04, 0x37
        /*0002*/ 	.short	(.L_2201 - .L_2200)
.L_2200:
        /*0004*/ 	.word	0x00000082


	//----- nvinfo : EIATTR_KPARAM_INFO
	.align		4
.L_2201:
        /*0008*/ 	.byte	0x04, 0x17
        /*000a*/ 	.short	(.L_2203 - .L_2202)
.L_2202:
        /*000c*/ 	.word	0x00000000
        /*0010*/ 	.short	0x0000
        /*0012*/ 	.short	0x0000
        /*0014*/ 	.byte	0x00, 0xf0, 0xa1, 0x03


	//----- nvinfo : EIATTR_SPARSE_MMA_MASK
	.align		4
.L_2203:
        /*0018*/ 	.byte	0x03, 0x50
        /*001a*/ 	.short	0x0000


	//----- nvinfo : EIATTR_MAXREG_COUNT
	.align		4
        /*001c*/ 	.byte	0x03, 0x1b
        /*001e*/ 	.short	0x0080


	//----- nvinfo : EIATTR_NUM_BARRIERS
	.align		4
        /*0020*/ 	.byte	0x02, 0x4c
        /*0022*/ 	.byte	0x01
	.zero		1


	//----- nvinfo : EIATTR_EXTERNS
	.align		4
        /*0024*/ 	.byte	0x04, 0x0f
        /*0026*/ 	.short	(.L_2205 - .L_2204)


	//   ....[0]....
	.align		4
.L_2204:
        /*0028*/ 	.word	index@(__assertfail)


	//----- nvinfo : EIATTR_MERCURY_ISA_VERSION
	.align		4
.L_2205:
        /*002c*/ 	.byte	0x03, 0x5f
        /*002e*/ 	.short	0x0101


	//----- nvinfo : EIATTR_COOP_GROUP_MASK_REGIDS
	.align		4
        /*0030*/ 	.byte	0x04, 0x29
        /*0032*/ 	.short	(.L_2207 - .L_2206)


	//   ....[0]....
.L_2206:
        /*0034*/ 	.word	0xffffffff


	//   ....[1]....
        /*0038*/ 	.word	0xffffffff


	//   ....[2]....
        /*003c*/ 	.word	0xffffffff


	//   ....[3]....
        /*0040*/ 	.word	0xffffffff


	//   ....[4]....
        /*0044*/ 	.word	0xffffffff


	//   ....[5]....
        /*0048*/ 	.word	0xffffffff


	//   ....[6]....
        /*004c*/ 	.word	0xffffffff


	//   ....[7]....
        /*0050*/ 	.word	0xffffffff


	//   ....[8]....
        /*0054*/ 	.word	0xffffffff


	//   ....[9]....
        /*0058*/ 	.word	0xffffffff


	//   ....[10]....
        /*005c*/ 	.word	0xffffffff


	//   ....[11]....
        /*0060*/ 	.word	0xffffffff


	//----- nvinfo : EIATTR_COOP_GROUP_INSTR_OFFSETS
	.align		4
.L_2207:
        /*0064*/ 	.byte	0x04, 0x28
        /*0066*/ 	.short	(.L_2209 - .L_2208)


	//   ....[0]....
.L_2208:
        /*0068*/ 	.word	0x00000de0


	//   ....[1]....
        /*006c*/ 	.word	0x00000e00


	//   ....[2]....
        /*0070*/ 	.word	0x00000e20


	//   ....[3]....
        /*0074*/ 	.word	0x00000e40


	//   ....[4]....
        /*0078*/ 	.word	0x00000f30


	//   ....[5]....
        /*007c*/ 	.word	0x00000f50


	//   ....[6]....
        /*0080*/ 	.word	0x00000f60


	//   ....[7]....
        /*0084*/ 	.word	0x00000f90


	//   ....[8]....
        /*0088*/ 	.word	0x00000fa0


	//   ....[9]....
        /*008c*/ 	.word	0x00000fe0


	//   ....[10]....
        /*0090*/ 	.word	0x00000ff0


	//   ....[11]....
        /*0094*/ 	.word	0x00001030


	//----- nvinfo : EIATTR_SYSCALL_OFFSETS
	.align		4
.L_2209:
        /*0098*/ 	.byte	0x04, 0x46
        /*009a*/ 	.short	(.L_2211 - .L_2210)


	//   ....[0]....
.L_2210:
        /*009c*/ 	.word	0x00000390


	//----- nvinfo : EIATTR_EXIT_INSTR_OFFSETS
	.align		4
.L_2211:
        /*00a0*/ 	.byte	0x04, 0x1c
        /*00a2*/ 	.short	(.L_2213 - .L_2212)


	//   ....[0]....
.L_2212:
        /*00a4*/ 	.word	0x00000240


	//   ....[1]....
        /*00a8*/ 	.word	0x000020f0


	//   ....[2]....
        /*00ac*/ 	.word	0x000022b0


	//----- nvinfo : EIATTR_MAX_THREADS
	.align		4
.L_2213:
        /*00b0*/ 	.byte	0x04, 0x05
        /*00b2*/ 	.short	(.L_2215 - .L_2214)
.L_2214:
        /*00b4*/ 	.word	0x00000100
        /*00b8*/ 	.word	0x00000001
        /*00bc*/ 	.word	0x00000001


	//----- nvinfo : EIATTR_CRS_STACK_SIZE
	.align		4
.L_2215:
        /*00c0*/ 	.byte	0x04, 0x1e
        /*00c2*/ 	.short	(.L_2217 - .L_2216)
.L_2216:
        /*00c4*/ 	.word	0x00000000


	//----- nvinfo : EIATTR_CBANK_PARAM_SIZE
	.align		4
.L_2217:
        /*00c8*/ 	.byte	0x03, 0x19
        /*00ca*/ 	.short	0x00e8


	//----- nvinfo : EIATTR_PARAM_CBANK
	.align		4
        /*00cc*/ 	.byte	0x04, 0x0a
        /*00ce*/ 	.short	(.L_2219 - .L_2218)
	.align		4
.L_2218:
        /*00d0*/ 	.word	index@(.nv.constant0._ZN7cutlass13device_kernelIN5flash19FlashAttnFwdCombineIN4cute5tupleIJNS3_1CILi16EEENS5_ILi64EEEEEELi5ELi256ELi1ELb0ELb0ENS_6half_tEfNS_4arch4Sm80EEEEEvNT_6ParamsE)
        /*00d4*/ 	.short	0x0210
        /*00d6*/ 	.short	0x00e8


	//----- nvinfo : EIATTR_SW_WAR
	.align		4
.L_2219:
        /*00d8*/ 	.byte	0x04, 0x36
        /*00da*/ 	.short	(.L_2221 - .L_2220)
.L_2220:
        /*00dc*/ 	.word	0x00000008
.L_2221:


//--------------------- .nv.info._ZN7cutlass13device_kernelIN5flash19FlashAttnFwdCombineIN4cute5tupleIJNS3_1CILi16EEENS5_ILi64EEEEEELi4ELi256ELi1ELb0ELb0ENS_6half_tEfNS_4arch4Sm80EEEEEvNT_6ParamsE --------------------------
	.section	.nv.info._ZN7cutlass13device_kernelIN5flash19FlashAttnFwdCombineIN4cute5tupleIJNS3_1CILi16EEENS5_ILi64EEEEEELi4ELi256ELi1ELb0ELb0ENS_6half_tEfNS_4arch4Sm80EEEEEvNT_6ParamsE,"",@"SHT_CUDA_INFO"
	.sectionflags	@""
	.align	4


	//----- nvinfo : EIATTR_CUDA_API_VERSION
	.align		4
        /*0000*/ 	.byte	0x04, 0x37
        /*0002*/ 	.short	(.L_2223 - .L_2222)
.L_2222:
        /*0004*/ 	.word	0x00000082


	//----- nvinfo : EIATTR_KPARAM_INFO
	.align		4
.L_2223:
        /*0008*/ 	.byte	0x04, 0x17
        /*000a*/ 	.short	(.L_2225 - .L_2224)
.L_2224:
        /*000c*/ 	.word	0x00000000
        /*0010*/ 	.short	0x0000
        /*0012*/ 	.short	0x0000
        /*0014*/ 	.byte	0x00, 0xf0, 0xa1, 0x03


	//----- nvinfo : EIATTR_SPARSE_MMA_MASK
	.align		4
.L_2225:
        /*0018*/ 	.byte	0x03, 0x50
        /*001a*/ 	.short	0x0000


	//----- nvinfo : EIATTR_MAXREG_COUNT
	.align		4
        /*001c*/ 	.byte	0x03, 0x1b
        /*001e*/ 	.short	0x0080


	//----- nvinfo : EIATTR_NUM_BARRIERS
	.align		4
        /*0020*/ 	.byte	0x02, 0x4c
        /*0022*/ 	.byte	0x01
	.zero		1


	//----- nvinfo : EIATTR_EXTERNS
	.align		4
        /*0024*/ 	.byte	0x04, 0x0f
        /*0026*/ 	.short	(.L_2227 - .L_2226)


	//   ....[0]....
	.align		4
.L_2226:
        /*0028*/ 	.word	index@(__assertfail)


	//----- nvinfo : EIATTR_MERCURY_ISA_VERSION
	.align		4
.L_2227:
        /*002c*/ 	.byte	0x03, 0x5f
        /*002e*/ 	.short	0x0101


	//----- nvinfo : EIATTR_COOP_GROUP_MASK_REGIDS
	.align		4
        /*0030*/ 	.byte	0x04, 0x29
        /*0032*/ 	.short	(.L_2229 - .L_2228)


	//   ....[0]....
.L_2228:
        /*0034*/ 	.word	0xffffffff


	//   ....[1]....
        /*0038*/ 	.word	0xffffffff


	//   ....[2]....
        /*003c*/ 	.word	0xffffffff


	//   ....[3]....
        /*0040*/ 	.word	0xffffffff


	//   ....[4]....
        /*0044*/ 	.word	0xffffffff


	//   ....[5]....
        /*0048*/ 	.word	0xffffffff


	//   ....[6]....
        /*004c*/ 	.word	0xffffffff


	//   ....[7]....
        /*0050*/ 	.word	0xffffffff


	//   ....[8]....
        /*0054*/ 	.word	0xffffffff


	//   ....[9]....
        /*0058*/ 	.word	0xffffffff


	//   ....[10]....
        /*005c*/ 	.word	0xffffffff


	//   ....[11]....
        /*0060*/ 	.word	0xffffffff


	//----- nvinfo : EIATTR_COOP_GROUP_INSTR_OFFSETS
	.align		4
.L_2229:
        /*0064*/ 	.byte	0x04, 0x28
        /*0066*/ 	.short	(.L_2231 - .L_2230)


	//   ....[0]....
.L_2230:
        /*0068*/ 	.word	0x00000c90


	//   ....[1]....
        /*006c*/ 	.word	0x00000cb0


	//   ....[2]....
        /*0070*/ 	.word	0x00000cd0


	//   ....[3]....
        /*0074*/ 	.word	0x00000cf0


	//   ....[4]....
        /*0078*/ 	.word	0x00000d90


	//   ....[5]....
        /*007c*/ 	.word	0x00000db0


	//   ....[6]....
        /*0080*/ 	.word	0x00000dc0


	//   ....[7]....
        /*0084*/ 	.word	0x00000df0


	//   ....[8]....
        /*0088*/ 	.word	0x00000e00


	//   ....[9]....
        /*008c*/ 	.word	0x00000e40


	//   ....[10]....
        /*0090*/ 	.word	0x00000e50


	//   ....[11]....
        /*0094*/ 	.word	0x00000e90


	//----- nvinfo : EIATTR_SYSCALL_OFFSETS
	.align		4
.L_2231:
        /*0098*/ 	.byte	0x04, 0x46
        /*009a*/ 	.short	(.L_2233 - .L_2232)


	//   ....[0]....
.L_2232:
        /*009c*/ 	.word	0x00000390


	//----- nvinfo : EIATTR_EXIT_INSTR_OFFSETS
	.align		4
.L_2233:
        /*00a0*/ 	.byte	0x04, 0x1c
        /*00a2*/ 	.short	(.L_2235 - .L_2234)


	//   ....[0]....
.L_2234:
        /*00a4*/ 	.word	0x00000240


	//   ....[1]....
        /*00a8*/ 	.word	0x00001f30


	//   ....[2]....
        /*00ac*/ 	.word	0x000020f0


	//----- nvinfo : EIATTR_MAX_THREADS
	.align		4
.L_2235:
        /*00b0*/ 	.byte	0x04, 0x05
        /*00b2*/ 	.short	(.L_2237 - .L_2236)
.L_2236:
        /*00b4*/ 	.word	0x00000100
        /*00b8*/ 	.word	0x00000001
        /*00bc*/ 	.word	0x00000001


	//----- nvinfo : EIATTR_CRS_STACK_SIZE
	.align		4
.L_2237:
        /*00c0*/ 	.byte	0x04, 0x1e
        /*00c2*/ 	.short	(.L_2239 - .L_2238)
.L_2238:
        /*00c4*/ 	.word	0x00000000


	//----- nvinfo : EIATTR_CBANK_PARAM_SIZE
	.align		4
.L_2239:
        /*00c8*/ 	.byte	0x03, 0x19
        /*00ca*/ 	.short	0x00e8


	//----- nvinfo : EIATTR_PARAM_CBANK
	.align		4
        /*00cc*/ 	.byte	0x04, 0x0a
        /*00ce*/ 	.short	(.L_2241 - .L_2240)
	.align		4
.L_2240:
        /*00d0*/ 	.word	index@(.nv.constant0._ZN7cutlass13device_kernelIN5flash19FlashAttnFwdCombineIN4cute5tupleIJNS3_1CILi16EEENS5_ILi64EEEEEELi4ELi256ELi1ELb0ELb0ENS_6half_tEfNS_4arch4Sm80EEEEEvNT_6ParamsE)
        /*00d4*/ 	.short	0x0210
        /*00d6*/ 	.short	0x00e8


	//----- nvinfo : EIATTR_SW_WAR
	.align		4
.L_2241:
        /*00d8*/ 	.byte	0x04, 0x36
        /*00da*/ 	.short	(.L_2243 - .L_2242)
.L_2242:
        /*00dc*/ 	.word	0x00000008
.L_2243:


//--------------------- .nv.info._ZN7cutlass13device_kernelIN5flash19FlashAttnFwdCombineIN4cute5tupleIJNS3_1CILi16EEENS5_ILi64EEEEEELi8ELi256ELi1ELb0ELb1ENS_6half_tEfNS_4arch4Sm80EEEEEvNT_6ParamsE --------------------------
	.section	.nv.info._ZN7cutlass13device_kernelIN5flash19FlashAttnFwdCombineIN4cute5tupleIJNS3_1CILi16EEENS5_ILi64EEEEEELi8ELi256ELi1ELb0ELb1ENS_6half_tEfNS_4arch4Sm80EEEEEvNT_6ParamsE,"",@"SHT_CUDA_INFO"
	.sectionflags	@""
	.align	4


	//----- nvinfo : EIATTR_CUDA_API_VERSION
	.align		4
        /*0000*/ 	.byte	0x04, 0x37
        /*0002*/ 	.short	(.L_2245 - .L_2244)
.L_2244:
        /*0004*/ 	.word	0x00000082


	//----- nvinfo : EIATTR_KPARAM_INFO
	.align		4
.L_2245:
        /*0008*/ 	.byte	0x04, 0x17
        /*000a*/ 	.short	(.L_2247 - .L_2246)
.L_2246:
        /*000c*/ 	.word	0x00000000
        /*0010*/ 	.short	0x0000
        /*0012*/ 	.short	0x0000
        /*0014*/ 	.byte	0x00, 0xf0, 0xa1, 0x03


	//----- nvinfo : EIATTR_SPARSE_MMA_MASK
	.align		4
.L_2247:
        /*0018*/ 	.byte	0x03, 0x50
        /*001a*/ 	.short	0x0000


	//----- nvinfo : EIATTR_MAXREG_COUNT
	.align		4
        /*001c*/ 	.byte	0x03, 0x1b
        /*001e*/ 	.short	0x0080


	//----- nvinfo : EIATTR_NUM_BARRIERS
	.align		4
        /*0020*/ 	.byte	0x02, 0x4c
        /*0022*/ 	.byte	0x01
	.zero		1


	//----- nvinfo : EIATTR_EXTERNS
	.align		4
        /*0024*/ 	.byte	0x04, 0x0f
        /*0026*/ 	.short	(.L_2249 - .L_2248)


	//   ....[0]....
	.align		4
.L_2248:
        /*0028*/ 	.word	index@(__assertfail)


	//----- nvinfo : EIATTR_MERCURY_ISA_VERSION
	.align		4
.L_2249:
        /*002c*/ 	.byte	0x03, 0x5f
        /*002e*/ 	.short	0x0101


	//----- nvinfo : EIATTR_COOP_GROUP_MASK_REGIDS
	.align		4
        /*0030*/ 	.byte	0x04, 0x29
        /*0032*/ 	.short	(.L_2251 - .L_2250)


	//   ....[0]....
.L_2250:
        /*0034*/ 	.word	0xffffffff


	//   ....[1]....
        /*0038*/ 	.word	0xffffffff


	//   ....[2]....
        /*003c*/ 	.word	0xffffffff


	//   ....[3]....
        /*0040*/ 	.word	0xffffffff


	//   ....[4]....
        /*0044*/ 	.word	0xffffffff


	//   ....[5]....
        /*0048*/ 	.word	0xffffffff


	//   ....[6]....
        /*004c*/ 	.word	0xffffffff


	//   ....[7]....
        /*0050*/ 	.word	0xffffffff


	//   ....[8]....
        /*0054*/ 	.word	0xffffffff


	//   ....[9]....
        /*0058*/ 	.word	0xffffffff


	//   ....[10]....
        /*005c*/ 	.word	0xffffffff


	//   ....[11]....
        /*0060*/ 	.word	0xffffffff


	//----- nvinfo : EIATTR_COOP_GROUP_INSTR_OFFSETS
	.align		4
.L_2251:
        /*0064*/ 	.byte	0x04, 0x28
        /*0066*/ 	.short	(.L_2253 - .L_2252)


	//   ....[0]....
.L_2252:
        /*0068*/ 	.word	0x000028f0


	//   ....[1]....
        /*006c*/ 	.word	0x00002910


	//   ....[2]....
        /*0070*/ 	.word	0x00002930


	//   ....[3]....
        /*0074*/ 	.word	0x00002950


	//   ....[4]....
        /*0078*/ 	.word	0x00002ed0


	//   ....[5]....
        /*007c*/ 	.word	0x00002f50


	//   ....[6]....
        /*0080*/ 	.word	0x00002fa0


	//   ....[7]....
        /*0084*/ 	.word	0x00002fd0


	//   ....[8]....
        /*0088*/ 	.word	0x00002ff0


	//   ....[9]....
        /*008c*/ 	.word	0x00003010


	//   ....[10]....
        /*0090*/ 	.word	0x00003030


	//   ....[11]....
        /*0094*/ 	.word	0x00003070


	//----- nvinfo : EIATTR_SYSCALL_OFFSETS
	.align		4
.L_2253:
        /*0098*/ 	.byte	0x04, 0x46
        /*009a*/ 	.short	(.L_2255 - .L_2254)


	//   ....[0]....
.L_2254:
        /*009c*/ 	.word	0x00000510


	//----- nvinfo : EIATTR_EXIT_INSTR_OFFSETS
	.align		4
.L_2255:
        /*00a0*/ 	.byte	0x04, 0x1c
        /*00a2*/ 	.short	(.L_2257 - .L_2256)


	//   ....[0]....
.L_2256:
        /*00a4*/ 	.word	0x00000240


	//   ....[1]....
        /*00a8*/ 	.word	0x000003c0


	//   ....[2]....
        /*00ac*/ 	.word	0x000042c0


	//   ....[3]....
        /*00b0*/ 	.word	0x00004420


	//----- nvinfo : EIATTR_MAX_THREADS
	.align		4
.L_2257:
        /*00b4*/ 	.byte	0x04, 0x05
        /*00b6*/ 	.short	(.L_2259 - .L_2258)
.L_2258:
        /*00b8*/ 	.word	0x00000100
        /*00bc*/ 	.word	0x00000001
        /*00c0*/ 	.word	0x00000001


	//----- nvinfo : EIATTR_CRS_STACK_SIZE
	.align		4
.L_2259:
        /*00c4*/ 	.byte	0x04, 0x1e
        /*00c6*/ 	.short	(.L_2261 - .L_2260)
.L_2260:
        /*00c8*/ 	.word	0x00000000


	//----- nvinfo : EIATTR_CBANK_PARAM_SIZE
	.align		4
.L_2261:
        /*00cc*/ 	.byte	0x03, 0x19
        /*00ce*/ 	.short	0x00e8


	//----- nvinfo : EIATTR_PARAM_CBANK
	.align		4
        /*00d0*/ 	.byte	0x04, 0x0a
        /*00d2*/ 	.short	(.L_2263 - .L_2262)
	.align		4
.L_2262:
        /*00d4*/ 	.word	index@(.nv.constant0._ZN7cutlass13device_kernelIN5flash19FlashAttnFwdCombineIN4cute5tupleIJNS3_1CILi16EEENS5_ILi64EEEEEELi8ELi256ELi1ELb0ELb1ENS_6half_tEfNS_4arch4Sm80EEEEEvNT_6ParamsE)
        /*00d8*/ 	.short	0x0210
        /*00da*/ 	.short	0x00e8


	//----- nvinfo : EIATTR_SW_WAR
	.align		4
.L_2263:
        /*00dc*/ 	.byte	0x04, 0x36
        /*00de*/ 	.short	(.L_2265 - .L_2264)
.L_2264:
        /*00e0*/ 	.word	0x00000008
.L_2265:


//--------------------- .nv.info._ZN7cutlass13device_kernelIN5flash19FlashAttnFwdCombineIN4cute5tupleIJNS3_1CILi16EEENS5_ILi64EEEEEELi7ELi256ELi1ELb0ELb1ENS_6half_tEfNS_4arch4Sm80EEEEEvNT_6ParamsE --------------------------
	.section	.nv.info._ZN7cutlass13device_kernelIN5flash19FlashAttnFwdCombineIN4cute5tupleIJNS3_1CILi16EEENS5_ILi64EEEEEELi7ELi256ELi1ELb0ELb1ENS_6half_tEfNS_4arch4Sm80EEEEEvNT_6ParamsE,"",@"SHT_CUDA_INFO"
	.sectionflags	@""
	.align	4


	//----- nvinfo : EIATTR_CUDA_API_VERSION
	.align		4
        /*0000*/ 	.byte	0x04, 0x37
        /*0002*/ 	.short	(.L_2267 - .L_2266)
.L_2266:
        /*0004*/ 	.word	0x00000082


	//----- nvinfo : EIATTR_KPARAM_INFO
	.align		4
.L_2267:
        /*0008*/ 	.byte	0x04, 0x17
        /*000a*/ 	.short	(.L_2269 - .L_2268)
.L_2268:
        /*000c*/ 	.word	0x00000000
        /*0010*/ 	.short	0x0000
        /*0012*/ 	.short	0x0000
        /*0014*/ 	.byte	0x00, 0xf0, 0xa1, 0x03


	//----- nvinfo : EIATTR_SPARSE_MMA_MASK
	.align		4
.L_2269:
        /*0018*/ 	.byte	0x03, 0x50
        /*001a*/ 	.short	0x0000


	//----- nvinfo : EIATTR_MAXREG_COUNT
	.align		4
        /*001c*/ 	.byte	0x03, 0x1b
        /*001e*/ 	.short	0x0080


	//----- nvinfo : EIATTR_NUM_BARRIERS
	.align		4
        /*0020*/ 	.byte	0x02, 0x4c
        /*0022*/ 	.byte	0x01
	.zero		1


	//----- nvinfo : EIATTR_EXTERNS
	.align		4
        /*0024*/ 	.byte	0x04, 0x0f
        /*0026*/ 	.short	(.L_2271 - .L_2270)


	//   ....[0]....
	.align		4
.L_2270:
        /*0028*/ 	.word	index@(__assertfail)


	//----- nvinfo : EIATTR_MERCURY_ISA_VERSION
	.align		4
.L_2271:
        /*002c*/ 	.byte	0x03, 0x5f
        /*002e*/ 	.short	0x0101


	//----- nvinfo : EIATTR_COOP_GROUP_MASK_REGIDS
	.align		4
        /*0030*/ 	.byte	0x04, 0x29
        /*0032*/ 	.short	(.L_2273 - .L_2272)


	//   ....[0]....
.L_2272:
        /*0034*/ 	.word	0xffffffff


	//   ....[1]....
        /*0038*/ 	.word	0xffffffff


	//   ....[2]....
        /*003c*/ 	.word	0xffffffff


	//   ....[3]....
        /*0040*/ 	.word	0xffffffff


	//   ....[4]....
        /*0044*/ 	.word	0xffffffff


	//   ....[5]....
        /*0048*/ 	.word	0xffffffff


	//   ....[6]....
        /*004c*/ 	.word	0xffffffff


	//   ....[7]....
        /*0050*/ 	.word	0xffffffff


	//   ....[8]....
        /*0054*/ 	.word	0xffffffff


	//   ....[9]....
        /*0058*/ 	.word	0xffffffff


	//   ....[10]....
        /*005c*/ 	.word	0xffffffff


	//   ....[11]....
        /*0060*/ 	.word	0xffffffff


	//----- nvinfo : EIATTR_COOP_GROUP_INSTR_OFFSETS
	.align		4
.L_2273:
        /*0064*/ 	.byte	0x04, 0x28
        /*0066*/ 	.short	(.L_2275 - .L_2274)


	//   ....[0]....
.L_2274:
        /*0068*/ 	.word	0x00001ee0


	//   ....[1]....
        /*006c*/ 	.word	0x00001f00


	//   ....[2]....
        /*0070*/ 	.word	0x00001f20


	//   ....[3]....
        /*0074*/ 	.word	0x00001f40


	//   ....[4]....
        /*0078*/ 	.word	0x00002260


	//   ....[5]....
        /*007c*/ 	.word	0x00002280


	//   ....[6]....
        /*0080*/ 	.word	0x00002290


	//   ....[7]....
        /*0084*/ 	.word	0x000022c0


	//   ....[8]....
        /*0088*/ 	.word	0x000022d0


	//   ....[9]....
        /*008c*/ 	.word	0x00002300


	//   ....[10]....
        /*0090*/ 	.word	0x00002310


	//   ....[11]....
        /*0094*/ 	.word	0x00002350


	//----- nvinfo : EIATTR_SYSCALL_OFFSETS
	.align		4
.L_2275:
        /*0098*/ 	.byte	0x04, 0x46
        /*009a*/ 	.short	(.L_2277 - .L_2276)


	//   ....[0]....
.L_2276:
        /*009c*/ 	.word	0x00000510


	//----- nvinfo : EIATTR_EXIT_INSTR_OFFSETS
	.align		4
.L_2277:
        /*00a0*/ 	.byte	0x04, 0x1c
        /*00a2*/ 	.short	(.L_2279 - .L_2278)


	//   ....[0]....
.L_2278:
        /*00a4*/ 	.word	0x00000240


	//   ....[1]....
        /*00a8*/ 	.word	0x000003c0


	//   ....[2]....
        /*00ac*/ 	.word	0x00003490


	//   ....[3]....
        /*00b0*/ 	.word	0x000035f0


	//----- nvinfo : EIATTR_MAX_THREADS
	.align		4
.L_2279:
        /*00b4*/ 	.byte	0x04, 0x05
        /*00b6*/ 	.short	(.L_2281 - .L_2280)
.L_2280:
        /*00b8*/ 	.word	0x00000100
        /*00bc*/ 	.word	0x00000001
        /*00c0*/ 	.word	0x00000001


	//----- nvinfo : EIATTR_CRS_STACK_SIZE
	.align		4
.L_2281:
        /*00c4*/ 	.byte	0x04, 0x1e
        /*00c6*/ 	.short	(.L_2283 - .L_2282)
.L_2282:
        /*00c8*/ 	.word	0x00000000


	//----- nvinfo : EIATTR_CBANK_PARAM_SIZE
	.align		4
.L_2283:
        /*00cc*/ 	.byte	0x03, 0x19
        /*00ce*/ 	.short	0x00e8


	//----- nvinfo : EIATTR_PARAM_CBANK
	.align		4
        /*00d0*/ 	.byte	0x04, 0x0a
        /*00d2*/ 	.short	(.L_2285 - .L_2284)
	.align		4
.L_2284:
        /*00d4*/ 	.word	index@(.nv.constant0._ZN7cutlass13device_kernelIN5flash19FlashAttnFwdCombineIN4cute5tupleIJNS3_1CILi16EEENS5_ILi64EEEEEELi7ELi256ELi1ELb0ELb1ENS_6half_tEfNS_4arch4Sm80EEEEEvNT_6ParamsE)
        /*00d8*/ 	.short	0x0210
        /*00da*/ 	.short	0x00e8


	//----- nvinfo : EIATTR_SW_WAR
	.align		4
.L_2285:
        /*00dc*/ 	.byte	0x04, 0x36
        /*00de*/ 	.short	(.L_2287 - .L_2286)
.L_2286:
        /*00e0*/ 	.word	0x00000008
.L_2287:


//--------------------- .nv.info._ZN7cutlass13device_kernelIN5flash19FlashAttnFwdCombineIN4cute5tupleIJNS3_1CILi16EEENS5_ILi64EEEEEELi6ELi256ELi1ELb0ELb1ENS_6half_tEfNS_4arch4Sm80EEEEEvNT_6ParamsE --------------------------
	.section	.nv.info._ZN7cutlass13device_kernelIN5flash19FlashAttnFwdCombineIN4cute5tupleIJNS3_1CILi16EEENS5_ILi64EEEEEELi6ELi256ELi1ELb0ELb1ENS_6half_tEfNS_4arch4Sm80EEEEEvNT_6ParamsE,"",@"SHT_CUDA_INFO"
	.sectionflags	@""
	.align	4


	//----- nvinfo : EIATTR_CUDA_API_VERSION
	.align		4
        /*0000*/ 	.byte	0x04, 0x37
        /*0002*/ 	.short	(.L_2289 - .L_2288)
.L_2288:
        /*0004*/ 	.word	0x00000082


	//----- nvinfo : EIATTR_KPARAM_INFO
	.align		4
.L_2289:
        /*0008*/ 	.byte	0x04, 0x17
        /*000a*/ 	.short	(.L_2291 - .L_2290)
.L_2290:
        /*000c*/ 	.word	0x00000000
        /*0010*/ 	.short	0x0000
        /*0012*/ 	.short	0x0000
        /*0014*/ 	.byte	0x00, 0xf0, 0xa1, 0x03


	//----- nvinfo : EIATTR_SPARSE_MMA_MASK
	.align		4
.L_2291:
        /*0018*/ 	.byte	0x03, 0x50
        /*001a*/ 	.short	0x0000


	//----- nvinfo : EIATTR_MAXREG_COUNT
	.align		4
        /*001c*/ 	.byte	0x03, 0x1b
        /*001e*/ 	.short	0x0080


	//----- nvinfo : EIATTR_NUM_BARRIERS
	.align		4
        /*0020*/ 	.byte	0x02, 0x4c
        /*0022*/ 	.byte	0x01
	.zero		1


	//----- nvinfo : EIATTR_EXTERNS
	.align		4
        /*0024*/ 	.byte	0x04, 0x0f
        /*0026*/ 	.short	(.L_2293 - .L_2292)


	//   ....[0]....
	.align		4
.L_2292:
        /*0028*/ 	.word	index@(__assertfail)


	//----- nvinfo : EIATTR_MERCURY_ISA_VERSION
	.align		4
.L_2293:
        /*002c*/ 	.byte	0x03, 0x5f
        /*002e*/ 	.short	0x0101


	//----- nvinfo : EIATTR_COOP_GROUP_MASK_REGIDS
	.align		4
        /*0030*/ 	.byte	0x04, 0x29
        /*0032*/ 	.short	(.L_2295 - .L_2294)


	//   ....[0]....
.L_2294:
        /*0034*/ 	.word	0xffffffff


	//   ....[1]....
        /*0038*/ 	.word	0xffffffff


	//   ....[2]....
        /*003c*/ 	.word	0xffffffff


	//   ....[3]....
        /*0040*/ 	.word	0xffffffff


	//   ....[4]....
        /*0044*/ 	.word	0xffffffff


	//   ....[5]....
        /*0048*/ 	.word	0xffffffff


	//   ....[6]....
        /*004c*/ 	.word	0xffffffff


	//   ....[7]....
        /*0050*/ 	.word	0xffffffff


	//   ....[8]....
        /*0054*/ 	.word	0xffffffff


	//   ....[9]....
        /*0058*/ 	.word	0xffffffff


	//   ....[10]....
        /*005c*/ 	.word	0xffffffff


	//   ....[11]....
        /*0060*/ 	.word	0xffffffff


	//----- nvinfo : EIATTR_COOP_GROUP_INSTR_OFFSETS
	.align		4
.L_2295:
        /*0064*/ 	.byte	0x04, 0x28
        /*0066*/ 	.short	(.L_2297 - .L_2296)


	//   ....[0]....
.L_2296:
        /*0068*/ 	.word	0x00001980


	//   ....[1]....
        /*006c*/ 	.word	0x000019a0


	//   ....[2]....
        /*0070*/ 	.word	0x000019c0


	//   ....[3]....
        /*0074*/ 	.word	0x000019e0


	//   ....[4]....
        /*0078*/ 	.word	0x00001b80


	//   ....[5]....
        /*007c*/ 	.word	0x00001ba0


	//   ....[6]....
        /*0080*/ 	.word	0x00001bb0


	//   ....[7]....
        /*0084*/ 	.word	0x00001be0


	//   ....[8]....
        /*0088*/ 	.word	0x00001bf0


	//   ....[9]....
        /*008c*/ 	.word	0x00001c30


	//   ....[10]....
        /*0090*/ 	.word	0x00001c40


	//   ....[11]....
        /*0094*/ 	.word	0x00001c70


	//----- nvinfo : EIATTR_SYSCALL_OFFSETS
	.align		4
.L_2297:
        /*0098*/ 	.byte	0x04, 0x46
        /*009a*/ 	.short	(.L_2299 - .L_2298)


	//   ....[0]....
.L_2298:
        /*009c*/ 	.word	0x00000510


	//----- nvinfo : EIATTR_EXIT_INSTR_OFFSETS
	.align		4
.L_2299:
        /*00a0*/ 	.byte	0x04, 0x1c
        /*00a2*/ 	.short	(.L_2301 - .L_2300)


	//   ....[0]....
.L_2300:
        /*00a4*/ 	.word	0x00000240


	//   ....[1]....
        /*00a8*/ 	.word	0x000003c0


	//   ....[2]....
        /*00ac*/ 	.word	0x00002d60


	//   ....[3]....
        /*00b0*/ 	.word	0x00002ec0


	//----- nvinfo : EIATTR_MAX_THREADS
	.align		4
.L_2301:
        /*00b4*/ 	.byte	0x04, 0x05
        /*00b6*/ 	.short	(.L_2303 - .L_2302)
.L_2302:
        /*00b8*/ 	.word	0x00000100
        /*00bc*/ 	.word	0x00000001
        /*00c0*/ 	.word	0x00000001


	//----- nvinfo : EIATTR_CRS_STACK_SIZE
	.align		4
.L_2303:
        /*00c4*/ 	.byte	0x04, 0x1e
        /*00c6*/ 	.short	(.L_2305 - .L_2304)
.L_2304:
        /*00c8*/ 	.word	0x00000000


	//----- nvinfo : EIATTR_CBANK_PARAM_SIZE
	.align		4
.L_2305:
        /*00cc*/ 	.byte	0x03, 0x19
        /*00ce*/ 	.short	0x00e8


	//----- nvinfo : EIATTR_PARAM_CBANK
	.align		4
        /*00d0*/ 	.byte	0x04, 0x0a
        /*00d2*/ 	.short	(.L_2307 - .L_2306)
	.align		4
.L_2306:
        /*00d4*/ 	.word	index@(.nv.constant0._ZN7cutlass13device_kernelIN5flash19FlashAttnFwdCombineIN4cute5tupleIJNS3_1CILi16EEENS5_ILi64EEEEEELi6ELi256ELi1ELb0ELb1ENS_6half_tEfNS_4arch4Sm80EEEEEvNT_6ParamsE)
        /*00d8*/ 	.short	0x0210
        /*00da*/ 	.short	0x00e8


	//----- nvinfo : EIATTR_SW_WAR
	.align		4
.L_2307:
        /*00dc*/ 	.byte	0x04, 0x36
        /*00de*/ 	.short	(.L_2309 - .L_2308)
.L_2308:
        /*00e0*/ 	.word	0x00000008
.L_2309:


//--------------------- .nv.info._ZN7cutlass13device_kernelIN5flash19FlashAttnFwdCombineIN4cute5tupleIJNS3_1CILi16EEENS5_ILi64EEEEEELi5ELi256ELi1ELb0ELb1ENS_6half_tEfNS_4arch4Sm80EEEEEvNT_6ParamsE --------------------------
	.section	.nv.info._ZN7cutlass13device_kernelIN5flash19FlashAttnFwdCombineIN4cute5tupleIJNS3_1CILi16EEENS5_ILi64EEEEEELi5ELi256ELi1ELb0ELb1ENS_6half_tEfNS_4arch4Sm80EEEEEvNT_6ParamsE,"",@"SHT_CUDA_INFO"
	.sectionflags	@""
	.align	4


	//----- nvinfo : EIATTR_CUDA_API_VERSION
	.align		4
        /*0000*/ 	.byte	0x04, 0x37
        /*0002*/ 	.short	(.L_2311 - .L_2310)
.L_2310:
        /*0004*/ 	.word	0x00000082


	//----- nvinfo : EIATTR_KPARAM_INFO
	.align		4
.L_2311:
        /*0008*/ 	.byte	0x04, 0x17
        /*000a*/ 	.short	(.L_2313 - .L_2312)
.L_2312:
        /*000c*/ 	.word	0x00000000
        /*0010*/ 	.short	0x0000
        /*0012*/ 	.short	0x0000
        /*0014*/ 	.byte	0x00, 0xf0, 0xa1, 0x03


	//----- nvinfo : EIATTR_SPARSE_MMA_MASK
	.align		4
.L_2313:
        /*0018*/ 	.byte	0x03, 0x50
        /*001a*/ 	.short	0x0000


	//----- nvinfo : EIATTR_MAXREG_COUNT
	.align		4
        /*001c*/ 	.byte	0x03, 0x1b
        /*001e*/ 	.short	0x0080


	//----- nvinfo : EIATTR_NUM_BARRIERS
	.align		4
        /*0020*/ 	.byte	0x02, 0x4c
        /*0022*/ 	.byte	0x01
	.zero		1


	//----- nvinfo : EIATTR_EXTERNS
	.align		4
        /*0024*/ 	.byte	0x04, 0x0f
        /*0026*/ 	.short	(.L_2315 - .L_2314)


	//   ....[0]....
	.align		4
.L_2314:
        /*0028*/ 	.word	index@(__assertfail)


	//----- nvinfo : EIATTR_MERCURY_ISA_VERSION
	.align		4
.L_2315:
        /*002c*/ 	.byte	0x03, 0x5f
        /*002e*/ 	.short	0x0101


	//----- nvinfo : EIATTR_COOP_GROUP_MASK_REGIDS
	.align		4
        /*0030*/ 	.byte	0x04, 0x29
        /*0032*/ 	.short	(.L_2317 - .L_2316)


	//   ....[0]....
.L_2316:
        /*0034*/ 	.word	0xffffffff


	//   ....[1]....
        /*0038*/ 	.word	0xffffffff


	//   ....[2]....
        /*003c*/ 	.word	0xffffffff


	//   ....[3]....
        /*0040*/ 	.word	0xffffffff


	//   ....[4]....
        /*0044*/ 	.word	0xffffffff


	//   ....[5]....
        /*0048*/ 	.word	0xffffffff


	//   ....[6]....
        /*004c*/ 	.word	0xffffffff


	//   ....[7]....
        /*0050*/ 	.word	0xffffffff


	//   ....[8]....
        /*0054*/ 	.word	0xffffffff


	//   ....[9]....
        /*0058*/ 	.word	0xffffffff


	//   ....[10]....
        /*005c*/ 	.word	0xffffffff


	//   ....[11]....
        /*0060*/ 	.word	0xffffffff


	//----- nvinfo : EIATTR_COOP_GROUP_INSTR_OFFSETS
	.align		4
.L_2317:
        /*0064*/ 	.byte	0x04, 0x28
        /*0066*/ 	.short	(.L_2319 - .L_2318)


	//   ....[0]....
.L_2318:
        /*0068*/ 	.word	0x00001700


	//   ....[1]....
        /*006c*/ 	.word	0x00001720


	//   ....[2]....
        /*0070*/ 	.word	0x00001740


	//   ....[3]....
        /*0074*/ 	.word	0x00001760


	//   ....[4]....
        /*0078*/ 	.word	0x00001850


	//   ....[5]....
        /*007c*/ 	.word	0x00001870


	//   ....[6]....
        /*0080*/ 	.word	0x00001880


	//   ....[7]....
        /*0084*/ 	.word	0x000018b0


	//   ....[8]....
        /*0088*/ 	.word	0x000018c0


	//   ....[9]....
        /*008c*/ 	.word	0x00001900


	//   ....[10]....
        /*0090*/ 	.word	0x00001910


	//   ....[11]....
        /*0094*/ 	.word	0x00001940


	//----- nvinfo : EIATTR_SYSCALL_OFFSETS
	.align		4
.L_2319:
        /*0098*/ 	.byte	0x04, 0x46
        /*009a*/ 	.short	(.L_2321 - .L_2320)


	//   ....[0]....
.L_2320:
        /*009c*/ 	.word	0x00000510


	//----- nvinfo : EIATTR_EXIT_INSTR_OFFSETS
	.align		4
.L_2321:
        /*00a0*/ 	.byte	0x04, 0x1c
        /*00a2*/ 	.short	(.L_2323 - .L_2322)


	//   ....[0]....
.L_2322:
        /*00a4*/ 	.word	0x00000240


	//   ....[1]....
        /*00a8*/ 	.word	0x000003c0


	//   ....[2]....
        /*00ac*/ 	.word	0x000029e0


	//   ....[3]....
        /*00b0*/ 	.word	0x00002b40


	//----- nvinfo : EIATTR_MAX_THREADS
	.align		4
.L_2323:
        /*00b4*/ 	.byte	0x04, 0x05
        /*00b6*/ 	.short	(.L_2325 - .L_2324)
.L_2324:
        /*00b8*/ 	.word	0x00000100
        /*00bc*/ 	.word	0x00000001
        /*00c0*/ 	.word	0x00000001


	//----- nvinfo : EIATTR_CRS_STACK_SIZE
	.align		4
.L_2325:
        /*00c4*/ 	.byte	0x04, 0x1e
        /*00c6*/ 	.short	(.L_2327 - .L_2326)
.L_2326:
        /*00c8*/ 	.word	0x00000000


	//----- nvinfo : EIATTR_CBANK_PARAM_SIZE
	.align		4
.L_2327:
        /*00cc*/ 	.byte	0x03, 0x19
        /*00ce*/ 	.short	0x00e8


	//----- nvinfo : EIATTR_PARAM_CBANK
	.align		4
        /*00d0*/ 	.byte	0x04, 0x0a
        /*00d2*/ 	.short	(.L_2329 - .L_2328)
	.align		4
.L_2328:
        /*00d4*/ 	.word	index@(.nv.constant0._ZN7cutlass13device_kernelIN5flash19FlashAttnFwdCombineIN4cute5tupleIJNS3_1CILi16EEENS5_ILi64EEEEEELi5ELi256ELi1ELb0ELb1ENS_6half_tEfNS_4arch4Sm80EEEEEvNT_6ParamsE)
        /*00d8*/ 	.short	0x0210
        /*00da*/ 	.short	0x00e8


	//----- nvinfo : EIATTR_SW_WAR
	.align		4
.L_2329:
        /*00dc*/ 	.byte	0x04, 0x36
        /*00de*/ 	.short	(.L_2331 - .L_2330)
.L_2330:
        /*00e0*/ 	.word	0x00000008
.L_2331:


//--------------------- .nv.info._ZN7cutlass13device_kernelIN5flash19FlashAttnFwdCombineIN4cute5tupleIJNS3_1CILi16EEENS5_ILi64EEEEEELi4ELi256ELi1ELb0ELb1ENS_6half_tEfNS_4arch4Sm80EEEEEvNT_6ParamsE --------------------------
	.section	.nv.info._ZN7cutlass13device_kernelIN5flash19FlashAttnFwdCombineIN4cute5tupleIJNS3_1CILi16EEENS5_ILi64EEEEEELi4ELi256ELi1ELb0ELb1ENS_6half_tEfNS_4arch4Sm80EEEEEvNT_6ParamsE,"",@"SHT_CUDA_INFO"
	.sectionflags	@""
	.align	4


	//----- nvinfo : EIATTR_CUDA_API_VERSION
	.align		4
        /*0000*/ 	.byte	0x04, 0x37
        /*0002*/ 	.short	(.L_2333 - .L_2332)
.L_2332:
        /*0004*/ 	.word	0x00000082


	//----- nvinfo : EIATTR_KPARAM_INFO
	.align		4
.L_2333:
        /*0008*/ 	.byte	0x04, 0x17
        /*000a*/ 	.short	(.L_2335 - .L_2334)
.L_2334:
        /*000c*/ 	.word	0x00000000
        /*0010*/ 	.short	0x0000
        /*0012*/ 	.short	0x0000
        /*0014*/ 	.byte	0x00, 0xf0, 0xa1, 0x03


	//----- nvinfo : EIATTR_SPARSE_MMA_MASK
	.align		4
.L_2335:
        /*0018*/ 	.byte	0x03, 0x50
        /*001a*/ 	.short	0x0000


	//----- nvinfo : EIATTR_MAXREG_COUNT
	.align		4
        /*001c*/ 	.byte	0x03, 0x1b
        /*001e*/ 	.short	0x0080


	//----- nvinfo : EIATTR_NUM_BARRIERS
	.align		4
        /*0020*/ 	.byte	0x02, 0x4c
        /*0022*/ 	.byte	0x01
	.zero		1


	//----- nvinfo : EIATTR_EXTERNS
	.align		4
        /*0024*/ 	.byte	0x04, 0x0f
        /*0026*/ 	.short	(.L_2337 - .L_2336)


	//   ....[0]....
	.align		4
.L_2336:
        /*0028*/ 	.word	index@(__assertfail)


	//----- nvinfo : EIATTR_MERCURY_ISA_VERSION
	.align		4
.L_2337:
        /*002c*/ 	.byte	0x03, 0x5f
        /*002e*/ 	.short	0x0101


	//----- nvinfo : EIATTR_COOP_GROUP_MASK_REGIDS
	.align		4
        /*0030*/ 	.byte	0x04, 0x29
        /*0032*/ 	.short	(.L_2339 - .L_2338)


	//   ....[0]....
.L_2338:
        /*0034*/ 	.word	0xffffffff


	//   ....[1]....
        /*0038*/ 	.word	0xffffffff


	//   ....[2]....
        /*003c*/ 	.word	0xffffffff


	//   ....[3]....
        /*0040*/ 	.word	0xffffffff


	//   ....[4]....
        /*0044*/ 	.word	0xffffffff


	//   ....[5]....
        /*0048*/ 	.word	0xffffffff


	//   ....[6]....
        /*004c*/ 	.word	0xffffffff


	//   ....[7]....
        /*0050*/ 	.word	0xffffffff


	//   ....[8]....
        /*0054*/ 	.word	0xffffffff


	//   ....[9]....
        /*0058*/ 	.word	0xffffffff


	//   ....[10]....
        /*005c*/ 	.word	0xffffffff


	//   ....[11]....
        /*0060*/ 	.word	0xffffffff


	//----- nvinfo : EIATTR_COOP_GROUP_INSTR_OFFSETS
	.align		4
.L_2339:
        /*0064*/ 	.byte	0x04, 0x28
        /*0066*/ 	.short	(.L_2341 - .L_2340)


	//   ....[0]....
.L_2340:
        /*0068*/ 	.word	0x000015b0


	//   ....[1]....
        /*006c*/ 	.word	0x000015d0


	//   ....[2]....
        /*0070*/ 	.word	0x000015f0


	//   ....[3]....
        /*0074*/ 	.word	0x00001610


	//   ....[4]....
        /*0078*/ 	.word	0x000016b0


	//   ....[5]....
        /*007c*/ 	.word	0x000016d0


	//   ....[6]....
        /*0080*/ 	.word	0x000016e0


	//   ....[7]....
        /*0084*/ 	.word	0x00001710


	//   ....[8]....
        /*0088*/ 	.word	0x00001720


	//   ....[9]....
        /*008c*/ 	.word	0x00001760


	//   ....[10]....
        /*0090*/ 	.word	0x00001770


	//   ....[11]....
        /*0094*/ 	.word	0x000017a0


	//----- nvinfo : EIATTR_SYSCALL_OFFSETS
	.align		4
.L_2341:
        /*0098*/ 	.byte	0x04, 0x46
        /*009a*/ 	.short	(.L_2343 - .L_2342)


	//   ....[0]....
.L_2342:
        /*009c*/ 	.word	0x00000510


	//----- nvinfo : EIATTR_EXIT_INSTR_OFFSETS
	.align		4
.L_2343:
        /*00a0*/ 	.byte	0x04, 0x1c
        /*00a2*/ 	.short	(.L_2345 - .L_2344)


	//   ....[0]....
.L_2344:
        /*00a4*/ 	.word	0x00000240


	//   ....[1]....
        /*00a8*/ 	.word	0x000003c0


	//   ....[2]....
        /*00ac*/ 	.word	0x00002820


	//   ....[3]....
        /*00b0*/ 	.word	0x00002980


	//----- nvinfo : EIATTR_MAX_THREADS
	.align		4
.L_2345:
        /*00b4*/ 	.byte	0x04, 0x05
        /*00b6*/ 	.short	(.L_2347 - .L_2346)
.L_2346:
        /*00b8*/ 	.word	0x00000100
        /*00bc*/ 	.word	0x00000001
        /*00c0*/ 	.word	0x00000001


	//----- nvinfo : EIATTR_CRS_STACK_SIZE
	.align		4
.L_2347:
        /*00c4*/ 	.byte	0x04, 0x1e
        /*00c6*/ 	.short	(.L_2349 - .L_2348)
.L_2348:
        /*00c8*/ 	.word	0x00000000


	//----- nvinfo : EIATTR_CBANK_PARAM_SIZE
	.align		4
.L_2349:
        /*00cc*/ 	.byte	0x03, 0x19
        /*00ce*/ 	.short	0x00e8


	//----- nvinfo : EIATTR_PARAM_CBANK
	.align		4
        /*00d0*/ 	.byte	0x04, 0x0a
        /*00d2*/ 	.short	(.L_2351 - .L_2350)
	.align		4
.L_2350:
        /*00d4*/ 	.word	index@(.nv.constant0._ZN7cutlass13device_kernelIN5flash19FlashAttnFwdCombineIN4cute5tupleIJNS3_1CILi16EEENS5_ILi64EEEEEELi4ELi256ELi1ELb0ELb1ENS_6half_tEfNS_4arch4Sm80EEEEEvNT_6ParamsE)
        /*00d8*/ 	.short	0x0210
        /*00da*/ 	.short	0x00e8


	//----- nvinfo : EIATTR_SW_WAR
	.align		4
.L_2351:
        /*00dc*/ 	.byte	0x04, 0x36
        /*00de*/ 	.short	(.L_2353 - .L_2352)
.L_2352:
        /*00e0*/ 	.word	0x00000008
.L_2353:


//--------------------- .nv.info._ZN7cutlass13device_kernelIN5flash19FlashAttnFwdCombineIN4cute5tupleIJNS3_1CILi8EEENS5_ILi128EEEEEELi8ELi256ELi1ELb0ELb0EffNS_4arch4Sm90EEEEEvNT_6ParamsE --------------------------
	.section	.nv.info._ZN7cutlass13device_kernelIN5flash19FlashAttnFwdCombineIN4cute5tupleIJNS3_1CILi8EEENS5_ILi128EEEEEELi8ELi256ELi1ELb0ELb0EffNS_4arch4Sm90EEEEEvNT_6ParamsE,"",@"SHT_CUDA_INFO"
	.sectionflags	@""
	.align	4


	//----- nvinfo : EIATTR_CUDA_API_VERSION
	.align		4
        /*0000*/ 	.byte	0x04, 0x37
        /*0002*/ 	.short	(.L_2355 - .L_2354)
.L_2354:
        /*0004*/ 	.word	0x00000082


	//----- nvinfo : EIATTR_KPARAM_INFO
	.align		4
.L_2355:
        /*0008*/ 	.byte	0x04, 0x17
        /*000a*/ 	.short	(.L_2357 - .L_2356)
.L_2356:
        /*000c*/ 	.word	0x00000000
        /*0010*/ 	.short	0x0000
        /*0012*/ 	.short	0x0000
        /*0014*/ 	.byte	0x00, 0xf0, 0xa1, 0x03


	//----- nvinfo : EIATTR_SPARSE_MMA_MASK
	.align		4
.L_2357:
        /*0018*/ 	.byte	0x03, 0x50
        /*001a*/ 	.short	0x0000


	//----- nvinfo : EIATTR_MAXREG_COUNT
	.align		4
        /*001c*/ 	.byte	0x03, 0x1b
        /*001e*/ 	.short	0x0080


	//----- nvinfo : EIATTR_NUM_BARRIERS
	.align		4
        /*0020*/ 	.byte	0x02, 0x4c
        /*0022*/ 	.byte	0x01
	.zero		1


	//----- nvinfo : EIATTR_EXTERNS
	.align		4
        /*0024*/ 	.byte	0x04, 0x0f
        /*0026*/ 	.short	(.L_2359 - .L_2358)


	//   ....[0]....
	.align		4
.L_2358:
        /*0028*/ 	.word	index@(__assertfail)


	//----- nvinfo : EIATTR_MERCURY_ISA_VERSION
	.align		4
.L_2359:
        /*002c*/ 	.byte	0x03, 0x5f
        /*002e*/ 	.short	0x0101


	//----- nvinfo : EIATTR_COOP_GROUP_MASK_REGIDS
	.align		4
        /*0030*/ 	.byte	0x04, 0x29
        /*0032*/ 	.short	(.L_2361 - .L_2360)


	//   ....[0]....
.L_2360:
        /*0034*/ 	.word	0xffffffff


	//   ....[1]....
        /*0038*/ 	.word	0xffffffff


	//   ....[2]....
        /*003c*/ 	.word	0xffffffff


	//   ....[3]....
        /*0040*/ 	.word	0xffffffff


	//   ....[4]....
        /*0044*/ 	.word	0xffffffff


	//   ....[5]....
        /*0048*/ 	.word	0xffffffff


	//   ....[6]....
        /*004c*/ 	.word	0xffffffff


	//   ....[7]....
        /*0050*/ 	.word	0xffffffff


	//   ....[8]....
        /*0054*/ 	.word	0xffffffff


	//   ....[9]....
        /*0058*/ 	.word	0xffffffff


	//   ....[10]....
        /*005c*/ 	.word	0xffffffff


	//   ....[11]....
        /*0060*/ 	.word	0xffffffff


	//   ....[12]....
        /*0064*/ 	.word	0xffffffff


	//   ....[13]....
        /*0068*/ 	.word	0xffffffff


	//   ....[14]....
        /*006c*/ 	.word	0xffffffff


	//----- nvinfo : EIATTR_COOP_GROUP_INSTR_OFFSETS
	.align		4
.L_2361:
        /*0070*/ 	.byte	0x04, 0x28
        /*0072*/ 	.short	(.L_2363 - .L_2362)


	//   ....[0]....
.L_2362:
        /*0074*/ 	.word	0x00001740


	//   ....[1]....
        /*0078*/ 	.word	0x00001760


	//   ....[2]....
        /*007c*/ 	.word	0x00001780


	//   ....[3]....
        /*0080*/ 	.word	0x000017a0


	//   ....[4]....
        /*0084*/ 	.word	0x000017c0


	//   ....[5]....
        /*0088*/ 	.word	0x00001a60


	//   ....[6]....
        /*008c*/ 	.word	0x00001af0


	//   ....[7]....
        /*0090*/ 	.word	0x00001b10


	//   ....[8]....
        /*0094*/ 	.word	0x00001b30


	//   ....[9]....
        /*0098*/ 	.word	0x00001b60


	//   ....[10]....
        /*009c*/ 	.word	0x00001ba0


	//   ....[11]....
        /*00a0*/ 	.word	0x00001bc0


	//   ....[12]....
        /*00a4*/ 	.word	0x00001bf0


	//   ....[13]....
        /*00a8*/ 	.word	0x00001c00


	//   ....[14]....
        /*00ac*/ 	.word	0x00001c30


	//----- nvinfo : EIATTR_SYSCALL_OFFSETS
	.align		4
.L_2363:
        /*00b0*/ 	.byte	0x04, 0x46
        /*00b2*/ 	.short	(.L_2365 - .L_2364)


	//   ....[0]....
.L_2364:
        /*00b4*/ 	.word	0x00000390


	//----- nvinfo : EIATTR_EXIT_INSTR_OFFSETS
	.align		4
.L_2365:
        /*00b8*/ 	.byte	0x04, 0x1c
        /*00ba*/ 	.short	(.L_2367 - .L_2366)


	//   ....[0]....
.L_2366:
        /*00bc*/ 	.word	0x00000240


	//   ....[1]....
        /*00c0*/ 	.word	0x00002da0


	//   ....[2]....
        /*00c4*/ 	.word	0x00002f30


	//----- nvinfo : EIATTR_MAX_THREADS
	.align		4
.L_2367:
        /*00c8*/ 	.byte	0x04, 0x05
        /*00ca*/ 	.short	(.L_2369 - .L_2368)
.L_2368:
        /*00cc*/ 	.word	0x00000100
        /*00d0*/ 	.word	0x00000001
        /*00d4*/ 	.word	0x00000001


	//----- nvinfo : EIATTR_CRS_STACK_SIZE
	.align		4
.L_2369:
        /*00d8*/ 	.byte	0x04, 0x1e
        /*00da*/ 	.short	(.L_2371 - .L_2370)
.L_2370:
        /*00dc*/ 	.word	0x00000000


	//----- nvinfo : EIATTR_CBANK_PARAM_SIZE
	.align		4
.L_2371:
        /*00e0*/ 	.byte	0x03, 0x19
        /*00e2*/ 	.short	0x00e8


	//----- nvinfo : EIATTR_PARAM_CBANK
	.align		4
        /*00e4*/ 	.byte	0x04, 0x0a
        /*00e6*/ 	.short	(.L_2373 - .L_2372)
	.align		4
.L_2372:
        /*00e8*/ 	.word	index@(.nv.constant0._ZN7cutlass13device_kernelIN5flash19FlashAttnFwdCombineIN4cute5tupleIJNS3_1CILi8EEENS5_ILi128EEEEEELi8ELi256ELi1ELb0ELb0EffNS_4arch4Sm90EEEEEvNT_6ParamsE)
        /*00ec*/ 	.short	0x0210
        /*00ee*/ 	.short	0x00e8


	//----- nvinfo : EIATTR_SW_WAR
	.align		4
.L_2373:
        /*00f0*/ 	.byte	0x04, 0x36
        /*00f2*/ 	.short	(.L_2375 - .L_2374)
.L_2374:
        /*00f4*/ 	.word	0x00000008
.L_2375:


//--------------------- .nv.info._ZN7cutlass13device_kernelIN5flash19FlashAttnFwdCombineIN4cute5tupleIJNS3_1CILi8EEENS5_ILi128EEEEEELi7ELi256ELi1ELb0ELb0EffNS_4arch4Sm90EEEEEvNT_6ParamsE --------------------------
	.section	.nv.info._ZN7cutlass13device_kernelIN5flash19FlashAttnFwdCombineIN4cute5tupleIJNS3_1CILi8EEENS5_ILi128EEEEEELi7ELi256ELi1ELb0ELb0EffNS_4arch4Sm90EEEEEvNT_6ParamsE,"",@"SHT_CUDA_INFO"
	.sectionflags	@""
	.align	4


	//----- nvinfo : EIATTR_CUDA_API_VERSION
	.align		4
        /*0000*/ 	.byte	0x04, 0x37
        /*0002*/ 	.short	(.L_2377 - .L_2376)
.L_2376:
        /*0004*/ 	.word	0x00000082


	//----- nvinfo : EIATTR_KPARAM_INFO
	.align		4
.L_2377:
        /*0008*/ 	.byte	0x04, 0x17
        /*000a*/ 	.short	(.L_2379 - .L_2378)
.L_2378:
        /*000c*/ 	.word	0x00000000
        /*0010*/ 	.short	0x0000
        /*0012*/ 	.short	0x0000
        /*0014*/ 	.byte	0x00, 0xf0, 0xa1, 0x03


	//----- nvinfo : EIATTR_SPARSE_MMA_MASK
	.align		4
.L_2379:
        /*0018*/ 	.byte	0x03, 0x50
        /*001a*/ 	.short	0x0000


	//----- nvinfo : EIATTR_MAXREG_COUNT
	.align		4
        /*001c*/ 	.byte	0x03, 0x1b
        /*001e*/ 	.short	0x0080


	//----- nvinfo : EIATTR_NUM_BARRIERS
	.align		4
        /*0020*/ 	.byte	0x02, 0x4c
        /*0022*/ 	.byte	0x01
	.zero		1


	//----- nvinfo : EIATTR_EXTERNS
	.align		4
        /*0024*/ 	.byte	0x04, 0x0f
        /*0026*/ 	.short	(.L_2381 - .L_2380)


	//   ....[0]....
	.align		4
.L_2380:
        /*0028*/ 	.word	index@(__assertfail)


	//----- nvinfo : EIATTR_MERCURY_ISA_VERSION
	.align		4
.L_2381:
        /*002c*/ 	.byte	0x03, 0x5f
        /*002e*/ 	.short	0x0101


	//----- nvinfo : EIATTR_COOP_GROUP_MASK_REGIDS
	.align		4
        /*0030*/ 	.byte	0x04, 0x29
        /*0032*/ 	.short	(.L_2383 - .L_2382)


	//   ....[0]....
.L_2382:
        /*0034*/ 	.word	0xffffffff


	//   ....[1]....
        /*0038*/ 	.word	0xffffffff


	//   ....[2]....
        /*003c*/ 	.word	0xffffffff


	//   ....[3]....
        /*0040*/ 	.word	0xffffffff


	//   ....[4]....
        /*0044*/ 	.word	0xffffffff


	//   ....[5]....
        /*0048*/ 	.word	0xffffffff


	//   ....[6]....
        /*004c*/ 	.word	0xffffffff


	//   ....[7]....
        /*0050*/ 	.word	0xffffffff


	//   ....[8]....
        /*0054*/ 	.word	0xffffffff


	//   ....[9]....
        /*0058*/ 	.word	0xffffffff


	//   ....[10]....
        /*005c*/ 	.word	0xffffffff


	//   ....[11]....
        /*0060*/ 	.word	0xffffffff


	//   ....[12]....
        /*0064*/ 	.word	0xffffffff


	//   ....[13]....
        /*0068*/ 	.word	0xffffffff


	//   ....[14]....
        /*006c*/ 	.word	0xffffffff


	//----- nvinfo : EIATTR_COOP_GROUP_INSTR_OFFSETS
	.align		4
.L_2383:
        /*0070*/ 	.byte	0x04, 0x28
        /*0072*/ 	.short	(.L_2385 - .L_2384)


	//   ....[0]....
.L_2384:
        /*0074*/ 	.word	0x000012a0


	//   ....[1]....
        /*0078*/ 	.word	0x000012c0


	//   ....[2]....
        /*007c*/ 	.word	0x000012e0


	//   ....[3]....
        /*0080*/ 	.word	0x00001300


	//   ....[4]....
        /*0084*/ 	.word	0x00001320


	//   ....[5]....
        /*0088*/ 	.word	0x000014c0


	//   ....[6]....
        /*008c*/ 	.word	0x000014e0


	//   ....[7]....
        /*0090*/ 	.word	0x000014f0


	//   ....[8]....
        /*0094*/ 	.word	0x00001520


	//   ....[9]....
        /*0098*/ 	.word	0x00001530


	//   ....[10]....
        /*009c*/ 	.word	0x00001560


	//   ....[11]....
        /*00a0*/ 	.word	0x00001570


	//   ....[12]....
        /*00a4*/ 	.word	0x000015b0


	//   ....[13]....
        /*00a8*/ 	.word	0x000015c0


	//   ....[14]....
        /*00ac*/ 	.word	0x000015f0


	//----- nvinfo : EIATTR_SYSCALL_OFFSETS
	.align		4
.L_2385:
        /*00b0*/ 	.byte	0x04, 0x46
        /*00b2*/ 	.short	(.L_2387 - .L_2386)


	//   ....[0]....
.L_2386:
        /*00b4*/ 	.word	0x00000390


	//----- nvinfo : EIATTR_EXIT_INSTR_OFFSETS
	.align		4
.L_2387:
        /*00b8*/ 	.byte	0x04, 0x1c
        /*00ba*/ 	.short	(.L_2389 - .L_2388)


	//   ....[0]....
.L_2388:
        /*00bc*/ 	.word	0x00000240


	//   ....[1]....
        /*00c0*/ 	.word	0x000026f0


	//   ....[2]....
        /*00c4*/ 	.word	0x00002880


	//----- nvinfo : EIATTR_MAX_THREADS
	.align		4
.L_2389:
        /*00c8*/ 	.byte	0x04, 0x05
        /*00ca*/ 	.short	(.L_2391 - .L_2390)
.L_2390:
        /*00cc*/ 	.word	0x00000100
        /*00d0*/ 	.word	0x00000001
        /*00d4*/ 	.word	0x00000001


	//----- nvinfo : EIATTR_CRS_STACK_SIZE
	.align		4
.L_2391:
        /*00d8*/ 	.byte	0x04, 0x1e
        /*00da*/ 	.short	(.L_2393 - .L_2392)
.L_2392:
        /*00dc*/ 	.word	0x00000000


	//----- nvinfo : EIATTR_CBANK_PARAM_SIZE
	.align		4
.L_2393:
        /*00e0*/ 	.byte	0x03, 0x19
        /*00e2*/ 	.short	0x00e8


	//----- nvinfo : EIATTR_PARAM_CBANK
	.align		4
        /*00e4*/ 	.byte	0x04, 0x0a
        /*00e6*/ 	.short	(.L_2395 - .L_2394)
	.align		4
.L_2394:
        /*00e8*/ 	.word	index@(.nv.constant0._ZN7cutlass13device_kernelIN5flash19FlashAttnFwdCombineIN4cute5tupleIJNS3_1CILi8EEENS5_ILi128EEEEEELi7ELi256ELi1ELb0ELb0EffNS_4arch4Sm90EEEEEvNT_6ParamsE)
        /*00ec*/ 	.short	0x0210
        /*00ee*/ 	.short	0x00e8


	//----- nvinfo : EIATTR_SW_WAR
	.align		4
.L_2395:
        /*00f0*/ 	.byte	0x04, 0x36
        /*00f2*/ 	.short	(.L_2397 - .L_2396)
.L_2396:
        /*00f4*/ 	.word	0x00000008
.L_2397:


//--------------------- .nv.info._ZN7cutlass13device_kernelIN5flash19FlashAttnFwdCombineIN4cute5tupleIJNS3_1CILi8EEENS5_ILi128EEEEEELi6ELi256ELi1ELb0ELb0EffNS_4arch4Sm90EEEEEvNT_6ParamsE --------------------------
	.section	.nv.info._ZN7cutlass13device_kernelIN5flash19FlashAttnFwdCombineIN4cute5tupleIJNS3_1CILi8EEENS5_ILi128EEEEEELi6ELi256ELi1ELb0ELb0EffNS_4arch4Sm90EEEEEvNT_6ParamsE,"",@"SHT_CUDA_INFO"
	.sectionflags	@""
	.align	4


	//----- nvinfo : EIATTR_CUDA_API_VERSION
	.align		4
        /*0000*/ 	.byte	0x04, 0x37
        /*0002*/ 	.short	(.L_2399 - .L_2398)
.L_2398:
        /*0004*/ 	.word	0x00000082


	//----- nvinfo : EIATTR_KPARAM_INFO
	.align		4
.L_2399:
        /*0008*/ 	.byte	0x04, 0x17
        /*000a*/ 	.short	(.L_2401 - .L_2400)
.L_2400:
        /*000c*/ 	.word	0x00000000
        /*0010*/ 	.short	0x0000
        /*0012*/ 	.short	0x0000
        /*0014*/ 	.byte	0x00, 0xf0, 0xa1, 0x03


	//----- nvinfo : EIATTR_SPARSE_MMA_MASK
	.align		4
.L_2401:
        /*0018*/ 	.byte	0x03, 0x50
        /*001a*/ 	.short	0x0000


	//----- nvinfo : EIATTR_MAXREG_COUNT
	.align		4
        /*001c*/ 	.byte	0x03, 0x1b
        /*001e*/ 	.short	0x0080


	//----- nvinfo : EIATTR_NUM_BARRIERS
	.align		4
        /*0020*/ 	.byte	0x02, 0x4c
        /*0022*/ 	.byte	0x01
	.zero		1


	//----- nvinfo : EIATTR_EXTERNS
	.align		4
        /*0024*/ 	.byte	0x04, 0x0f
        /*0026*/ 	.short	(.L_2403 - .L_2402)


	//   ....[0]....
	.align		4
.L_2402:
        /*0028*/ 	.word	index@(__assertfail)


	//----- nvinfo : EIATTR_MERCURY_ISA_VERSION
	.align		4
.L_2403:
        /*002c*/ 	.byte	0x03, 0x5f
        /*002e*/ 	.short	0x0101


	//----- nvinfo : EIATTR_COOP_GROUP_MASK_REGIDS
	.align		4
        /*0030*/ 	.byte	0x04, 0x29
        /*0032*/ 	.short	(.L_2405 - .L_2404)


	//   ....[0]....
.L_2404:
        /*0034*/ 	.word	0xffffffff


	//   ....[1]....
        /*0038*/ 	.word	0xffffffff


	//   ....[2]....
        /*003c*/ 	.word	0xffffffff


	//   ....[3]....
        /*0040*/ 	.word	0xffffffff


	//   ....[4]....
        /*0044*/ 	.word	0xffffffff


	//   ....[5]....
        /*0048*/ 	.word	0xffffffff


	//   ....[6]....
        /*004c*/ 	.word	0xffffffff


	//   ....[7]....
        /*0050*/ 	.word	0xffffffff


	//   ....[8]....
        /*0054*/ 	.word	0xffffffff


	//   ....[9]....
        /*0058*/ 	.word	0xffffffff


	//   ....[10]....
        /*005c*/ 	.word	0xffffffff


	//   ....[11]....
        /*0060*/ 	.word	0xffffffff


	//   ....[12]....
        /*0064*/ 	.word	0xffffffff


	//   ....[13]....
        /*0068*/ 	.word	0xffffffff


	//   ....[14]....
        /*006c*/ 	.word	0xffffffff


	//----- nvinfo : EIATTR_COOP_GROUP_INSTR_OFFSETS
	.align		4
.L_2405:
        /*0070*/ 	.byte	0x04, 0x28
        /*0072*/ 	.short	(.L_2407 - .L_2406)


	//   ....[0]....
.L_2406:
        /*0074*/ 	.word	0x00000ef0


	//   ....[1]....
        /*0078*/ 	.word	0x00000f10


	//   ....[2]....
        /*007c*/ 	.word	0x00000f30


	//   ....[3]....
        /*0080*/ 	.word	0x00000f50


	//   ....[4]....
        /*0084*/ 	.word	0x00000f70


	//   ....[5]....
        /*0088*/ 	.word	0x00001060


	//   ....[6]....
        /*008c*/ 	.word	0x00001080


	//   ....[7]....
        /*0090*/ 	.word	0x00001090


	//   ....[8]....
        /*0094*/ 	.word	0x000010c0


	//   ....[9]....
        /*0098*/ 	.word	0x000010d0


	//   ....[10]....
        /*009c*/ 	.word	0x00001100


	//   ....[11]....
        /*00a0*/ 	.word	0x00001110


	//   ....[12]....
        /*00a4*/ 	.word	0x00001150


	//   ....[13]....
        /*00a8*/ 	.word	0x00001160


	//   ....[14]....
        /*00ac*/ 	.word	0x000011a0


	//----- nvinfo : EIATTR_SYSCALL_OFFSETS
	.align		4
.L_2407:
        /*00b0*/ 	.byte	0x04, 0x46
        /*00b2*/ 	.short	(.L_2409 - .L_2408)


	//   ....[0]....
.L_2408:
        /*00b4*/ 	.word	0x00000390


	//----- nvinfo : EIATTR_EXIT_INSTR_OFFSETS
	.align		4
.L_2409:
        /*00b8*/ 	.byte	0x04, 0x1c
        /*00ba*/ 	.short	(.L_2411 - .L_2410)


	//   ....[0]....
.L_2410:
        /*00bc*/ 	.word	0x00000240


	//   ....[1]....
        /*00c0*/ 	.word	0x00002240


	//   ....[2]....
        /*00c4*/ 	.word	0x000023d0


	//----- nvinfo : EIATTR_MAX_THREADS
	.align		4
.L_2411:
        /*00c8*/ 	.byte	0x04, 0x05
        /*00ca*/ 	.short	(.L_2413 - .L_2412)
.L_2412:
        /*00cc*/ 	.word	0x00000100
        /*00d0*/ 	.word	0x00000001
        /*00d4*/ 	.word	0x00000001


	//----- nvinfo : EIATTR_CRS_STACK_SIZE
	.align		4
.L_2413:
        /*00d8*/ 	.byte	0x04, 0x1e
        /*00da*/ 	.short	(.L_2415 - .L_2414)
.L_2414:
        /*00dc*/ 	.word	0x00000000


	//----- nvinfo : EIATTR_CBANK_PARAM_SIZE
	.align		4
.L_2415:
        /*00e0*/ 	.byte	0x03, 0x19
        /*00e2*/ 	.short	0x00e8


	//----- nvinfo : EIATTR_PARAM_CBANK
	.align		4
        /*00e4*/ 	.byte	0x04, 0x0a
        /*00e6*/ 	.short	(.L_2417 - .L_2416)
	.align		4
.L_2416:
        /*00e8*/ 	.word	index@(.nv.constant0._ZN7cutlass13device_kernelIN5flash19FlashAttnFwdCombineIN4cute5tupleIJNS3_1CILi8EEENS5_ILi128EEEEEELi6ELi256ELi1ELb0ELb0EffNS_4arch4Sm90EEEEEvNT_6ParamsE)
        /*00ec*/ 	.short	0x0210
        /*00ee*/ 	.short	0x00e8


	//----- nvinfo : EIATTR_SW_WAR
	.align		4
.L_2417:
        /*00f0*/ 	.byte	0x04, 0x36
        /*00f2*/ 	.short	(.L_2419 - .L_2418)
.L_2418:
        /*00f4*/ 	.word	0x00000008
.L_2419:


//--------------------- .nv.info._ZN7cutlass13device_kernelIN5flash19FlashAttnFwdCombineIN4cute5tupleIJNS3_1CILi8EEENS5_ILi128EEEEEELi5ELi256ELi1ELb0ELb0EffNS_4arch4Sm90EEEEEvNT_6ParamsE --------------------------
	.section	.nv.info._ZN7cutlass13device_kernelIN5flash19FlashAttnFwdCombineIN4cute5tupleIJNS3_1CILi8EEENS5_ILi128EEEEEELi5ELi256ELi1ELb0ELb0EffNS_4arch4Sm90EEEEEvNT_6ParamsE,"",@"SHT_CUDA_INFO"
	.sectionflags	@""
	.align	4


	//----- nvinfo : EIATTR_CUDA_API_VERSION
	.align		4
        /*0000*/ 	.byte	0x04, 0x37
        /*0002*/ 	.short	(.L_2421 - .L_2420)
.L_2420:
        /*0004*/ 	.word	0x00000082


	//----- nvinfo : EIATTR_KPARAM_INFO
	.align		4
.L_2421:
        /*0008*/ 	.byte	0x04, 0x17
        /*000a*/ 	.short	(.L_2423 - .L_2422)
.L_2422:
        /*000c*/ 	.word	0x00000000
        /*0010*/ 	.short	0x0000
        /*0012*/ 	.short	0x0000
        /*0014*/ 	.byte	0x00, 0xf0, 0xa1, 0x03


	//----- nvinfo : EIATTR_SPARSE_MMA_MASK
	.align		4
.L_2423:
        /*0018*/ 	.byte	0x03, 0x50
        /*001a*/ 	.short	0x0000


	//----- nvinfo : EIATTR_MAXREG_COUNT
	.align		4
        /*001c*/ 	.byte	0x03, 0x1b
        /*001e*/ 	.short	0x0080


	//----- nvinfo : EIATTR_NUM_BARRIERS
	.align		4
        /*0020*/ 	.byte	0x02, 0x4c
        /*0022*/ 	.byte	0x01
	.zero		1


	//----- nvinfo : EIATTR_EXTERNS
	.align		4
        /*0024*/ 	.byte	0x04, 0x0f
        /*0026*/ 	.short	(.L_2425 - .L_2424)


	//   ....[0]....
	.align		4
.L_2424:
        /*0028*/ 	.word	index@(__assertfail)


	//----- nvinfo : EIATTR_MERCURY_ISA_VERSION
	.align		4
.L_2425:
        /*002c*/ 	.byte	0x03, 0x5f
        /*002e*/ 	.short	0x0101


	//----- nvinfo : EIATTR_COOP_GROUP_MASK_REGIDS
	.align		4
        /*0030*/ 	.byte	0x04, 0x29
        /*0032*/ 	.short	(.L_2427 - .L_2426)


	//   ....[0]....
.L_2426:
        /*0034*/ 	.word	0xffffffff


	//   ....[1]....
        /*0038*/ 	.word	0xffffffff


	//   ....[2]....
        /*003c*/ 	.word	0xffffffff


	//   ....[3]....
        /*0040*/ 	.word	0xffffffff


	//   ....[4]....
        /*0044*/ 	.word	0xffffffff


	//   ....[5]....
        /*0048*/ 	.word	0xffffffff


	//   ....[6]....
        /*004c*/ 	.word	0xffffffff


	//   ....[7]....
        /*0050*/ 	.word	0xffffffff


	//   ....[8]....
        /*0054*/ 	.word	0xffffffff


	//   ....[9]....
        /*0058*/ 	.word	0xffffffff


	//   ....[10]....
        /*005c*/ 	.word	0xffffffff


	//   ....[11]....
        /*0060*/ 	.word	0xffffffff


	//   ....[12]....
        /*0064*/ 	.word	0xffffffff


	//   ....[13]....
        /*0068*/ 	.word	0xffffffff


	//   ....[14]....
        /*006c*/ 	.word	0xffffffff


	//----- nvinfo : EIATTR_COOP_GROUP_INSTR_OFFSETS
	.align		4
.L_2427:
        /*0070*/ 	.byte	0x04, 0x28
        /*0072*/ 	.short	(.L_2429 - .L_2428)


	//   ....[0]....
.L_2428:
        /*0074*/ 	.word	0x00000cd0


	//   ....[1]....
        /*0078*/ 	.word	0x00000cf0


	//   ....[2]....
        /*007c*/ 	.word	0x00000d10


	//   ....[3]....
        /*0080*/ 	.word	0x00000d30


	//   ....[4]....
        /*0084*/ 	.word	0x00000d50


	//   ....[5]....
        /*0088*/ 	.word	0x00000de0


	//   ....[6]....
        /*008c*/ 	.word	0x00000e10


	//   ....[7]....
        /*0090*/ 	.word	0x00000e20


	//   ....[8]....
        /*0094*/ 	.word	0x00000e50


	//   ....[9]....
        /*0098*/ 	.word	0x00000e60


	//   ....[10]....
        /*009c*/ 	.word	0x00000e90


	//   ....[11]....
        /*00a0*/ 	.word	0x00000ea0


	//   ....[12]....
        /*00a4*/ 	.word	0x00000ed0


	//   ....[13]....
        /*00a8*/ 	.word	0x00000ee0


	//   ....[14]....
        /*00ac*/ 	.word	0x00000f50


	//----- nvinfo : EIATTR_SYSCALL_OFFSETS
	.align		4
.L_2429:
        /*00b0*/ 	.byte	0x04, 0x46
        /*00b2*/ 	.short	(.L_2431 - .L_2430)


	//   ....[0]....
.L_2430:
        /*00b4*/ 	.word	0x00000390


	//----- nvinfo : EIATTR_EXIT_INSTR_OFFSETS
	.align		4
.L_2431:
        /*00b8*/ 	.byte	0x04, 0x1c
        /*00ba*/ 	.short	(.L_2433 - .L_2432)


	//   ....[0]....
.L_2432:
        /*00bc*/ 	.word	0x00000240


	//   ....[1]....
        /*00c0*/ 	.word	0x00001fb0


	//   ....[2]....
        /*00c4*/ 	.word	0x00002140


	//----- nvinfo : EIATTR_MAX_THREADS
	.align		4
.L_2433:
        /*00c8*/ 	.byte	0x04, 0x05
        /*00ca*/ 	.short	(.L_2435 - .L_2434)
.L_2434:
        /*00cc*/ 	.word	0x00000100
        /*00d0*/ 	.word	0x00000001
        /*00d4*/ 	.word	0x00000001


	//----- nvinfo : EIATTR_CRS_STACK_SIZE
	.align		4
.L_2435:
        /*00d8*/ 	.byte	0x04, 0x1e
        /*00da*/ 	.short	(.L_2437 - .L_2436)
.L_2436:
        /*00dc*/ 	.word	0x00000000


	//----- nvinfo : EIATTR_CBANK_PARAM_SIZE
	.align		4
.L_2437:
        /*00e0*/ 	.byte	0x03, 0x19
        /*00e2*/ 	.short	0x00e8


	//----- nvinfo : EIATTR_PARAM_CBANK
	.align		4
        /*00e4*/ 	.byte	0x04, 0x0a
        /*00e6*/ 	.short	(.L_2439 - .L_2438)
	.align		4
.L_2438:
        /*00e8*/ 	.word	index@(.nv.constant0._ZN7cutlass13device_kernelIN5flash19FlashAttnFwdCombineIN4cute5tupleIJNS3_1CILi8EEENS5_ILi128EEEEEELi5ELi256ELi1ELb0ELb0EffNS_4arch4Sm90EEEEEvNT_6ParamsE)
        /*00ec*/ 	.short	0x0210
        /*00ee*/ 	.short	0x00e8


	//----- nvinfo : EIATTR_SW_WAR
	.align		4
.L_2439:
        /*00f0*/ 	.byte	0x04, 0x36
        /*00f2*/ 	.short	(.L_2441 - .L_2440)
.L_2440:
        /*00f4*/ 	.word	0x00000008
.L_2441:


//--------------------- .nv.info._ZN7cutlass13device_kernelIN5flash19FlashAttnFwdCombineIN4cute5tupleIJNS3_1CILi8EEENS5_ILi128EEEEEELi8ELi256ELi1ELb0ELb1EffNS_4arch4Sm90EEEEEvNT_6ParamsE --------------------------
	.section	.nv.info._ZN7cutlass13device_kernelIN5flash19FlashAttnFwdCombineIN4cute5tupleIJNS3_1CILi8EEENS5_ILi128EEEEEELi8ELi256ELi1ELb0ELb1EffNS_4arch4Sm90EEEEEvNT_6ParamsE,"",@"SHT_CUDA_INFO"
	.sectionflags	@""
	.align	4


	//----- nvinfo : EIATTR_CUDA_API_VERSION
	.align		4
        /*0000*/ 	.byte	0x04, 0x37
        /*0002*/ 	.short	(.L_2443 - .L_2442)
.L_2442:
        /*0004*/ 	.word	0x00000082


	//----- nvinfo : EIATTR_KPARAM_INFO
	.align		4
.L_2443:
        /*0008*/ 	.byte	0x04, 0x17
        /*000a*/ 	.short	(.L_2445 - .L_2444)
.L_2444:
        /*000c*/ 	.word	0x00000000
        /*0010*/ 	.short	0x0000
        /*0012*/ 	.short	0x0000
        /*0014*/ 	.byte	0x00, 0xf0, 0xa1, 0x03


	//----- nvinfo : EIATTR_SPARSE_MMA_MASK
	.align		4
.L_2445:
        /*0018*/ 	.byte	0x03, 0x50
        /*001a*/ 	.short	0x0000


	//----- nvinfo : EIATTR_MAXREG_COUNT
	.align		4
        /*001c*/ 	.byte	0x03, 0x1b
        /*001e*/ 	.short	0x0080


	//----- nvinfo : EIATTR_NUM_BARRIERS
	.align		4
        /*0020*/ 	.byte	0x02, 0x4c
        /*0022*/ 	.byte	0x01
	.zero		1


	//----- nvinfo : EIATTR_EXTERNS
	.align		4
        /*0024*/ 	.byte	0x04, 0x0f
        /*0026*/ 	.short	(.L_2447 - .L_2446)


	//   ....[0]....
	.align		4
.L_2446:
        /*0028*/ 	.word	index@(__assertfail)


	//----- nvinfo : EIATTR_MERCURY_ISA_VERSION
	.align		4
.L_2447:
        /*002c*/ 	.byte	0x03, 0x5f
        /*002e*/ 	.short	0x0101


	//----- nvinfo : EIATTR_COOP_GROUP_MASK_REGIDS
	.align		4
        /*0030*/ 	.byte	0x04, 0x29
        /*0032*/ 	.short	(.L_2449 - .L_2448)


	//   ....[0]....
.L_2448:
        /*0034*/ 	.word	0xffffffff


	//   ....[1]....
        /*0038*/ 	.word	0xffffffff


	//   ....[2]....
        /*003c*/ 	.word	0xffffffff


	//   ....[3]....
        /*0040*/ 	.word	0xffffffff


	//   ....[4]....
        /*0044*/ 	.word	0xffffffff


	//   ....[5]....
        /*0048*/ 	.word	0xffffffff


	//   ....[6]....
        /*004c*/ 	.word	0xffffffff


	//   ....[7]....
        /*0050*/ 	.word	0xffffffff


	//   ....[8]....
        /*0054*/ 	.word	0xffffffff


	//   ....[9]....
        /*0058*/ 	.word	0xffffffff


	//   ....[10]....
        /*005c*/ 	.word	0xffffffff


	//   ....[11]....
        /*0060*/ 	.word	0xffffffff


	//   ....[12]....
        /*0064*/ 	.word	0xffffffff


	//   ....[13]....
        /*0068*/ 	.word	0xffffffff


	//   ....[14]....
        /*006c*/ 	.word	0xffffffff


	//----- nvinfo : EIATTR_COOP_GROUP_INSTR_OFFSETS
	.align		4
.L_2449:
        /*0070*/ 	.byte	0x04, 0x28
        /*0072*/ 	.short	(.L_2451 - .L_2450)


	//   ....[0]....
.L_2450:
        /*0074*/ 	.word	0x00002090


	//   ....[1]....
        /*0078*/ 	.word	0x000020b0


	//   ....[2]....
        /*007c*/ 	.word	0x000020d0


	//   ....[3]....
        /*0080*/ 	.word	0x000020f0


	//   ....[4]....
        /*0084*/ 	.word	0x00002110


	//   ....[5]....
        /*0088*/ 	.word	0x00002430


	//   ....[6]....
        /*008c*/ 	.word	0x00002450


	//   ....[7]....
        /*0090*/ 	.word	0x00002460


	//   ....[8]....
        /*0094*/ 	.word	0x00002490


	//   ....[9]....
        /*0098*/ 	.word	0x000024a0


	//   ....[10]....
        /*009c*/ 	.word	0x000024d0


	//   ....[11]....
        /*00a0*/ 	.word	0x000024e0


	//   ....[12]....
        /*00a4*/ 	.word	0x00002520


	//   ....[13]....
        /*00a8*/ 	.word	0x00002530


	//   ....[14]....
        /*00ac*/ 	.word	0x00002560


	//----- nvinfo : EIATTR_SYSCALL_OFFSETS
	.align		4
.L_2451:
        /*00b0*/ 	.byte	0x04, 0x46
        /*00b2*/ 	.short	(.L_2453 - .L_2452)


	//   ....[0]....
.L_2452:
        /*00b4*/ 	.word	0x00000510


	//----- nvinfo : EIATTR_EXIT_INSTR_OFFSETS
	.align		4
.L_2453:
        /*00b8*/ 	.byte	0x04, 0x1c
        /*00ba*/ 	.short	(.L_2455 - .L_2454)


	//   ....[0]....
.L_2454:
        /*00bc*/ 	.word	0x00000240


	//   ....[1]....
        /*00c0*/ 	.word	0x000003c0


	//   ....[2]....
        /*00c4*/ 	.word	0x000036a0


	//   ....[3]....
        /*00c8*/ 	.word	0x000037e0


	//----- nvinfo : EIATTR_MAX_THREADS
	.align		4
.L_2455:
        /*00cc*/ 	.byte	0x04, 0x05
        /*00ce*/ 	.short	(.L_2457 - .L_2456)
.L_2456:
        /*00d0*/ 	.word	0x00000100
        /*00d4*/ 	.word	0x00000001
        /*00d8*/ 	.word	0x00000001


	//----- nvinfo : EIATTR_CRS_STACK_SIZE
	.align		4
.L_2457:
        /*00dc*/ 	.byte	0x04, 0x1e
        /*00de*/ 	.short	(.L_2459 - .L_2458)
.L_2458:
        /*00e0*/ 	.word	0x00000000


	//----- nvinfo : EIATTR_CBANK_PARAM_SIZE
	.align		4
.L_2459:
        /*00e4*/ 	.byte	0x03, 0x19
        /*00e6*/ 	.short	0x00e8


	//----- nvinfo : EIATTR_PARAM_CBANK
	.align		4
        /*00e8*/ 	.byte	0x04, 0x0a
        /*00ea*/ 	.short	(.L_2461 - .L_2460)
	.align		4
.L_2460:
        /*00ec*/ 	.word	index@(.nv.constant0._ZN7cutlass13device_kernelIN5flash19FlashAttnFwdCombineIN4cute5tupleIJNS3_1CILi8EEENS5_ILi128EEEEEELi8ELi256ELi1ELb0ELb1EffNS_4arch4Sm90EEEEEvNT_6ParamsE)
        /*00f0*/ 	.short	0x0210
        /*00f2*/ 	.short	0x00e8


	//----- nvinfo : EIATTR_SW_WAR
	.align		4
.L_2461:
        /*00f4*/ 	.byte	0x04, 0x36
        /*00f6*/ 	.short	(.L_2463 - .L_2462)
.L_2462:
        /*00f8*/ 	.word	0x00000008
.L_2463:


//--------------------- .nv.info._ZN7cutlass13device_kernelIN5flash19FlashAttnFwdCombineIN4cute5tupleIJNS3_1CILi8EEENS5_ILi128EEEEEELi7ELi256ELi1ELb0ELb1EffNS_4arch4Sm90EEEEEvNT_6ParamsE --------------------------
	.section	.nv.info._ZN7cutlass13device_kernelIN5flash19FlashAttnFwdCombineIN4cute5tupleIJNS3_1CILi8EEENS5_ILi128EEEEEELi7ELi256ELi1ELb0ELb1EffNS_4arch4Sm90EEEEEvNT_6ParamsE,"",@"SHT_CUDA_INFO"
	.sectionflags	@""
	.align	4


	//----- nvinfo : EIATTR_CUDA_API_VERSION
	.align		4
        /*0000*/ 	.byte	0x04, 0x37
        /*0002*/ 	.short	(.L_2465 - .L_2464)
.L_2464:
        /*0004*/ 	.word	0x00000082


	//----- nvinfo : EIATTR_KPARAM_INFO
	.align		4
.L_2465:
        /*0008*/ 	.byte	0x04, 0x17
        /*000a*/ 	.short	(.L_2467 - .L_2466)
.L_2466:
        /*000c*/ 	.word	0x00000000
        /*0010*/ 	.short	0x0000
        /*0012*/ 	.short	0x0000
        /*0014*/ 	.byte	0x00, 0xf0, 0xa1, 0x03


	//----- nvinfo : EIATTR_SPARSE_MMA_MASK
	.align		4
.L_2467:
        /*0018*/ 	.byte	0x03, 0x50
        /*001a*/ 	.short	0x0000


	//----- nvinfo : EIATTR_MAXREG_COUNT
	.align		4
        /*001c*/ 	.byte	0x03, 0x1b
        /*001e*/ 	.short	0x0080


	//----- nvinfo : EIATTR_NUM_BARRIERS
	.align		4
        /*0020*/ 	.byte	0x02, 0x4c
        /*0022*/ 	.byte	0x01
	.zero		1


	//----- nvinfo : EIATTR_EXTERNS
	.align		4
        /*0024*/ 	.byte	0x04, 0x0f
        /*0026*/ 	.short	(.L_2469 - .L_2468)


	//   ....[0]....
	.align		4
.L_2468:
        /*0028*/ 	.word	index@(__assertfail)


	//----- nvinfo : EIATTR_MERCURY_ISA_VERSION
	.align		4
.L_2469:
        /*002c*/ 	.byte	0x03, 0x5f
        /*002e*/ 	.short	0x0101


	//----- nvinfo : EIATTR_COOP_GROUP_MASK_REGIDS
	.align		4
        /*0030*/ 	.byte	0x04, 0x29
        /*0032*/ 	.short	(.L_2471 - .L_2470)


	//   ....[0]....
.L_2470:
        /*0034*/ 	.word	0xffffffff


	//   ....[1]....
        /*0038*/ 	.word	0xffffffff


	//   ....[2]....
        /*003c*/ 	.word	0xffffffff


	//   ....[3]....
        /*0040*/ 	.word	0xffffffff


	//   ....[4]....
        /*0044*/ 	.word	0xffffffff


	//   ....[5]....
        /*0048*/ 	.word	0xffffffff


	//   ....[6]....
        /*004c*/ 	.word	0xffffffff


	//   ....[7]....
        /*0050*/ 	.word	0xffffffff


	//   ....[8]....
        /*0054*/ 	.word	0xffffffff


	//   ....[9]....
        /*0058*/ 	.word	0xffffffff


	//   ....[10]....
        /*005c*/ 	.word	0xffffffff


	//   ....[11]....
        /*0060*/ 	.word	0xffffffff


	//   ....[12]....
        /*0064*/ 	.word	0xffffffff


	//   ....[13]....
        /*0068*/ 	.word	0xffffffff


	//   ....[14]....
        /*006c*/ 	.word	0xffffffff


	//----- nvinfo : EIATTR_COOP_GROUP_INSTR_OFFSETS
	.align		4
.L_2471:
        /*0070*/ 	.byte	0x04, 0x28
        /*0072*/ 	.short	(.L_2473 - .L_2472)


	//   ....[0]....
.L_2472:
        /*0074*/ 	.word	0x00001ba0


	//   ....[1]....
        /*0078*/ 	.word	0x00001bc0


	//   ....[2]....
        /*007c*/ 	.word	0x00001be0


	//   ....[3]....
        /*0080*/ 	.word	0x00001c00


	//   ....[4]....
        /*0084*/ 	.word	0x00001c20


	//   ....[5]....
        /*0088*/ 	.word	0x00001dc0


	//   ....[6]....
        /*008c*/ 	.word	0x00001de0


	//   ....[7]....
        /*0090*/ 	.word	0x00001df0


	//   ....[8]....
        /*0094*/ 	.word	0x00001e20


	//   ....[9]....
        /*0098*/ 	.word	0x00001e30


	//   ....[10]....
        /*009c*/ 	.word	0x00001e60


	//   ....[11]....
        /*00a0*/ 	.word	0x00001e70


	//   ....[12]....
        /*00a4*/ 	.word	0x00001eb0


	//   ....[13]....
        /*00a8*/ 	.word	0x00001ec0


	//   ....[14]....
        /*00ac*/ 	.word	0x00001ef0


	//----- nvinfo : EIATTR_SYSCALL_OFFSETS
	.align		4
.L_2473:
        /*00b0*/ 	.byte	0x04, 0x46
        /*00b2*/ 	.short	(.L_2475 - .L_2474)


	//   ....[0]....
.L_2474:
        /*00b4*/ 	.word	0x00000510


	//----- nvinfo : EIATTR_EXIT_INSTR_OFFSETS
	.align		4
.L_2475:
        /*00b8*/ 	.byte	0x04, 0x1c
        /*00ba*/ 	.short	(.L_2477 - .L_2476)


	//   ....[0]....
.L_2476:
        /*00bc*/ 	.word	0x00000240


	//   ....[1]....
        /*00c0*/ 	.word	0x000003c0


	//   ....[2]....
        /*00c4*/ 	.word	0x00002fc0


	//   ....[3]....
        /*00c8*/ 	.word	0x00003100


	//----- nvinfo : EIATTR_MAX_THREADS
	.align		4
.L_2477:
        /*00cc*/ 	.byte	0x04, 0x05
        /*00ce*/ 	.short	(.L_2479 - .L_2478)
.L_2478:
        /*00d0*/ 	.word	0x00000100
        /*00d4*/ 	.word	0x00000001
        /*00d8*/ 	.word	0x00000001


	//----- nvinfo : EIATTR_CRS_STACK_SIZE
	.align		4
.L_2479:
        /*00dc*/ 	.byte	0x04, 0x1e
        /*00de*/ 	.short	(.L_2481 - .L_2480)
.L_2480:
        /*00e0*/ 	.word	0x00000000


	//----- nvinfo : EIATTR_CBANK_PARAM_SIZE
	.align		4
.L_2481:
        /*00e4*/ 	.byte	0x03, 0x19
        /*00e6*/ 	.short	0x00e8


	//----- nvinfo : EIATTR_PARAM_CBANK
	.align		4
        /*00e8*/ 	.byte	0x04, 0x0a
        /*00ea*/ 	.short	(.L_2483 - .L_2482)
	.align		4
.L_2482:
        /*00ec*/ 	.word	index@(.nv.constant0._ZN7cutlass13device_kernelIN5flash19FlashAttnFwdCombineIN4cute5tupleIJNS3_1CILi8EEENS5_ILi128EEEEEELi7ELi256ELi1ELb0ELb1EffNS_4arch4Sm90EEEEEvNT_6ParamsE)
        /*00f0*/ 	.short	0x0210
        /*00f2*/ 	.short	0x00e8


	//----- nvinfo : EIATTR_SW_WAR
	.align		4
.L_2483:
        /*00f4*/ 	.byte	0x04, 0x36
        /*00f6*/ 	.short	(.L_2485 - .L_2484)
.L_2484:
        /*00f8*/ 	.word	0x00000008
.L_2485:


//--------------------- .nv.info._ZN7cutlass13device_kernelIN5flash19FlashAttnFwdCombineIN4cute5tupleIJNS3_1CILi8EEENS5_ILi128EEEEEELi6ELi256ELi1ELb0ELb1EffNS_4arch4Sm90EEEEEvNT_6ParamsE --------------------------
	.section	.nv.info._ZN7cutlass13device_kernelIN5flash19FlashAttnFwdCombineIN4cute5tupleIJNS3_1CILi8EEENS5_ILi128EEEEEELi6ELi256ELi1ELb0ELb1EffNS_4arch4Sm90EEEEEvNT_6ParamsE,"",@"SHT_CUDA_INFO"
	.sectionflags	@""
	.align	4


	//----- nvinfo : EIATTR_CUDA_API_VERSION
	.align		4
        /*0000*/ 	.byte	0x04, 0x37
        /*0002*/ 	.short	(.L_2487 - .L_2486)
.L_2486:
        /*0004*/ 	.word	0x00000082


	//----- nvinfo : EIATTR_KPARAM_INFO
	.align		4
.L_2487:
        /*0008*/ 	.byte	0x04, 0x17
        /*000a*/ 	.short	(.L_2489 - .L_2488)
.L_2488:
        /*000c*/ 	.word	0x00000000
        /*0010*/ 	.short	0x0000
        /*0012*/ 	.short	0x0000
        /*0014*/ 	.byte	0x00, 0xf0, 0xa1, 0x03


	//----- nvinfo : EIATTR_SPARSE_MMA_MASK
	.align		4
.L_2489:
        /*0018*/ 	.byte	0x03, 0x50
        /*001a*/ 	.short	0x0000


	//----- nvinfo : EIATTR_MAXREG_COUNT
	.align		4
        /*001c*/ 	.byte	0x03, 0x1b
        /*001e*/ 	.short	0x0080


	//----- nvinfo : EIATTR_NUM_BARRIERS
	.align		4
        /*0020*/ 	.byte	0x02, 0x4c
        /*0022*/ 	.byte	0x01
	.zero		1


	//----- nvinfo : EIATTR_EXTERNS
	.align		4
        /*0024*/ 	.byte	0x04, 0x0f
        /*0026*/ 	.short	(.L_2491 - .L_2490)


	//   ....[0]....
	.align		4
.L_2490:
        /*0028*/ 	.word	index@(__assertfail)


	//----- nvinfo : EIATTR_MERCURY_ISA_VERSION
	.align		4
.L_2491:
        /*002c*/ 	.byte	0x03, 0x5f
        /*002e*/ 	.short	0x0101


	//----- nvinfo : EIATTR_COOP_GROUP_MASK_REGIDS
	.align		4
        /*0030*/ 	.byte	0x04, 0x29
        /*0032*/ 	.short	(.L_2493 - .L_2492)


	//   ....[0]....
.L_2492:
        /*0034*/ 	.word	0xffffffff


	//   ....[1]....
        /*0038*/ 	.word	0xffffffff


	//   ....[2]....
        /*003c*/ 	.word	0xffffffff


	//   ....[3]....
        /*0040*/ 	.word	0xffffffff


	//   ....[4]....
        /*0044*/ 	.word	0xffffffff


	//   ....[5]....
        /*0048*/ 	.word	0xffffffff


	//   ....[6]....
        /*004c*/ 	.word	0xffffffff


	//   ....[7]....
        /*0050*/ 	.word	0xffffffff


	//   ....[8]....
        /*0054*/ 	.word	0xffffffff


	//   ....[9]....
        /*0058*/ 	.word	0xffffffff


	//   ....[10]....
        /*005c*/ 	.word	0xffffffff


	//   ....[11]....
        /*0060*/ 	.word	0xffffffff


	//   ....[12]....
        /*0064*/ 	.word	0xffffffff


	//   ....[13]....
        /*0068*/ 	.word	0xffffffff


	//   ....[14]....
        /*006c*/ 	.word	0xffffffff


	//----- nvinfo : EIATTR_COOP_GROUP_INSTR_OFFSETS
	.align		4
.L_2493:
        /*0070*/ 	.byte	0x04, 0x28
        /*0072*/ 	.short	(.L_2495 - .L_2494)


	//   ....[0]....
.L_2494:
        /*0074*/ 	.word	0x00001800


	//   ....[1]....
        /*0078*/ 	.word	0x00001820


	//   ....[2]....
        /*007c*/ 	.word	0x00001840


	//   ....[3]....
        /*0080*/ 	.word	0x00001860


	//   ....[4]....
        /*0084*/ 	.word	0x00001880


	//   ....[5]....
        /*0088*/ 	.word	0x00001970


	//   ....[6]....
        /*008c*/ 	.word	0x00001990


	//   ....[7]....
        /*0090*/ 	.word	0x000019a0


	//   ....[8]....
        /*0094*/ 	.word	0x000019d0


	//   ....[9]....
        /*0098*/ 	.word	0x000019e0


	//   ....[10]....
        /*009c*/ 	.word	0x00001a10


	//   ....[11]....
        /*00a0*/ 	.word	0x00001a20


	//   ....[12]....
        /*00a4*/ 	.word	0x00001a60


	//   ....[13]....
        /*00a8*/ 	.word	0x00001a70


	//   ....[14]....
        /*00ac*/ 	.word	0x00001aa0


	//----- nvinfo : EIATTR_SYSCALL_OFFSETS
	.align		4
.L_2495:
        /*00b0*/ 	.byte	0x04, 0x46
        /*00b2*/ 	.short	(.L_2497 - .L_2496)


	//   ....[0]....
.L_2496:
        /*00b4*/ 	.word	0x00000510


	//----- nvinfo : EIATTR_EXIT_INSTR_OFFSETS
	.align		4
.L_2497:
        /*00b8*/ 	.byte	0x04, 0x1c
        /*00ba*/ 	.short	(.L_2499 - .L_2498)


	//   ....[0]....
.L_2498:
        /*00bc*/ 	.word	0x00000240


	//   ....[1]....
        /*00c0*/ 	.word	0x000003c0


	//   ....[2]....
        /*00c4*/ 	.word	0x00002b20


	//   ....[3]....
        /*00c8*/ 	.word	0x00002c60


	//----- nvinfo : EIATTR_MAX_THREADS
	.align		4
.L_2499:
        /*00cc*/ 	.byte	0x04, 0x05
        /*00ce*/ 	.short	(.L_2501 - .L_2500)
.L_2500:
        /*00d0*/ 	.word	0x00000100
        /*00d4*/ 	.word	0x00000001
        /*00d8*/ 	.word	0x00000001


	//----- nvinfo : EIATTR_CRS_STACK_SIZE
	.align		4
.L_2501:
        /*00dc*/ 	.byte	0x04, 0x1e
        /*00de*/ 	.short	(.L_2503 - .L_2502)
.L_2502:
        /*00e0*/ 	.word	0x00000000


	//----- nvinfo : EIATTR_CBANK_PARAM_SIZE
	.align		4
.L_2503:
        /*00e4*/ 	.byte	0x03, 0x19
        /*00e6*/ 	.short	0x00e8


	//----- nvinfo : EIATTR_PARAM_CBANK
	.align		4
        /*00e8*/ 	.byte	0x04, 0x0a
        /*00ea*/ 	.short	(.L_2505 - .L_2504)
	.align		4
.L_2504:
        /*00ec*/ 	.word	index@(.nv.constant0._ZN7cutlass13device_kernelIN5flash19FlashAttnFwdCombineIN4cute5tupleIJNS3_1CILi8EEENS5_ILi128EEEEEELi6ELi256ELi1ELb0ELb1EffNS_4arch4Sm90EEEEEvNT_6ParamsE)
        /*00f0*/ 	.short	0x0210
        /*00f2*/ 	.short	0x00e8


	//----- nvinfo : EIATTR_SW_WAR
	.align		4
.L_2505:
        /*00f4*/ 	.byte	0x04, 0x36
        /*00f6*/ 	.short	(.L_2507 - .L_2506)
.L_2506:
        /*00f8*/ 	.word	0x00000008
.L_2507:


//--------------------- .nv.info._ZN7cutlass13device_kernelIN5flash19FlashAttnFwdCombineIN4cute5tupleIJNS3_1CILi8EEENS5_ILi128EEEEEELi5ELi256ELi1ELb0ELb1EffNS_4arch4Sm90EEEEEvNT_6ParamsE --------------------------
	.section	.nv.info._ZN7cutlass13device_kernelIN5flash19FlashAttnFwdCombineIN4cute5tupleIJNS3_1CILi8EEENS5_ILi128EEEEEELi5ELi256ELi1ELb0ELb1EffNS_4arch4Sm90EEEEEvNT_6ParamsE,"",@"SHT_CUDA_INFO"
	.sectionflags	@""
	.align	4


	//----- nvinfo : EIATTR_CUDA_API_VERSION
	.align		4
        /*0000*/ 	.byte	0x04, 0x37
        /*0002*/ 	.short	(.L_2509 - .L_2508)
.L_2508:
        /*0004*/ 	.word	0x00000082


	//----- nvinfo : EIATTR_KPARAM_INFO
	.align		4
.L_2509:
        /*0008*/ 	.byte	0x04, 0x17
        /*000a*/ 	.short	(.L_2511 - .L_2510)
.L_2510:
        /*000c*/ 	.word	0x00000000
        /*0010*/ 	.short	0x0000
        /*0012*/ 	.short	0x0000
        /*0014*/ 	.byte	0x00, 0xf0, 0xa1, 0x03


	//----- nvinfo : EIATTR_SPARSE_MMA_MASK
	.align		4
.L_2511:
        /*0018*/ 	.byte	0x03, 0x50
        /*001a*/ 	.short	0x0000


	//----- nvinfo : EIATTR_MAXREG_COUNT
	.align		4
        /*001c*/ 	.byte	0x03, 0x1b
        /*001e*/ 	.short	0x0080


	//----- nvinfo : EIATTR_NUM_BARRIERS
	.align		4
        /*0020*/ 	.byte	0x02, 0x4c
        /*0022*/ 	.byte	0x01
	.zero		1


	//----- nvinfo : EIATTR_EXTERNS
	.align		4
        /*0024*/ 	.byte	0x04, 0x0f
        /*0026*/ 	.short	(.L_2513 - .L_2512)


	//   ....[0]....
	.align		4
.L_2512:
        /*0028*/ 	.word	index@(__assertfail)


	//----- nvinfo : EIATTR_MERCURY_ISA_VERSION
	.align		4
.L_2513:
        /*002c*/ 	.byte	0x03, 0x5f
        /*002e*/ 	.short	0x0101


	//----- nvinfo : EIATTR_COOP_GROUP_MASK_REGIDS
	.align		4
        /*0030*/ 	.byte	0x04, 0x29
        /*0032*/ 	.short	(.L_2515 - .L_2514)


	//   ....[0]....
.L_2514:
        /*0034*/ 	.word	0xffffffff


	//   ....[1]....
        /*0038*/ 	.word	0xffffffff


	//   ....[2]....
        /*003c*/ 	.word	0xffffffff


	//   ....[3]....
        /*0040*/ 	.word	0xffffffff


	//   ....[4]....
        /*0044*/ 	.word	0xffffffff


	//   ....[5]....
        /*0048*/ 	.word	0xffffffff


	//   ....[6]....
        /*004c*/ 	.word	0xffffffff


	//   ....[7]....
        /*0050*/ 	.word	0xffffffff


	//   ....[8]....
        /*0054*/ 	.word	0xffffffff


	//   ....[9]....
        /*0058*/ 	.word	0xffffffff


	//   ....[10]....
        /*005c*/ 	.word	0xffffffff


	//   ....[11]....
        /*0060*/ 	.word	0xffffffff


	//   ....[12]....
        /*0064*/ 	.word	0xffffffff


	//   ....[13]....
        /*0068*/ 	.word	0xffffffff


	//   ....[14]....
        /*006c*/ 	.word	0xffffffff


	//----- nvinfo : EIATTR_COOP_GROUP_INSTR_OFFSETS
	.align		4
.L_2515:
        /*0070*/ 	.byte	0x04, 0x28
        /*0072*/ 	.short	(.L_2517 - .L_2516)


	//   ....[0]....
.L_2516:
        /*0074*/ 	.word	0x000015e0


	//   ....[1]....
        /*0078*/ 	.word	0x00001600


	//   ....[2]....
        /*007c*/ 	.word	0x00001620


	//   ....[3]....
        /*0080*/ 	.word	0x00001640


	//   ....[4]....
        /*0084*/ 	.word	0x00001660


	//   ....[5]....
        /*0088*/ 	.word	0x000016f0


	//   ....[6]....
        /*008c*/ 	.word	0x00001720


	//   ....[7]....
        /*0090*/ 	.word	0x00001730


	//   ....[8]....
        /*0094*/ 	.word	0x00001760


	//   ....[9]....
        /*0098*/ 	.word	0x00001770


	//   ....[10]....
        /*009c*/ 	.word	0x000017a0


	//   ....[11]....
        /*00a0*/ 	.word	0x000017b0


	//   ....[12]....
        /*00a4*/ 	.word	0x000017e0


	//   ....[13]....
        /*00a8*/ 	.word	0x000017f0


	//   ....[14]....
        /*00ac*/ 	.word	0x00001860


	//----- nvinfo : EIATTR_SYSCALL_OFFSETS
	.align		4
.L_2517:
        /*00b0*/ 	.byte	0x04, 0x46
        /*00b2*/ 	.short	(.L_2519 - .L_2518)


	//   ....[0]....
.L_2518:
        /*00b4*/ 	.word	0x00000510


	//----- nvinfo : EIATTR_EXIT_INSTR_OFFSETS
	.align		4
.L_2519:
        /*00b8*/ 	.byte	0x04, 0x1c
        /*00ba*/ 	.short	(.L_2521 - .L_2520)


	//   ....[0]....
.L_2520:
        /*00bc*/ 	.word	0x00000240


	//   ....[1]....
        /*00c0*/ 	.word	0x000003c0


	//   ....[2]....
        /*00c4*/ 	.word	0x00002890


	//   ....[3]....
        /*00c8*/ 	.word	0x000029d0


	//----- nvinfo : EIATTR_MAX_THREADS
	.align		4
.L_2521:
        /*00cc*/ 	.byte	0x04, 0x05
        /*00ce*/ 	.short	(.L_2523 - .L_2522)
.L_2522:
        /*00d0*/ 	.word	0x00000100
        /*00d4*/ 	.word	0x00000001
        /*00d8*/ 	.word	0x00000001


	//----- nvinfo : EIATTR_CRS_STACK_SIZE
	.align		4
.L_2523:
        /*00dc*/ 	.byte	0x04, 0x1e
        /*00de*/ 	.short	(.L_2525 - .L_2524)
.L_2524:
        /*00e0*/ 	.word	0x00000000


	//----- nvinfo : EIATTR_CBANK_PARAM_SIZE
	.align		4
.L_2525:
        /*00e4*/ 	.byte	0x03, 0x19
        /*00e6*/ 	.short	0x00e8


	//----- nvinfo : EIATTR_PARAM_CBANK
	.align		4
        /*00e8*/ 	.byte	0x04, 0x0a
        /*00ea*/ 	.short	(.L_2527 - .L_2526)
	.align		4
.L_2526:
        /*00ec*/ 	.word	index@(.nv.constant0._ZN7cutlass13device_kernelIN5flash19FlashAttnFwdCombineIN4cute5tupleIJNS3_1CILi8EEENS5_ILi128EEEEEELi5ELi256ELi1ELb0ELb1EffNS_4arch4Sm90EEEEEvNT_6ParamsE)
        /*00f0*/ 	.short	0x0210
        /*00f2*/ 	.short	0x00e8


	//----- nvinfo : EIATTR_SW_WAR
	.align		4
.L_2527:
        /*00f4*/ 	.byte	0x04, 0x36
        /*00f6*/ 	.short	(.L_2529 - .L_2528)
.L_2528:
        /*00f8*/ 	.word	0x00000008
.L_2529:


//--------------------- .nv.info._ZN7cutlass13device_kernelIN5flash19FlashAttnFwdCombineIN4cute5tupleIJNS3_1CILi8EEENS5_ILi128EEEEEELi8ELi256ELi1ELb0ELb0EffNS_4arch4Sm80EEEEEvNT_6ParamsE --------------------------
	.section	.nv.info._ZN7cutlass13device_kernelIN5flash19FlashAttnFwdCombineIN4cute5tupleIJNS3_1CILi8EEENS5_ILi128EEEEEELi8ELi256ELi1ELb0ELb0EffNS_4arch4Sm80EEEEEvNT_6ParamsE,"",@"SHT_CUDA_INFO"
	.sectionflags	@""
	.align	4


	//----- nvinfo : EIATTR_CUDA_API_VERSION
	.align		4
        /*0000*/ 	.byte	0x04, 0x37
        /*0002*/ 	.short	(.L_2531 - .L_2530)
.L_2530:
        /*0004*/ 	.word	0x00000082


	//----- nvinfo : EIATTR_KPARAM_INFO
	.align		4
.L_2531:
        /*0008*/ 	.byte	0x04, 0x17
        /*000a*/ 	.short	(.L_2533 - .L_2532)
.L_2532:
        /*000c*/ 	.word	0x00000000
        /*0010*/ 	.short	0x0000
        /*0012*/ 	.short	0x0000
        /*0014*/ 	.byte	0x00, 0xf0, 0xa1, 0x03


	//----- nvinfo : EIATTR_SPARSE_MMA_MASK
	.align		4
.L_2533:
        /*0018*/ 	.byte	0x03, 0x50
        /*001a*/ 	.short	0x0000


	//----- nvinfo : EIATTR_MAXREG_COUNT
	.align		4
        /*001c*/ 	.byte	0x03, 0x1b
        /*001e*/ 	.short	0x0080


	//----- nvinfo : EIATTR_NUM_BARRIERS
	.align		4
        /*0020*/ 	.byte	0x02, 0x4c
        /*0022*/ 	.byte	0x01
	.zero		1


	//----- nvinfo : EIATTR_EXTERNS
	.align		4
        /*0024*/ 	.byte	0x04, 0x0f
        /*0026*/ 	.short	(.L_2535 - .L_2534)


	//   ....[0]....
	.align		4
.L_2534:
        /*0028*/ 	.word	index@(__assertfail)


	//----- nvinfo : EIATTR_MERCURY_ISA_VERSION
	.align		4
.L_2535:
        /*002c*/ 	.byte	0x03, 0x5f
        /*002e*/ 	.short	0x0101


	//----- nvinfo : EIATTR_COOP_GROUP_MASK_REGIDS
	.align		4
        /*0030*/ 	.byte	0x04, 0x29
        /*0032*/ 	.short	(.L_2537 - .L_2536)


	//   ....[0]....
.L_2536:
        /*0034*/ 	.word	0xffffffff


	//   ....[1]....
        /*0038*/ 	.word	0xffffffff


	//   ....[2]....
        /*003c*/ 	.word	0xffffffff


	//   ....[3]....
        /*0040*/ 	.word	0xffffffff


	//   ....[4]....
        /*0044*/ 	.word	0xffffffff


	//   ....[5]....
        /*0048*/ 	.word	0xffffffff


	//   ....[6]....
        /*004c*/ 	.word	0xffffffff


	//   ....[7]....
        /*0050*/ 	.word	0xffffffff


	//   ....[8]....
        /*0054*/ 	.word	0xffffffff


	//   ....[9]....
        /*0058*/ 	.word	0xffffffff


	//   ....[10]....
        /*005c*/ 	.word	0xffffffff


	//   ....[11]....
        /*0060*/ 	.word	0xffffffff


	//   ....[12]....
        /*0064*/ 	.word	0xffffffff


	//   ....[13]....
        /*0068*/ 	.word	0xffffffff


	//   ....[14]....
        /*006c*/ 	.word	0xffffffff


	//----- nvinfo : EIATTR_COOP_GROUP_INSTR_OFFSETS
	.align		4
.L_2537:
        /*0070*/ 	.byte	0x04, 0x28
        /*0072*/ 	.short	(.L_2539 - .L_2538)


	//   ....[0]....
.L_2538:
        /*0074*/ 	.word	0x00001740


	//   ....[1]....
        /*0078*/ 	.word	0x00001760


	//   ....[2]....
        /*007c*/ 	.word	0x00001780


	//   ....[3]....
        /*0080*/ 	.word	0x000017a0


	//   ....[4]....
        /*0084*/ 	.word	0x000017c0


	//   ....[5]....
        /*0088*/ 	.word	0x00001a60


	//   ....[6]....
        /*008c*/ 	.word	0x00001af0


	//   ....[7]....
        /*0090*/ 	.word	0x00001b10


	//   ....[8]....
        /*0094*/ 	.word	0x00001b30


	//   ....[9]....
        /*0098*/ 	.word	0x00001b60


	//   ....[10]....
        /*009c*/ 	.word	0x00001ba0


	//   ....[11]....
        /*00a0*/ 	.word	0x00001bc0


	//   ....[12]....
        /*00a4*/ 	.word	0x00001bf0


	//   ....[13]....
        /*00a8*/ 	.word	0x00001c00


	//   ....[14]....
        /*00ac*/ 	.word	0x00001c30


	//----- nvinfo : EIATTR_SYSCALL_OFFSETS
	.align		4
.L_2539:
        /*00b0*/ 	.byte	0x04, 0x46
        /*00b2*/ 	.short	(.L_2541 - .L_2540)


	//   ....[0]....
.L_2540:
        /*00b4*/ 	.word	0x00000390


	//----- nvinfo : EIATTR_EXIT_INSTR_OFFSETS
	.align		4
.L_2541:
        /*00b8*/ 	.byte	0x04, 0x1c
        /*00ba*/ 	.short	(.L_2543 - .L_2542)


	//   ....[0]....
.L_2542:
        /*00bc*/ 	.word	0x00000240


	//   ....[1]....
        /*00c0*/ 	.word	0x00002da0


	//   ....[2]....
        /*00c4*/ 	.word	0x00002f30


	//----- nvinfo : EIATTR_MAX_THREADS
	.align		4
.L_2543:
        /*00c8*/ 	.byte	0x04, 0x05
        /*00ca*/ 	.short	(.L_2545 - .L_2544)
.L_2544:
        /*00cc*/ 	.word	0x00000100
        /*00d0*/ 	.word	0x00000001
        /*00d4*/ 	.word	0x00000001


	//----- nvinfo : EIATTR_CRS_STACK_SIZE
	.align		4
.L_2545:
        /*00d8*/ 	.byte	0x04, 0x1e
        /*00da*/ 	.short	(.L_2547 - .L_2546)
.L_2546:
        /*00dc*/ 	.word	0x00000000


	//----- nvinfo : EIATTR_CBANK_PARAM_SIZE
	.align		4
.L_2547:
        /*00e0*/ 	.byte	0x03, 0x19
        /*00e2*/ 	.short	0x00e8


	//----- nvinfo : EIATTR_PARAM_CBANK
	.align		4
        /*00e4*/ 	.byte	0x04, 0x0a
        /*00e6*/ 	.short	(.L_2549 - .L_2548)
	.align		4
.L_2548:
        /*00e8*/ 	.word	index@(.nv.constant0._ZN7cutlass13device_kernelIN5flash19FlashAttnFwdCombineIN4cute5tupleIJNS3_1CILi8EEENS5_ILi128EEEEEELi8ELi256ELi1ELb0ELb0EffNS_4arch4Sm80EEEEEvNT_6ParamsE)
        /*00ec*/ 	.short	0x0210
        /*00ee*/ 	.short	0x00e8


	//----- nvinfo : EIATTR_SW_WAR
	.align		4
.L_2549:
        /*00f0*/ 	.byte	0x04, 0x36
        /*00f2*/ 	.short	(.L_2551 - .L_2550)
.L_2550:
        /*00f4*/ 	.word	0x00000008
.L_2551:


//--------------------- .nv.info._ZN7cutlass13device_kernelIN5flash19FlashAttnFwdCombineIN4cute5tupleIJNS3_1CILi8EEENS5_ILi128EEEEEELi7ELi256ELi1ELb0ELb0EffNS_4arch4Sm80EEEEEvNT_6ParamsE --------------------------
	.section	.nv.info._ZN7cutlass13device_kernelIN5flash19FlashAttnFwdCombineIN4cute5tupleIJNS3_1CILi8EEENS5_ILi128EEEEEELi7ELi256ELi1ELb0ELb0EffNS_4arch4Sm80EEEEEvNT_6ParamsE,"",@"SHT_CUDA_INFO"
	.sectionflags	@""
	.align	4


	//----- nvinfo : EIATTR_CUDA_API_VERSION
	.align		4
        /*0000*/ 	.byte	0x04, 0x37
        /*0002*/ 	.short	(.L_2553 - .L_2552)
.L_2552:
        /*0004*/ 	.word	0x00000082


	//----- nvinfo : EIATTR_KPARAM_INFO
	.align		4
.L_2553:
        /*0008*/ 	.byte	0x04, 0x17
        /*000a*/ 	.short	(.L_2555 - .L_2554)
.L_2554:
        /*000c*/ 	.word	0x00000000
        /*0010*/ 	.short	0x0000
        /*0012*/ 	.short	0x0000
        /*0014*/ 	.byte	0x00, 0xf0, 0xa1, 0x03


	//----- nvinfo : EIATTR_SPARSE_MMA_MASK
	.align		4
.L_2555:
        /*0018*/ 	.byte	0x03, 0x50
        /*001a*/ 	.short	0x0000


	//----- nvinfo : EIATTR_MAXREG_COUNT
	.align		4
        /*001c*/ 	.byte	0x03, 0x1b
        /*001e*/ 	.short	0x0080


	//----- nvinfo : EIATTR_NUM_BARRIERS
	.align		4
        /*0020*/ 	.byte	0x02, 0x4c
        /*0022*/ 	.byte	0x01
	.zero		1


	//----- nvinfo : EIATTR_EXTERNS
	.align		4
        /*0024*/ 	.byte	0x04, 0x0f
        /*0026*/ 	.short	(.L_2557 - .L_2556)


	//   ....[0]....
	.align		4
.L_2556:
        /*0028*/ 	.word	index@(__assertfail)


	//----- nvinfo : EIATTR_MERCURY_ISA_VERSION
	.align		4
.L_2557:
        /*002c*/ 	.byte	0x03, 0x5f
        /*002e*/ 	.short	0x0101


	//----- nvinfo : EIATTR_COOP_GROUP_MASK_REGIDS
	.align		4
        /*0030*/ 	.byte	0x04, 0x29
        /*0032*/ 	.short	(.L_2559 - .L_2558)


	//   ....[0]....
.L_2558:
        /*0034*/ 	.word	0xffffffff


	//   ....[1]....
        /*0038*/ 	.word	0xffffffff


	//   ....[2]....
        /*003c*/ 	.word	0xffffffff


	//   ....[3]....
        /*0040*/ 	.word	0xffffffff


	//   ....[4]....
        /*0044*/ 	.word	0xffffffff


	//   ....[5]....
        /*0048*/ 	.word	0xffffffff


	//   ....[6]....
        /*004c*/ 	.word	0xffffffff


	//   ....[7]....
        /*0050*/ 	.word	0xffffffff


	//   ....[8]....
        /*0054*/ 	.word	0xffffffff


	//   ....[9]....
        /*0058*/ 	.word	0xffffffff


	//   ....[10]....
        /*005c*/ 	.word	0xffffffff


	//   ....[11]....
        /*0060*/ 	.word	0xffffffff


	//   ....[12]....
        /*0064*/ 	.word	0xffffffff


	//   ....[13]....
        /*0068*/ 	.word	0xffffffff


	//   ....[14]....
        /*006c*/ 	.word	0xffffffff


	//----- nvinfo : EIATTR_COOP_GROUP_INSTR_OFFSETS
	.align		4
.L_2559:
        /*0070*/ 	.byte	0x04, 0x28
        /*0072*/ 	.short	(.L_2561 - .L_2560)


	//   ....[0]....
.L_2560:
        /*0074*/ 	.word	0x000012a0


	//   ....[1]....
        /*0078*/ 	.word	0x000012c0


	//   ....[2]....
        /*007c*/ 	.word	0x000012e0


	//   ....[3]....
        /*0080*/ 	.word	0x00001300


	//   ....[4]....
        /*0084*/ 	.word	0x00001320


	//   ....[5]....
        /*0088*/ 	.word	0x000014c0


	//   ....[6]....
        /*008c*/ 	.word	0x000014e0


	//   ....[7]....
        /*0090*/ 	.word	0x000014f0


	//   ....[8]....
        /*0094*/ 	.word	0x00001520


	//   ....[9]....
        /*0098*/ 	.word	0x00001530


	//   ....[10]....
        /*009c*/ 	.word	0x00001560


	//   ....[11]....
        /*00a0*/ 	.word	0x00001570


	//   ....[12]....
        /*00a4*/ 	.word	0x000015b0


	//   ....[13]....
        /*00a8*/ 	.word	0x000015c0


	//   ....[14]....
        /*00ac*/ 	.word	0x000015f0


	//----- nvinfo : EIATTR_SYSCALL_OFFSETS
	.align		4
.L_2561:
        /*00b0*/ 	.byte	0x04, 0x46
        /*00b2*/ 	.short	(.L_2563 - .L_2562)


	//   ....[0]....
.L_2562:
        /*00b4*/ 	.word	0x00000390


	//----- nvinfo : EIATTR_EXIT_INSTR_OFFSETS
	.align		4
.L_2563:
        /*00b8*/ 	.byte	0x04, 0x1c
        /*00ba*/ 	.short	(.L_2565 - .L_2564)


	//   ....[0]....
.L_2564:
        /*00bc*/ 	.word	0x00000240


	//   ....[1]....
        /*00c0*/ 	.word	0x000026f0


	//   ....[2]....
        /*00c4*/ 	.word	0x00002880


	//----- nvinfo : EIATTR_MAX_THREADS
	.align		4
.L_2565:
        /*00c8*/ 	.byte	0x04, 0x05
        /*00ca*/ 	.short	(.L_2567 - .L_2566)
.L_2566:
        /*00cc*/ 	.word	0x00000100
        /*00d0*/ 	.word	0x00000001
        /*00d4*/ 	.word	0x00000001


	//----- nvinfo : EIATTR_CRS_STACK_SIZE
	.align		4
.L_2567:
        /*00d8*/ 	.byte	0x04, 0x1e
        /*00da*/ 	.short	(.L_2569 - .L_2568)
.L_2568:
        /*00dc*/ 	.word	0x00000000


	//----- nvinfo : EIATTR_CBANK_PARAM_SIZE
	.align		4
.L_2569:
        /*00e0*/ 	.byte	0x03, 0x19
        /*00e2*/ 	.short	0x00e8


	//----- nvinfo : EIATTR_PARAM_CBANK
	.align		4
        /*00e4*/ 	.byte	0x04, 0x0a
        /*00e6*/ 	.short	(.L_2571 - .L_2570)
	.align		4
.L_2570:
        /*00e8*/ 	.word	index@(.nv.constant0._ZN7cutlass13device_kernelIN5flash19FlashAttnFwdCombineIN4cute5tupleIJNS3_1CILi8EEENS5_ILi128EEEEEELi7ELi256ELi1ELb0ELb0EffNS_4arch4Sm80EEEEEvNT_6ParamsE)
        /*00ec*/ 	.short	0x0210
        /*00ee*/ 	.short	0x00e8


	//----- nvinfo : EIATTR_SW_WAR
	.align		4
.L_2571:
        /*00f0*/ 	.byte	0x04, 0x36
        /*00f2*/ 	.short	(.L_2573 - .L_2572)
.L_2572:
        /*00f4*/ 	.word	0x00000008
.L_2573:


//--------------------- .nv.info._ZN7cutlass13device_kernelIN5flash19FlashAttnFwdCombineIN4cute5tupleIJNS3_1CILi8EEENS5_ILi128EEEEEELi6ELi256ELi1ELb0ELb0EffNS_4arch4Sm80EEEEEvNT_6ParamsE --------------------------
	.section	.nv.info._ZN7cutlass13device_kernelIN5flash19FlashAttnFwdCombineIN4cute5tupleIJNS3_1CILi8EEENS5_ILi128EEEEEELi6ELi256ELi1ELb0ELb0EffNS_4arch4Sm80EEEEEvNT_6ParamsE,"",@"SHT_CUDA_INFO"
	.sectionflags	@""
	.align	4


	//----- nvinfo : EIATTR_CUDA_API_VERSION
	.align		4
        /*0000*/ 	.byte	0x04, 0x37
        /*0002*/ 	.short	(.L_2575 - .L_2574)
.L_2574:
        /*0004*/ 	.word	0x00000082


	//----- nvinfo : EIATTR_KPARAM_INFO
	.align		4
.L_2575:
        /*0008*/ 	.byte	0x04, 0x17
        /*000a*/ 	.short	(.L_2577 - .L_2576)
.L_2576:
        /*000c*/ 	.word	0x00000000
        /*0010*/ 	.short	0x0000
        /*0012*/ 	.short	0x0000
        /*0014*/ 	.byte	0x00, 0xf0, 0xa1, 0x03


	//----- nvinfo : EIATTR_SPARSE_MMA_MASK
	.align		4
.L_2577:
        /*0018*/ 	.byte	0x03, 0x50
        /*001a*/ 	.short	0x0000


	//----- nvinfo : EIATTR_MAXREG_COUNT
	.align		4
        /*001c*/ 	.byte	0x03, 0x1b
        /*001e*/ 	.short	0x0080


	//----- nvinfo : EIATTR_NUM_BARRIERS
	.align		4
        /*0020*/ 	.byte	0x02, 0x4c
        /*0022*/ 	.byte	0x01
	.zero		1


	//----- nvinfo : EIATTR_EXTERNS
	.align		4
        /*0024*/ 	.byte	0x04, 0x0f
        /*0026*/ 	.short	(.L_2579 - .L_2578)


	//   ....[0]....
	.align		4
.L_2578:
        /*0028*/ 	.word	index@(__assertfail)


	//----- nvinfo : EIATTR_MERCURY_ISA_VERSION
	.align		4
.L_2579:
        /*002c*/ 	.byte	0x03, 0x5f
        /*002e*/ 	.short	0x0101


	//----- nvinfo : EIATTR_COOP_GROUP_MASK_REGIDS
	.align		4
        /*0030*/ 	.byte	0x04, 0x29
        /*0032*/ 	.short	(.L_2581 - .L_2580)


	//   ....[0]....
.L_2580:
        /*0034*/ 	.word	0xffffffff


	//   ....[1]....
        /*0038*/ 	.word	0xffffffff


	//   ....[2]....
        /*003c*/ 	.word	0xffffffff


	//   ....[3]....
        /*0040*/ 	.word	0xffffffff


	//   ....[4]....
        /*0044*/ 	.word	0xffffffff


	//   ....[5]....
        /*0048*/ 	.word	0xffffffff


	//   ....[6]....
        /*004c*/ 	.word	0xffffffff


	//   ....[7]....
        /*0050*/ 	.word	0xffffffff


	//   ....[8]....
        /*0054*/ 	.word	0xffffffff


	//   ....[9]....
        /*0058*/ 	.word	0xffffffff


	//   ....[10]....
        /*005c*/ 	.word	0xffffffff


	//   ....[11]....
        /*0060*/ 	.word	0xffffffff


	//   ....[12]....
        /*0064*/ 	.word	0xffffffff


	//   ....[13]....
        /*0068*/ 	.word	0xffffffff


	//   ....[14]....
        /*006c*/ 	.word	0xffffffff


	//----- nvinfo : EIATTR_COOP_GROUP_INSTR_OFFSETS
	.align		4
.L_2581:
        /*0070*/ 	.byte	0x04, 0x28
        /*0072*/ 	.short	(.L_2583 - .L_2582)


	//   ....[0]....
.L_2582:
        /*0074*/ 	.word	0x00000ef0


	//   ....[1]....
        /*0078*/ 	.word	0x00000f10


	//   ....[2]....
        /*007c*/ 	.word	0x00000f30


	//   ....[3]....
        /*0080*/ 	.word	0x00000f50


	//   ....[4]....
        /*0084*/ 	.word	0x00000f70


	//   ....[5]....
        /*0088*/ 	.word	0x00001060


	//   ....[6]....
        /*008c*/ 	.word	0x00001080


	//   ....[7]....
        /*0090*/ 	.word	0x00001090


	//   ....[8]....
        /*0094*/ 	.word	0x000010c0


	//   ....[9]....
        /*0098*/ 	.word	0x000010d0


	//   ....[10]....
        /*009c*/ 	.word	0x00001100


	//   ....[11]....
        /*00a0*/ 	.word	0x00001110


	//   ....[12]....
        /*00a4*/ 	.word	0x00001150


	//   ....[13]....
        /*00a8*/ 	.word	0x00001160


	//   ....[14]....
        /*00ac*/ 	.word	0x000011a0


	//----- nvinfo : EIATTR_SYSCALL_OFFSETS
	.align		4
.L_2583:
        /*00b0*/ 	.byte	0x04, 0x46
        /*00b2*/ 	.short	(.L_2585 - .L_2584)


	//   ....[0]....
.L_2584:
        /*00b4*/ 	.word	0x00000390


	//----- nvinfo : EIATTR_EXIT_INSTR_OFFSETS
	.align		4
.L_2585:
        /*00b8*/ 	.byte	0x04, 0x1c
        /*00ba*/ 	.short	(.L_2587 - .L_2586)


	//   ....[0]....
.L_2586:
        /*00bc*/ 	.word	0x00000240


	//   ....[1]....
        /*00c0*/ 	.word	0x00002240


	//   ....[2]....
        /*00c4*/ 	.word	0x000023d0


	//----- nvinfo : EIATTR_MAX_THREADS
	.align		4
.L_2587:
        /*00c8*/ 	.byte	0x04, 0x05
        /*00ca*/ 	.short	(.L_2589 - .L_2588)
.L_2588:
        /*00cc*/ 	.word	0x00000100
        /*00d0*/ 	.word	0x00000001
        /*00d4*/ 	.word	0x00000001


	//----- nvinfo : EIATTR_CRS_STACK_SIZE
	.align		4
.L_2589:
        /*00d8*/ 	.byte	0x04, 0x1e
        /*00da*/ 	.short	(.L_2591 - .L_2590)
.L_2590:
        /*00dc*/ 	.word	0x00000000


	//----- nvinfo : EIATTR_CBANK_PARAM_SIZE
	.align		4
.L_2591:
        /*00e0*/ 	.byte	0x03, 0x19
        /*00e2*/ 	.short	0x00e8


	//----- nvinfo : EIATTR_PARAM_CBANK
	.align		4
        /*00e4*/ 	.byte	0x04, 0x0a
        /*00e6*/ 	.short	(.L_2593 - .L_2592)
	.align		4
.L_2592:
        /*00e8*/ 	.word	index@(.nv.constant0._ZN7cutlass13device_kernelIN5flash19FlashAttnFwdCombineIN4cute5tupleIJNS3_1CILi8EEENS5_ILi128EEEEEELi6ELi256ELi1ELb0ELb0EffNS_4arch4Sm80EEEEEvNT_6ParamsE)
        /*00ec*/ 	.short	0x0210
        /*00ee*/ 	.short	0x00e8


	//----- nvinfo : EIATTR_SW_WAR
	.align		4
.L_2593:
        /*00f0*/ 	.byte	0x04, 0x36
        /*00f2*/ 	.short	(.L_2595 - .L_2594)
.L_2594:
        /*00f4*/ 	.word	0x00000008
.L_2595:


//--------------------- .nv.info._ZN7cutlass13device_kernelIN5flash19FlashAttnFwdCombineIN4cute5tupleIJNS3_1CILi8EEENS5_ILi128EEEEEELi5ELi256ELi1ELb0ELb0EffNS_4arch4Sm80EEEEEvNT_6ParamsE --------------------------
	.section	.nv.info._ZN7cutlass13device_kernelIN5flash19FlashAttnFwdCombineIN4cute5tupleIJNS3_1CILi8EEENS5_ILi128EEEEEELi5ELi256ELi1ELb0ELb0EffNS_4arch4Sm80EEEEEvNT_6ParamsE,"",@"SHT_CUDA_INFO"
	.sectionflags	@""
	.align	4


	//----- nvinfo : EIATTR_CUDA_API_VERSION
	.align		4
        /*0000*/ 	.byte	0x04, 0x37
        /*0002*/ 	.short	(.L_2597 - .L_2596)
.L_2596:
        /*0004*/ 	.word	0x00000082


	//----- nvinfo : EIATTR_KPARAM_INFO
	.align		4
.L_2597:
        /*0008*/ 	.byte	0x04, 0x17
        /*000a*/ 	.short	(.L_2599 - .L_2598)
.L_2598:
        /*000c*/ 	.word	0x00000000
        /*0010*/ 	.short	0x0000
        /*0012*/ 	.short	0x0000
        /*0014*/ 	.byte	0x00, 0xf0, 0xa1, 0x03


	//----- nvinfo : EIATTR_SPARSE_MMA_MASK
	.align		4
.L_2599:
        /*0018*/ 	.byte	0x03, 0x50
        /*001a*/ 	.short	0x0000


	//----- nvinfo : EIATTR_MAXREG_COUNT
	.align		4
        /*001c*/ 	.byte	0x03, 0x1b
        /*001e*/ 	.short	0x0080


	//----- nvinfo : EIATTR_NUM_BARRIERS
	.align		4
        /*0020*/ 	.byte	0x02, 0x4c
        /*0022*/ 	.byte	0x01
	.zero		1


	//----- nvinfo : EIATTR_EXTERNS
	.align		4
        /*0024*/ 	.byte	0x04, 0x0f
        /*0026*/ 	.short	(.L_2601 - .L_2600)


	//   ....[0]....
	.align		4
.L_2600:
        /*0028*/ 	.word	index@(__assertfail)


	//----- nvinfo : EIATTR_MERCURY_ISA_VERSION
	.align		4
.L_2601:
        /*002c*/ 	.byte	0x03, 0x5f
        /*002e*/ 	.short	0x0101


	//----- nvinfo : EIATTR_COOP_GROUP_MASK_REGIDS
	.align		4
        /*0030*/ 	.byte	0x04, 0x29
        /*0032*/ 	.short	(.L_2603 - .L_2602)


	//   ....[0]....
.L_2602:
        /*0034*/ 	.word	0xffffffff


	//   ....[1]....
        /*0038*/ 	.word	0xffffffff


	//   ....[2]....
        /*003c*/ 	.word	0xffffffff


	//   ....[3]....
        /*0040*/ 	.word	0xffffffff


	//   ....[4]....
        /*0044*/ 	.word	0xffffffff


	//   ....[5]....
        /*0048*/ 	.word	0xffffffff


	//   ....[6]....
        /*004c*/ 	.word	0xffffffff


	//   ....[7]....
        /*0050*/ 	.word	0xffffffff


	//   ....[8]....
        /*0054*/ 	.word	0xffffffff


	//   ....[9]....
        /*0058*/ 	.word	0xffffffff


	//   ....[10]....
        /*005c*/ 	.word	0xffffffff


	//   ....[11]....
        /*0060*/ 	.word	0xffffffff


	//   ....[12]....
        /*0064*/ 	.word	0xffffffff


	//   ....[13]....
        /*0068*/ 	.word	0xffffffff


	//   ....[14]....
        /*006c*/ 	.word	0xffffffff


	//----- nvinfo : EIATTR_COOP_GROUP_INSTR_OFFSETS
	.align		4
.L_2603:
        /*0070*/ 	.byte	0x04, 0x28
        /*0072*/ 	.short	(.L_2605 - .L_2604)


	//   ....[0]....
.L_2604:
        /*0074*/ 	.word	0x00000cd0


	//   ....[1]....
        /*0078*/ 	.word	0x00000cf0


	//   ....[2]....
        /*007c*/ 	.word	0x00000d10


	//   ....[3]....
        /*0080*/ 	.word	0x00000d30


	//   ....[4]....
        /*0084*/ 	.word	0x00000d50


	//   ....[5]....
        /*0088*/ 	.word	0x00000de0


	//   ....[6]....
        /*008c*/ 	.word	0x00000e10


	//   ....[7]....
        /*0090*/ 	.word	0x00000e20


	//   ....[8]....
        /*0094*/ 	.word	0x00000e50


	//   ....[9]....
        /*0098*/ 	.word	0x00000e60


	//   ....[10]....
        /*009c*/ 	.word	0x00000e90


	//   ....[11]....
        /*00a0*/ 	.word	0x00000ea0


	//   ....[12]....
        /*00a4*/ 	.word	0x00000ed0


	//   ....[13]....
        /*00a8*/ 	.word	0x00000ee0


	//   ....[14]....
        /*00ac*/ 	.word	0x00000f50


	//----- nvinfo : EIATTR_SYSCALL_OFFSETS
	.align		4
.L_2605:
        /*00b0*/ 	.byte	0x04, 0x46
        /*00b2*/ 	.short	(.L_2607 - .L_2606)


	//   ....[0]....
.L_2606:
        /*00b4*/ 	.word	0x00000390


	//----- nvinfo : EIATTR_EXIT_INSTR_OFFSETS
	.align		4
.L_2607:
        /*00b8*/ 	.byte	0x04, 0x1c
        /*00ba*/ 	.short	(.L_2609 - .L_2608)


	//   ....[0]....
.L_2608:
        /*00bc*/ 	.word	0x00000240


	//   ....[1]....
        /*00c0*/ 	.word	0x00001fb0


	//   ....[2]....
        /*00c4*/ 	.word	0x00002140


	//----- nvinfo : EIATTR_MAX_THREADS
	.align		4
.L_2609:
        /*00c8*/ 	.byte	0x04, 0x05
        /*00ca*/ 	.short	(.L_2611 - .L_2610)
.L_2610:
        /*00cc*/ 	.word	0x00000100
        /*00d0*/ 	.word	0x00000001
        /*00d4*/ 	.word	0x00000001


	//----- nvinfo : EIATTR_CRS_STACK_SIZE
	.align		4
.L_2611:
        /*00d8*/ 	.byte	0x04, 0x1e
        /*00da*/ 	.short	(.L_2613 - .L_2612)
.L_2612:
        /*00dc*/ 	.word	0x00000000


	//----- nvinfo : EIATTR_CBANK_PARAM_SIZE
	.align		4
.L_2613:
        /*00e0*/ 	.byte	0x03, 0x19
        /*00e2*/ 	.short	0x00e8


	//----- nvinfo : EIATTR_PARAM_CBANK
	.align		4
        /*00e4*/ 	.byte	0x04, 0x0a
        /*00e6*/ 	.short	(.L_2615 - .L_2614)
	.align		4
.L_2614:
        /*00e8*/ 	.word	index@(.nv.constant0._ZN7cutlass13device_kernelIN5flash19FlashAttnFwdCombineIN4cute5tupleIJNS3_1CILi8EEENS5_ILi128EEEEEELi5ELi256ELi1ELb0ELb0EffNS_4arch4Sm80EEEEEvNT_6ParamsE)
        /*00ec*/ 	.short	0x0210
        /*00ee*/ 	.short	0x00e8


	//----- nvinfo : EIATTR_SW_WAR
	.align		4
.L_2615:
        /*00f0*/ 	.byte	0x04, 0x36
        /*00f2*/ 	.short	(.L_2617 - .L_2616)
.L_2616:
        /*00f4*/ 	.word	0x00000008
.L_2617:


//--------------------- .nv.info._ZN7cutlass13device_kernelIN5flash19FlashAttnFwdCombineIN4cute5tupleIJNS3_1CILi8EEENS5_ILi128EEEEEELi8ELi256ELi1ELb0ELb1EffNS_4arch4Sm80EEEEEvNT_6ParamsE --------------------------
	.section	.nv.info._ZN7cutlass13device_kernelIN5flash19FlashAttnFwdCombineIN4cute5tupleIJNS3_1CILi8EEENS5_ILi128EEEEEELi8ELi256ELi1ELb0ELb1EffNS_4arch4Sm80EEEEEvNT_6ParamsE,"",@"SHT_CUDA_INFO"
	.sectionflags	@""
	.align	4


	//----- nvinfo : EIATTR_CUDA_API_VERSION
	.align		4
        /*0000*/ 	.byte	0x04, 0x37
        /*0002*/ 	.short	(.L_2619 - .L_2618)
.L_2618:
        /*0004*/ 	.word	0x00000082


	//----- nvinfo : EIATTR_KPARAM_INFO
	.align		4
.L_2619:
        /*0008*/ 	.byte	0x04, 0x17
        /*000a*/ 	.short	(.L_2621 - .L_2620)
.L_2620:
        /*000c*/ 	.word	0x00000000
        /*0010*/ 	.short	0x0000
        /*0012*/ 	.short	0x0000
        /*0014*/ 	.byte	0x00, 0xf0, 0xa1, 0x03


	//----- nvinfo : EIATTR_SPARSE_MMA_MASK
	.align		4
.L_2621:
        /*0018*/ 	.byte	0x03, 0x50
        /*001a*/ 	.short	0x0000


	//----- nvinfo : EIATTR_MAXREG_COUNT
	.align		4
        /*001c*/ 	.byte	0x03, 0x1b
        /*001e*/ 	.short	0x0080


	//----- nvinfo : EIATTR_NUM_BARRIERS
	.align		4
        /*0020*/ 	.byte	0x02, 0x4c
        /*0022*/ 	.byte	0x01
	.zero		1


	//----- nvinfo : EIATTR_EXTERNS
	.align		4
        /*0024*/ 	.byte	0x04, 0x0f
        /*0026*/ 	.short	(.L_2623 - .L_2622)


	//   ....[0]....
	.align		4
.L_2622:
        /*0028*/ 	.word	index@(__assertfail)


	//----- nvinfo : EIATTR_MERCURY_ISA_VERSION
	.align		4
.L_2623:
        /*002c*/ 	.byte	0x03, 0x5f
        /*002e*/ 	.short	0x0101


	//----- nvinfo : EIATTR_COOP_GROUP_MASK_REGIDS
	.align		4
        /*0030*/ 	.byte	0x04, 0x29
        /*0032*/ 	.short	(.L_2625 - .L_2624)


	//   ....[0]....
.L_2624:
        /*0034*/ 	.word	0xffffffff


	//   ....[1]....
        /*0038*/ 	.word	0xffffffff


	//   ....[2]....
        /*003c*/ 	.word	0xffffffff


	//   ....[3]....
        /*0040*/ 	.word	0xffffffff


	//   ....[4]....
        /*0044*/ 	.word	0xffffffff


	//   ....[5]....
        /*0048*/ 	.word	0xffffffff


	//   ....[6]....
        /*004c*/ 	.word	0xffffffff


	//   ....[7]....
        /*0050*/ 	.word	0xffffffff


	//   ....[8]....
        /*0054*/ 	.word	0xffffffff


	//   ....[9]....
        /*0058*/ 	.word	0xffffffff


	//   ....[10]....
        /*005c*/ 	.word	0xffffffff


	//   ....[11]....
        /*0060*/ 	.word	0xffffffff


	//   ....[12]....
        /*0064*/ 	.word	0xffffffff


	//   ....[13]....
        /*0068*/ 	.word	0xffffffff


	//   ....[14]....
        /*006c*/ 	.word	0xffffffff


	//----- nvinfo : EIATTR_COOP_GROUP_INSTR_OFFSETS
	.align		4
.L_2625:
        /*0070*/ 	.byte	0x04, 0x28
        /*0072*/ 	.short	(.L_2627 - .L_2626)


	//   ....[0]....
.L_2626:
        /*0074*/ 	.word	0x00002090


	//   ....[1]....
        /*0078*/ 	.word	0x000020b0


	//   ....[2]....
        /*007c*/ 	.word	0x000020d0


	//   ....[3]....
        /*0080*/ 	.word	0x000020f0


	//   ....[4]....
        /*0084*/ 	.word	0x00002110


	//   ....[5]....
        /*0088*/ 	.word	0x00002430


	//   ....[6]....
        /*008c*/ 	.word	0x00002450


	//   ....[7]....
        /*0090*/ 	.word	0x00002460


	//   ....[8]....
        /*0094*/ 	.word	0x00002490


	//   ....[9]....
        /*0098*/ 	.word	0x000024a0


	//   ....[10]....
        /*009c*/ 	.word	0x000024d0


	//   ....[11]....
        /*00a0*/ 	.word	0x000024e0


	//   ....[12]....
        /*00a4*/ 	.word	0x00002520


	//   ....[13]....
        /*00a8*/ 	.word	0x00002530


	//   ....[14]....
        /*00ac*/ 	.word	0x00002560


	//----- nvinfo : EIATTR_SYSCALL_OFFSETS
	.align		4
.L_2627:
        /*00b0*/ 	.byte	0x04, 0x46
        /*00b2*/ 	.short	(.L_2629 - .L_2628)


	//   ....[0]....
.L_2628:
        /*00b4*/ 	.word	0x00000510


	//----- nvinfo : EIATTR_EXIT_INSTR_OFFSETS
	.align		4
.L_2629:
        /*00b8*/ 	.byte	0x04, 0x1c
        /*00ba*/ 	.short	(.L_2631 - .L_2630)


	//   ....[0]....
.L_2630:
        /*00bc*/ 	.word	0x00000240


	//   ....[1]....
        /*00c0*/ 	.word	0x000003c0


	//   ....[2]....
        /*00c4*/ 	.word	0x000036a0


	//   ....[3]....
        /*00c8*/ 	.word	0x000037e0


	//----- nvinfo : EIATTR_MAX_THREADS
	.align		4
.L_2631:
        /*00cc*/ 	.byte	0x04, 0x05
        /*00ce*/ 	.short	(.L_2633 - .L_2632)
.L_2632:
        /*00d0*/ 	.word	0x00000100
        /*00d4*/ 	.word	0x00000001
        /*00d8*/ 	.word	0x00000001


	//----- nvinfo : EIATTR_CRS_STACK_SIZE
	.align		4
.L_2633:
        /*00dc*/ 	.byte	0x04, 0x1e
        /*00de*/ 	.short	(.L_2635 - .L_2634)
.L_2634:
        /*00e0*/ 	.word	0x00000000


	//----- nvinfo : EIATTR_CBANK_PARAM_SIZE
	.align		4
.L_2635:
        /*00e4*/ 	.byte	0x03, 0x19
        /*00e6*/ 	.short	0x00e8


	//----- nvinfo : EIATTR_PARAM_CBANK
	.align		4
        /*00e8*/ 	.byte	0x04, 0x0a
        /*00ea*/ 	.short	(.L_2637 - .L_2636)
	.align		4
.L_2636:
        /*00ec*/ 	.word	index@(.nv.constant0._ZN7cutlass13device_kernelIN5flash19FlashAttnFwdCombineIN4cute5tupleIJNS3_1CILi8EEENS5_ILi128EEEEEELi8ELi256ELi1ELb0ELb1EffNS_4arch4Sm80EEEEEvNT_6ParamsE)
        /*00f0*/ 	.short	0x0210
        /*00f2*/ 	.short	0x00e8


	//----- nvinfo : EIATTR_SW_WAR
	.align		4
.L_2637:
        /*00f4*/ 	.byte	0x04, 0x36
        /*00f6*/ 	.short	(.L_2639 - .L_2638)
.L_2638:
        /*00f8*/ 	.word	0x00000008
.L_2639:


//--------------------- .nv.info._ZN7cutlass13device_kernelIN5flash19FlashAttnFwdCombineIN4cute5tupleIJNS3_1CILi8EEENS5_ILi128EEEEEELi7ELi256ELi1ELb0ELb1EffNS_4arch4Sm80EEEEEvNT_6ParamsE --------------------------
	.section	.nv.info._ZN7cutlass13device_kernelIN5flash19FlashAttnFwdCombineIN4cute5tupleIJNS3_1CILi8EEENS5_ILi128EEEEEELi7ELi256ELi1ELb0ELb1EffNS_4arch4Sm80EEEEEvNT_6ParamsE,"",@"SHT_CUDA_INFO"
	.sectionflags	@""
	.align	4


	//----- nvinfo : EIATTR_CUDA_API_VERSION
	.align		4
        /*0000*/ 	.byte	0x04, 0x37
        /*0002*/ 	.short	(.L_2641 - .L_2640)
.L_2640:
        /*0004*/ 	.word	0x00000082


	//----- nvinfo : EIATTR_KPARAM_INFO
	.align		4
.L_2641:
        /*0008*/ 	.byte	0x04, 0x17
        /*000a*/ 	.short	(.L_2643 - .L_2642)
.L_2642:
        /*000c*/ 	.word	0x00000000
        /*0010*/ 	.short	0x0000
        /*0012*/ 	.short	0x0000
        /*0014*/ 	.byte	0x00, 0xf0, 0xa1, 0x03


	//----- nvinfo : EIATTR_SPARSE_MMA_MASK
	.align		4
.L_2643:
        /*0018*/ 	.byte	0x03, 0x50
        /*001a*/ 	.short	0x0000


	//----- nvinfo : EIATTR_MAXREG_COUNT
	.align		4
        /*001c*/ 	.byte	0x03, 0x1b
        /*001e*/ 	.short	0x0080


	//----- nvinfo : EIATTR_NUM_BARRIERS
	.align		4
        /*0020*/ 	.byte	0x02, 0x4c
        /*0022*/ 	.byte	0x01
	.zero		1


	//----- nvinfo : EIATTR_EXTERNS
	.align		4
        /*0024*/ 	.byte	0x04, 0x0f
        /*0026*/ 	.short	(.L_2645 - .L_2644)


	//   ....[0]....
	.align		4
.L_2644:
        /*0028*/ 	.word	index@(__assertfail)


	//----- nvinfo : EIATTR_MERCURY_ISA_VERSION
	.align		4
.L_2645:
        /*002c*/ 	.byte	0x03, 0x5f
        /*002e*/ 	.short	0x0101


	//----- nvinfo : EIATTR_COOP_GROUP_MASK_REGIDS
	.align		4
        /*0030*/ 	.byte	0x04, 0x29
        /*0032*/ 	.short	(.L_2647 - .L_2646)


	//   ....[0]....
.L_2646:
        /*0034*/ 	.word	0xffffffff


	//   ....[1]....
        /*0038*/ 	.word	0xffffffff


	//   ....[2]....
        /*003c*/ 	.word	0xffffffff


	//   ....[3]....
        /*0040*/ 	.word	0xffffffff


	//   ....[4]....
        /*0044*/ 	.word	0xffffffff


	//   ....[5]....
        /*0048*/ 	.word	0xffffffff


	//   ....[6]....
        /*004c*/ 	.word	0xffffffff


	//   ....[7]....
        /*0050*/ 	.word	0xffffffff


	//   ....[8]....
        /*0054*/ 	.word	0xffffffff


	//   ....[9]....
        /*0058*/ 	.word	0xffffffff


	//   ....[10]....
        /*005c*/ 	.word	0xffffffff


	//   ....[11]....
        /*0060*/ 	.word	0xffffffff


	//   ....[12]....
        /*0064*/ 	.word	0xffffffff


	//   ....[13]....
        /*0068*/ 	.word	0xffffffff


	//   ....[14]....
        /*006c*/ 	.word	0xffffffff


	//----- nvinfo : EIATTR_COOP_GROUP_INSTR_OFFSETS
	.align		4
.L_2647:
        /*0070*/ 	.byte	0x04, 0x28
        /*0072*/ 	.short	(.L_2649 - .L_2648)


	//   ....[0]....
.L_2648:
        /*0074*/ 	.word	0x00001ba0


	//   ....[1]....
        /*0078*/ 	.word	0x00001bc0


	//   ....[2]....
        /*007c*/ 	.word	0x00001be0


	//   ....[3]....
        /*0080*/ 	.word	0x00001c00


	//   ....[4]....
        /*0084*/ 	.word	0x00001c20


	//   ....[5]....
        /*0088*/ 	.word	0x00001dc0


	//   ....[6]....
        /*008c*/ 	.word	0x00001de0


	//   ....[7]....
        /*0090*/ 	.word	0x00001df0


	//   ....[8]....
        /*0094*/ 	.word	0x00001e20


	//   ....[9]....
        /*0098*/ 	.word	0x00001e30


	//   ....[10]....
        /*009c*/ 	.word	0x00001e60


	//   ....[11]....
        /*00a0*/ 	.word	0x00001e70


	//   ....[12]....
        /*00a4*/ 	.word	0x00001eb0


	//   ....[13]....
        /*00a8*/ 	.word	0x00001ec0


	//   ....[14]....
        /*00ac*/ 	.word	0x00001ef0


	//----- nvinfo : EIATTR_SYSCALL_OFFSETS
	.align		4
.L_2649:
        /*00b0*/ 	.byte	0x04, 0x46
        /*00b2*/ 	.short	(.L_2651 - .L_2650)


	//   ....[0]....
.L_2650:
        /*00b4*/ 	.word	0x00000510


	//----- nvinfo : EIATTR_EXIT_INSTR_OFFSETS
	.align		4
.L_2651:
        /*00b8*/ 	.byte	0x04, 0x1c
        /*00ba*/ 	.short	(.L_2653 - .L_2652)


	//   ....[0]....
.L_2652:
        /*00bc*/ 	.word	0x00000240


	//   ....[1]....
        /*00c0*/ 	.word	0x000003c0


	//   ....[2]....
        /*00c4*/ 	.word	0x00002fc0


	//   ....[3]....
        /*00c8*/ 	.word	0x00003100


	//----- nvinfo : EIATTR_MAX_THREADS
	.align		4
.L_2653:
        /*00cc*/ 	.byte	0x04, 0x05
        /*00ce*/ 	.short	(.L_2655 - .L_2654)
.L_2654:
        /*00d0*/ 	.word	0x00000100
        /*00d4*/ 	.word	0x00000001
        /*00d8*/ 	.word	0x00000001


	//----- nvinfo : EIATTR_CRS_STACK_SIZE
	.align		4
.L_2655:
        /*00dc*/ 	.byte	0x04, 0x1e
        /*00de*/ 	.short	(.L_2657 - .L_2656)
.L_2656:
        /*00e0*/ 	.word	0x00000000


	//----- nvinfo : EIATTR_CBANK_PARAM_SIZE
	.align		4
.L_2657:
        /*00e4*/ 	.byte	0x03, 0x19
        /*00e6*/ 	.short	0x00e8


	//----- nvinfo : EIATTR_PARAM_CBANK
	.align		4
        /*00e8*/ 	.byte	0x04, 0x0a
        /*00ea*/ 	.short	(.L_2659 - .L_2658)
	.align		4
.L_2658:
        /*00ec*/ 	.word	index@(.nv.constant0._ZN7cutlass13device_kernelIN5flash19FlashAttnFwdCombineIN4cute5tupleIJNS3_1CILi8EEENS5_ILi128EEEEEELi7ELi256ELi1ELb0ELb1EffNS_4arch4Sm80EEEEEvNT_6ParamsE)
        /*00f0*/ 	.short	0x0210
        /*00f2*/ 	.short	0x00e8


	//----- nvinfo : EIATTR_SW_WAR
	.align		4
.L_2659:
        /*00f4*/ 	.byte	0x04, 0x36
        /*00f6*/ 	.short	(.L_2661 - .L_2660)
.L_2660:
        /*00f8*/ 	.word	0x00000008
.L_2661:


//--------------------- .nv.info._ZN7cutlass13device_kernelIN5flash19FlashAttnFwdCombineIN4cute5tupleIJNS3_1CILi8EEENS5_ILi128EEEEEELi6ELi256ELi1ELb0ELb1EffNS_4arch4Sm80EEEEEvNT_6ParamsE --------------------------
	.section	.nv.info._ZN7cutlass13device_kernelIN5flash19FlashAttnFwdCombineIN4cute5tupleIJNS3_1CILi8EEENS5_ILi128EEEEEELi6ELi256ELi1ELb0ELb1EffNS_4arch4Sm80EEEEEvNT_6ParamsE,"",@"SHT_CUDA_INFO"
	.sectionflags	@""
	.align	4


	//----- nvinfo : EIATTR_CUDA_API_VERSION
	.align		4
        /*0000*/ 	.byte	0x04, 0x37
        /*0002*/ 	.short	(.L_2663 - .L_2662)
.L_2662:
        /*0004*/ 	.word	0x00000082


	//----- nvinfo : EIATTR_KPARAM_INFO
	.align		4
.L_2663:
        /*0008*/ 	.byte	0x04, 0x17
        /*000a*/ 	.short	(.L_2665 - .L_2664)
.L_2664:
        /*000c*/ 	.word	0x00000000
        /*0010*/ 	.short	0x0000
        /*0012*/ 	.short	0x0000
        /*0014*/ 	.byte	0x00, 0xf0, 0xa1, 0x03


	//----- nvinfo : EIATTR_SPARSE_MMA_MASK
	.align		4
.L_2665:
        /*0018*/ 	.byte	0x03, 0x50
        /*001a*/ 	.short	0x0000


	//----- nvinfo : EIATTR_MAXREG_COUNT
	.align		4
        /*001c*/ 	.byte	0x03, 0x1b
        /*001e*/ 	.short	0x0080


	//----- nvinfo : EIATTR_NUM_BARRIERS
	.align		4
        /*0020*/ 	.byte	0x02, 0x4c
        /*0022*/ 	.byte	0x01
	.zero		1


	//----- nvinfo : EIATTR_EXTERNS
	.align		4
        /*0024*/ 	.byte	0x04, 0x0f
        /*0026*/ 	.short	(.L_2667 - .L_2666)


	//   ....[0]....
	.align		4
.L_2666:
        /*0028*/ 	.word	index@(__assertfail)


	//----- nvinfo : EIATTR_MERCURY_ISA_VERSION
	.align		4
.L_2667:
        /*002c*/ 	.byte	0x03, 0x5f
        /*002e*/ 	.short	0x0101


	//----- nvinfo : EIATTR_COOP_GROUP_MASK_REGIDS
	.align		4
        /*0030*/ 	.byte	0x04, 0x29
        /*0032*/ 	.short	(.L_2669 - .L_2668)


	//   ....[0]....
.L_2668:
        /*0034*/ 	.word	0xffffffff


	//   ....[1]....
        /*0038*/ 	.word	0xffffffff


	//   ....[2]....
        /*003c*/ 	.word	0xffffffff


	//   ....[3]....
        /*0040*/ 	.word	0xffffffff


	//   ....[4]....
        /*0044*/ 	.word	0xffffffff


	//   ....[5]....
        /*0048*/ 	.word	0xffffffff


	//   ....[6]....
        /*004c*/ 	.word	0xffffffff


	//   ....[7]....
        /*0050*/ 	.word	0xffffffff


	//   ....[8]....
        /*0054*/ 	.word	0xffffffff


	//   ....[9]....
        /*0058*/ 	.word	0xffffffff


	//   ....[10]....
        /*005c*/ 	.word	0xffffffff


	//   ....[11]....
        /*0060*/ 	.word	0xffffffff


	//   ....[12]....
        /*0064*/ 	.word	0xffffffff


	//   ....[13]....
        /*0068*/ 	.word	0xffffffff


	//   ....[14]....
        /*006c*/ 	.word	0xffffffff


	//----- nvinfo : EIATTR_COOP_GROUP_INSTR_OFFSETS
	.align		4
.L_2669:
        /*0070*/ 	.byte	0x04, 0x28
        /*0072*/ 	.short	(.L_2671 - .L_2670)


	//   ....[0]....
.L_2670:
        /*0074*/ 	.word	0x00001800


	//   ....[1]....
        /*0078*/ 	.word	0x00001820


	//   ....[2]....
        /*007c*/ 	.word	0x00001840


	//   ....[3]....
        /*0080*/ 	.word	0x00001860


	//   ....[4]....
        /*0084*/ 	.word	0x00001880


	//   ....[5]....
        /*0088*/ 	.word	0x00001970


	//   ....[6]....
        /*008c*/ 	.word	0x00001990


	//   ....[7]....
        /*0090*/ 	.word	0x000019a0


	//   ....[8]....
        /*0094*/ 	.word	0x000019d0


	//   ....[9]....
        /*0098*/ 	.word	0x000019e0


	//   ....[10]....
        /*009c*/ 	.word	0x00001a10


	//   ....[11]....
        /*00a0*/ 	.word	0x00001a20


	//   ....[12]....
        /*00a4*/ 	.word	0x00001a60


	//   ....[13]....
        /*00a8*/ 	.word	0x00001a70


	//   ....[14]....
        /*00ac*/ 	.word	0x00001aa0


	//----- nvinfo : EIATTR_SYSCALL_OFFSETS
	.align		4
.L_2671:
        /*00b0*/ 	.byte	0x04, 0x46
        /*00b2*/ 	.short	(.L_2673 - .L_2672)


	//   ....[0]....
.L_2672:
        /*00b4*/ 	.word	0x00000510


	//----- nvinfo : EIATTR_EXIT_INSTR_OFFSETS
	.align		4
.L_2673:
        /*00b8*/ 	.byte	0x04, 0x1c
        /*00ba*/ 	.short	(.L_2675 - .L_2674)


	//   ....[0]....
.L_2674:
        /*00bc*/ 	.word	0x00000240


	//   ....[1]....
        /*00c0*/ 	.word	0x000003c0


	//   ....[2]....
        /*00c4*/ 	.word	0x00002b20


	//   ....[3]....
        /*00c8*/ 	.word	0x00002c60


	//----- nvinfo : EIATTR_MAX_THREADS
	.align		4
.L_2675:
        /*00cc*/ 	.byte	0x04, 0x05
        /*00ce*/ 	.short	(.L_2677 - .L_2676)
.L_2676:
        /*00d0*/ 	.word	0x00000100
        /*00d4*/ 	.word	0x00000001
        /*00d8*/ 	.word	0x00000001


	//----- nvinfo : EIATTR_CRS_STACK_SIZE
	.align		4
.L_2677:
        /*00dc*/ 	.byte	0x04, 0x1e
        /*00de*/ 	.short	(.L_2679 - .L_2678)
.L_2678:
        /*00e0*/ 	.word	0x00000000


	//----- nvinfo : EIATTR_CBANK_PARAM_SIZE
	.align		4
.L_2679:
        /*00e4*/ 	.byte	0x03, 0x19
        /*00e6*/ 	.short	0x00e8


	//----- nvinfo : EIATTR_PARAM_CBANK
	.align		4
        /*00e8*/ 	.byte	0x04, 0x0a
        /*00ea*/ 	.short	(.L_2681 - .L_2680)
	.align		4
.L_2680:
        /*00ec*/ 	.word	index@(.nv.constant0._ZN7cutlass13device_kernelIN5flash19FlashAttnFwdCombineIN4cute5tupleIJNS3_1CILi8EEENS5_ILi128EEEEEELi6ELi256ELi1ELb0ELb1EffNS_4arch4Sm80EEEEEvNT_6ParamsE)
        /*00f0*/ 	.short	0x0210
        /*00f2*/ 	.short	0x00e8


	//----- nvinfo : EIATTR_SW_WAR
	.align		4
.L_2681:
        /*00f4*/ 	.byte	0x04, 0x36
        /*00f6*/ 	.short	(.L_2683 - .L_2682)
.L_2682:
        /*00f8*/ 	.word	0x00000008
.L_2683:


//--------------------- .nv.info._ZN7cutlass13device_kernelIN5flash19FlashAttnFwdCombineIN4cute5tupleIJNS3_1CILi8EEENS5_ILi128EEEEEELi5ELi256ELi1ELb0ELb1EffNS_4arch4Sm80EEEEEvNT_6ParamsE --------------------------
	.section	.nv.info._ZN7cutlass13device_kernelIN5flash19FlashAttnFwdCombineIN4cute5tupleIJNS3_1CILi8EEENS5_ILi128EEEEEELi5ELi256ELi1ELb0ELb1EffNS_4arch4Sm80EEEEEvNT_6ParamsE,"",@"SHT_CUDA_INFO"
	.sectionflags	@""
	.align	4


	//----- nvinfo : EIATTR_CUDA_API_VERSION
	.align		4
        /*0000*/ 	.byte	0x04, 0x37
        /*0002*/ 	.short	(.L_2685 - .L_2684)
.L_2684:
        /*0004*/ 	.word	0x00000082


	//----- nvinfo : EIATTR_KPARAM_INFO
	.align		4
.L_2685:
        /*0008*/ 	.byte	0x04, 0x17
        /*000a*/ 	.short	(.L_2687 - .L_2686)
.L_2686:
        /*000c*/ 	.word	0x00000000
        /*0010*/ 	.short	0x0000
        /*0012*/ 	.short	0x0000
        /*0014*/ 	.byte	0x00, 0xf0, 0xa1, 0x03


	//----- nvinfo : EIATTR_SPARSE_MMA_MASK
	.align		4
.L_2687:
        /*0018*/ 	.byte	0x03, 0x50
        /*001a*/ 	.short	0x0000


	//----- nvinfo : EIATTR_MAXREG_COUNT
	.align		4
        /*001c*/ 	.byte	0x03, 0x1b
        /*001e*/ 	.short	0x0080


	//----- nvinfo : EIATTR_NUM_BARRIERS
	.align		4
        /*0020*/ 	.byte	0x02, 0x4c
        /*0022*/ 	.byte	0x01
	.zero		1


	//----- nvinfo : EIATTR_EXTERNS
	.align		4
        /*0024*/ 	.byte	0x04, 0x0f
        /*0026*/ 	.short	(.L_2689 - .L_2688)


	//   ....[0]....
	.align		4
.L_2688:
        /*0028*/ 	.word	index@(__assertfail)


	//----- nvinfo : EIATTR_MERCURY_ISA_VERSION
	.align		4
.L_2689:
        /*002c*/ 	.byte	0x03, 0x5f
        /*002e*/ 	.short	0x0101


	//----- nvinfo : EIATTR_COOP_GROUP_MASK_REGIDS
	.align		4
        /*0030*/ 	.byte	0x04, 0x29
        /*0032*/ 	.short	(.L_2691 - .L_2690)


	//   ....[0]....
.L_2690:
        /*0034*/ 	.word	0xffffffff


	//   ....[1]....
        /*0038*/ 	.word	0xffffffff


	//   ....[2]....
        /*003c*/ 	.word	0xffffffff


	//   ....[3]....
        /*0040*/ 	.word	0xffffffff


	//   ....[4]....
        /*0044*/ 	.word	0xffffffff


	//   ....[5]....
        /*0048*/ 	.word	0xffffffff


	//   ....[6]....
        /*004c*/ 	.word	0xffffffff


	//   ....[7]....
        /*0050*/ 	.word	0xffffffff


	//   ....[8]....
        /*0054*/ 	.word	0xffffffff


	//   ....[9]....
        /*0058*/ 	.word	0xffffffff


	//   ....[10]....
        /*005c*/ 	.word	0xffffffff


	//   ....[11]....
        /*0060*/ 	.word	0xffffffff


	//   ....[12]....
        /*0064*/ 	.word	0xffffffff


	//   ....[13]....
        /*0068*/ 	.word	0xffffffff


	//   ....[14]....
        /*006c*/ 	.word	0xffffffff


	//----- nvinfo : EIATTR_COOP_GROUP_INSTR_OFFSETS
	.align		4
.L_2691:
        /*0070*/ 	.byte	0x04, 0x28
        /*0072*/ 	.short	(.L_2693 - .L_2692)


	//   ....[0]....
.L_2692:
        /*0074*/ 	.word	0x000015e0


	//   ....[1]....
        /*0078*/ 	.word	0x00001600


	//   ....[2]....
        /*007c*/ 	.word	0x00001620


	//   ....[3]....
        /*0080*/ 	.word	0x00001640


	//   ....[4]....
        /*0084*/ 	.word	0x00001660


	//   ....[5]....
        /*0088*/ 	.word	0x000016f0


	//   ....[6]....
        /*008c*/ 	.word	0x00001720


	//   ....[7]....
        /*0090*/ 	.word	0x00001730


	//   ....[8]....
        /*0094*/ 	.word	0x00001760


	//   ....[9]....
        /*0098*/ 	.word	0x00001770


	//   ....[10]....
        /*009c*/ 	.word	0x000017a0


	//   ....[11]....
        /*00a0*/ 	.word	0x000017b0


	//   ....[12]....
        /*00a4*/ 	.word	0x000017e0


	//   ....[13]....
        /*00a8*/ 	.word	0x000017f0


	//   ....[14]....
        /*00ac*/ 	.word	0x00001860


	//----- nvinfo : EIATTR_SYSCALL_OFFSETS
	.align		4
.L_2693:
        /*00b0*/ 	.byte	0x04, 0x46
        /*00b2*/ 	.short	(.L_2695 - .L_2694)


	//   ....[0]....
.L_2694:
        /*00b4*/ 	.word	0x00000510


	//----- nvinfo : EIATTR_EXIT_INSTR_OFFSETS
	.align		4
.L_2695:
        /*00b8*/ 	.byte	0x04, 0x1c
        /*00ba*/ 	.short	(.L_2697 - .L_2696)


	//   ....[0]....
.L_2696:
        /*00bc*/ 	.word	0x00000240


	//   ....[1]....
        /*00c0*/ 	.word	0x000003c0


	//   ....[2]....
        /*00c4*/ 	.word	0x00002890


	//   ....[3]....
        /*00c8*/ 	.word	0x000029d0


	//----- nvinfo : EIATTR_MAX_THREADS
	.align		4
.L_2697:
        /*00cc*/ 	.byte	0x04, 0x05
        /*00ce*/ 	.short	(.L_2699 - .L_2698)
.L_2698:
        /*00d0*/ 	.word	0x00000100
        /*00d4*/ 	.word	0x00000001
        /*00d8*/ 	.word	0x00000001


	//----- nvinfo : EIATTR_CRS_STACK_SIZE
	.align		4
.L_2699:
        /*00dc*/ 	.byte	0x04, 0x1e
        /*00de*/ 	.short	(.L_2701 - .L_2700)
.L_2700:
        /*00e0*/ 	.word	0x00000000


	//----- nvinfo : EIATTR_CBANK_PARAM_SIZE
	.align		4
.L_2701:
        /*00e4*/ 	.byte	0x03, 0x19
        /*00e6*/ 	.short	0x00e8


	//----- nvinfo : EIATTR_PARAM_CBANK
	.align		4
        /*00e8*/ 	.byte	0x04, 0x0a
        /*00ea*/ 	.short	(.L_2703 - .L_2702)
	.align		4
.L_2702:
        /*00ec*/ 	.word	index@(.nv.constant0._ZN7cutlass13device_kernelIN5flash19FlashAttnFwdCombineIN4cute5tupleIJNS3_1CILi8EEENS5_ILi128EEEEEELi5ELi256ELi1ELb0ELb1EffNS_4arch4Sm80EEEEEvNT_6ParamsE)
        /*00f0*/ 	.short	0x0210
        /*00f2*/ 	.short	0x00e8


	//----- nvinfo : EIATTR_SW_WAR
	.align		4
.L_2703:
        /*00f4*/ 	.byte	0x04, 0x36
        /*00f6*/ 	.short	(.L_2705 - .L_2704)
.L_2704:
        /*00f8*/ 	.word	0x00000008
.L_2705:


//--------------------- .nv.info._ZN7cutlass13device_kernelIN5flash19FlashAttnFwdCombineIN4cute5tupleIJNS3_1CILi16EEENS5_ILi64EEEEEELi8ELi256ELi1ELb0ELb0EffNS_4arch4Sm90EEEEEvNT_6ParamsE --------------------------
	.section	.nv.info._ZN7cutlass13device_kernelIN5flash19FlashAttnFwdCombineIN4cute5tupleIJNS3_1CILi16EEENS5_ILi64EEEEEELi8ELi256ELi1ELb0ELb0EffNS_4arch4Sm90EEEEEvNT_6ParamsE,"",@"SHT_CUDA_INFO"
	.sectionflags	@""
	.align	4


	//----- nvinfo : EIATTR_CUDA_API_VERSION
	.align		4
        /*0000*/ 	.byte	0x04, 0x37
        /*0002*/ 	.short	(.L_2707 - .L_2706)
.L_2706:
        /*0004*/ 	.word	0x00000082


	//----- nvinfo : EIATTR_KPARAM_INFO
	.align		4
.L_2707:
        /*0008*/ 	.byte	0x04, 0x17
        /*000a*/ 	.short	(.L_2709 - .L_2708)
.L_2708:
        /*000c*/ 	.word	0x00000000
        /*0010*/ 	.short	0x0000
        /*0012*/ 	.short	0x0000
        /*0014*/ 	.byte	0x00, 0xf0, 0xa1, 0x03


	//----- nvinfo : EIATTR_SPARSE_MMA_MASK
	.align		4
.L_2709:
        /*0018*/ 	.byte	0x03, 0x50
        /*001a*/ 	.short	0x0000


	//----- nvinfo : EIATTR_MAXREG_COUNT
	.align		4
        /*001c*/ 	.byte	0x03, 0x1b
        /*001e*/ 	.short	0x0080


	//----- nvinfo : EIATTR_NUM_BARRIERS
	.align		4
        /*0020*/ 	.byte	0x02, 0x4c
        /*0022*/ 	.byte	0x01
	.zero		1


	//----- nvinfo : EIATTR_EXTERNS
	.align		4
        /*0024*/ 	.byte	0x04, 0x0f
        /*0026*/ 	.short	(.L_2711 - .L_2710)


	//   ....[0]....
	.align		4
.L_2710:
        /*0028*/ 	.word	index@(__assertfail)


	//----- nvinfo : EIATTR_MERCURY_ISA_VERSION
	.align		4
.L_2711:
        /*002c*/ 	.byte	0x03, 0x5f
        /*002e*/ 	.short	0x0101


	//----- nvinfo : EIATTR_COOP_GROUP_MASK_REGIDS
	.align		4
        /*0030*/ 	.byte	0x04, 0x29
        /*0032*/ 	.short	(.L_2713 - .L_2712)


	//   ....[0]....
.L_2712:
        /*0034*/ 	.word	0xffffffff


	//   ....[1]....
        /*0038*/ 	.word	0xffffffff


	//   ....[2]....
        /*003c*/ 	.word	0xffffffff


	//   ....[3]....
        /*0040*/ 	.word	0xffffffff


	//   ....[4]....
        /*0044*/ 	.word	0xffffffff


	//   ....[5]....
        /*0048*/ 	.word	0xffffffff


	//   ....[6]....
        /*004c*/ 	.word	0xffffffff


	//   ....[7]....
        /*0050*/ 	.word	0xffffffff


	//   ....[8]....
        /*0054*/ 	.word	0xffffffff


	//   ....[9]....
        /*0058*/ 	.word	0xffffffff


	//   ....[10]....
        /*005c*/ 	.word	0xffffffff


	//   ....[11]....
        /*0060*/ 	.word	0xffffffff


	//----- nvinfo : EIATTR_COOP_GROUP_INSTR_OFFSETS
	.align		4
.L_2713:
        /*0064*/ 	.byte	0x04, 0x28
        /*0066*/ 	.short	(.L_2715 - .L_2714)


	//   ....[0]....
.L_2714:
        /*0068*/ 	.word	0x00001fd0


	//   ....[1]....
        /*006c*/ 	.word	0x00001ff0


	//   ....[2]....
        /*0070*/ 	.word	0x00002010


	//   ....[3]....
        /*0074*/ 	.word	0x00002030


	//   ....[4]....
        /*0078*/ 	.word	0x000025d0


	//   ....[5]....
        /*007c*/ 	.word	0x00002660


	//   ....[6]....
        /*0080*/ 	.word	0x00002680


	//   ....[7]....
        /*0084*/ 	.word	0x000026a0


	//   ....[8]....
        /*0088*/ 	.word	0x000026d0


	//   ....[9]....
        /*008c*/ 	.word	0x000026f0


	//   ....[10]....
        /*0090*/ 	.word	0x00002720


	//   ....[11]....
        /*0094*/ 	.word	0x00002760


	//----- nvinfo : EIATTR_SYSCALL_OFFSETS
	.align		4
.L_2715:
        /*0098*/ 	.byte	0x04, 0x46
        /*009a*/ 	.short	(.L_2717 - .L_2716)


	//   ....[0]....
.L_2716:
        /*009c*/ 	.word	0x00000390


	//----- nvinfo : EIATTR_EXIT_INSTR_OFFSETS
	.align		4
.L_2717:
        /*00a0*/ 	.byte	0x04, 0x1c
        /*00a2*/ 	.short	(.L_2719 - .L_2718)


	//   ....[0]....
.L_2718:
        /*00a4*/ 	.word	0x00000240


	//   ....[1]....
        /*00a8*/ 	.word	0x000039a0


	//   ....[2]....
        /*00ac*/ 	.word	0x00003b30


	//----- nvinfo : EIATTR_MAX_THREADS
	.align		4
.L_2719:
        /*00b0*/ 	.byte	0x04, 0x05
        /*00b2*/ 	.short	(.L_2721 - .L_2720)
.L_2720:
        /*00b4*/ 	.word	0x00000100
        /*00b8*/ 	.word	0x00000001
        /*00bc*/ 	.word	0x00000001


	//----- nvinfo : EIATTR_CRS_STACK_SIZE
	.align		4
.L_2721:
        /*00c0*/ 	.byte	0x04, 0x1e
        /*00c2*/ 	.short	(.L_2723 - .L_2722)
.L_2722:
        /*00c4*/ 	.word	0x00000000


	//----- nvinfo : EIATTR_CBANK_PARAM_SIZE
	.align		4
.L_2723:
        /*00c8*/ 	.byte	0x03, 0x19
        /*00ca*/ 	.short	0x00e8


	//----- nvinfo : EIATTR_PARAM_CBANK
	.align		4
        /*00cc*/ 	.byte	0x04, 0x0a
        /*00ce*/ 	.short	(.L_2725 - .L_2724)
	.align		4
.L_2724:
        /*00d0*/ 	.word	index@(.nv.constant0._ZN7cutlass13device_kernelIN5flash19FlashAttnFwdCombineIN4cute5tupleIJNS3_1CILi16EEENS5_ILi64EEEEEELi8ELi256ELi1ELb0ELb0EffNS_4arch4Sm90EEEEEvNT_6ParamsE)
        /*00d4*/ 	.short	0x0210
        /*00d6*/ 	.short	0x00e8


	//----- nvinfo : EIATTR_SW_WAR
	.align		4
.L_2725:
        /*00d8*/ 	.byte	0x04, 0x36
        /*00da*/ 	.short	(.L_2727 - .L_2726)
.L_2726:
        /*00dc*/ 	.word	0x00000008
.L_2727:


//--------------------- .nv.info._ZN7cutlass13device_kernelIN5flash19FlashAttnFwdCombineIN4cute5tupleIJNS3_1CILi16EEENS5_ILi64EEEEEELi7ELi256ELi1ELb0ELb0EffNS_4arch4Sm90EEEEEvNT_6ParamsE --------------------------
	.section	.nv.info._ZN7cutlass13device_kernelIN5flash19FlashAttnFwdCombineIN4cute5tupleIJNS3_1CILi16EEENS5_ILi64EEEEEELi7ELi256ELi1ELb0ELb0EffNS_4arch4Sm90EEEEEvNT_6ParamsE,"",@"SHT_CUDA_INFO"
	.sectionflags	@""
	.align	4


	//----- nvinfo : EIATTR_CUDA_API_VERSION
	.align		4
        /*0000*/ 	.byte	0x04, 0x37
        /*0002*/ 	.short	(.L_2729 - .L_2728)
.L_2728:
        /*0004*/ 	.word	0x00000082


	//----- nvinfo : EIATTR_KPARAM_INFO
	.align		4
.L_2729:
        /*0008*/ 	.byte	0x04, 0x17
        /*000a*/ 	.short	(.L_2731 - .L_2730)
.L_2730:
        /*000c*/ 	.word	0x00000000
        /*0010*/ 	.short	0x0000
        /*0012*/ 	.short	0x0000
        /*0014*/ 	.byte	0x00, 0xf0, 0xa1, 0x03


	//----- nvinfo : EIATTR_SPARSE_MMA_MASK
	.align		4
.L_2731:
        /*0018*/ 	.byte	0x03, 0x50
        /*001a*/ 	.short	0x0000


	//----- nvinfo : EIATTR_MAXREG_COUNT
	.align		4
        /*001c*/ 	.byte	0x03, 0x1b
        /*001e*/ 	.short	0x0080


	//----- nvinfo : EIATTR_NUM_BARRIERS
	.align		4
        /*0020*/ 	.byte	0x02, 0x4c
        /*0022*/ 	.byte	0x01
	.zero		1


	//----- nvinfo : EIATTR_EXTERNS
	.align		4
        /*0024*/ 	.byte	0x04, 0x0f
        /*0026*/ 	.short	(.L_2733 - .L_2732)


	//   ....[0]....
	.align		4
.L_2732:
        /*0028*/ 	.word	index@(__assertfail)


	//----- nvinfo : EIATTR_MERCURY_ISA_VERSION
	.align		4
.L_2733:
        /*002c*/ 	.byte	0x03, 0x5f
        /*002e*/ 	.short	0x0101


	//----- nvinfo : EIATTR_COOP_GROUP_MASK_REGIDS
	.align		4
        /*0030*/ 	.byte	0x04, 0x29
        /*0032*/ 	.short	(.L_2735 - .L_2734)


	//   ....[0]....
.L_2734:
        /*0034*/ 	.word	0xffffffff


	//   ....[1]....
        /*0038*/ 	.word	0xffffffff


	//   ....[2]....
        /*003c*/ 	.word	0xffffffff


	//   ....[3]....
        /*0040*/ 	.word	0xffffffff


	//   ....[4]....
        /*0044*/ 	.word	0xffffffff


	//   ....[5]....
        /*0048*/ 	.word	0xffffffff


	//   ....[6]....
        /*004c*/ 	.word	0xffffffff


	//   ....[7]....
        /*0050*/ 	.word	0xffffffff


	//   ....[8]....
        /*0054*/ 	.word	0xffffffff


	//   ....[9]....
        /*0058*/ 	.word	0xffffffff


	//   ....[10]....
        /*005c*/ 	.word	0xffffffff


	//   ....[11]....
        /*0060*/ 	.word	0xffffffff


	//----- nvinfo : EIATTR_COOP_GROUP_INSTR_OFFSETS
	.align		4
.L_2735:
        /*0064*/ 	.byte	0x04, 0x28
        /*0066*/ 	.short	(.L_2737 - .L_2736)


	//   ....[0]....
.L_2736:
        /*0068*/ 	.word	0x00001560


	//   ....[1]....
        /*006c*/ 	.word	0x00001580


	//   ....[2]....
        /*0070*/ 	.word	0x000015a0


	//   ....[3]....
        /*0074*/ 	.word	0x000015c0


	//   ....[4]....
        /*0078*/ 	.word	0x000018e0


	//   ....[5]....
        /*007c*/ 	.word	0x00001900


	//   ....[6]....
        /*0080*/ 	.word	0x00001910


	//   ....[7]....
        /*0084*/ 	.word	0x00001940


	//   ....[8]....
        /*0088*/ 	.word	0x00001950


	//   ....[9]....
        /*008c*/ 	.word	0x00001980


	//   ....[10]....
        /*0090*/ 	.word	0x00001990


	//   ....[11]....
        /*0094*/ 	.word	0x000019e0


	//----- nvinfo : EIATTR_SYSCALL_OFFSETS
	.align		4
.L_2737:
        /*0098*/ 	.byte	0x04, 0x46
        /*009a*/ 	.short	(.L_2739 - .L_2738)


	//   ....[0]....
.L_2738:
        /*009c*/ 	.word	0x00000390


	//----- nvinfo : EIATTR_EXIT_INSTR_OFFSETS
	.align		4
.L_2739:
        /*00a0*/ 	.byte	0x04, 0x1c
        /*00a2*/ 	.short	(.L_2741 - .L_2740)


	//   ....[0]....
.L_2740:
        /*00a4*/ 	.word	0x00000240


	//   ....[1]....
        /*00a8*/ 	.word	0x00002b50


	//   ....[2]....
        /*00ac*/ 	.word	0x00002ce0


	//----- nvinfo : EIATTR_MAX_THREADS
	.align		4
.L_2741:
        /*00b0*/ 	.byte	0x04, 0x05
        /*00b2*/ 	.short	(.L_2743 - .L_2742)
.L_2742:
        /*00b4*/ 	.word	0x00000100
        /*00b8*/ 	.word	0x00000001
        /*00bc*/ 	.word	0x00000001


	//----- nvinfo : EIATTR_CRS_STACK_SIZE
	.align		4
.L_2743:
        /*00c0*/ 	.byte	0x04, 0x1e
        /*00c2*/ 	.short	(.L_2745 - .L_2744)
.L_2744:
        /*00c4*/ 	.word	0x00000000


	//----- nvinfo : EIATTR_CBANK_PARAM_SIZE
	.align		4
.L_2745:
        /*00c8*/ 	.byte	0x03, 0x19
        /*00ca*/ 	.short	0x00e8


	//----- nvinfo : EIATTR_PARAM_CBANK
	.align		4
        /*00cc*/ 	.byte	0x04, 0x0a
        /*00ce*/ 	.short	(.L_2747 - .L_2746)
	.align		4
.L_2746:
        /*00d0*/ 	.word	index@(.nv.constant0._ZN7cutlass13device_kernelIN5flash19FlashAttnFwdCombineIN4cute5tupleIJNS3_1CILi16EEENS5_ILi64EEEEEELi7ELi256ELi1ELb0ELb0EffNS_4arch4Sm90EEEEEvNT_6ParamsE)
        /*00d4*/ 	.short	0x0210
        /*00d6*/ 	.short	0x00e8


	//----- nvinfo : EIATTR_SW_WAR
	.align		4
.L_2747:
        /*00d8*/ 	.byte	0x04, 0x36
        /*00da*/ 	.short	(.L_2749 - .L_2748)
.L_2748:
        /*00dc*/ 	.word	0x00000008
.L_2749:


//--------------------- .nv.info._ZN7cutlass13device_kernelIN5flash19FlashAttnFwdCombineIN4cute5tupleIJNS3_1CILi16EEENS5_ILi64EEEEEELi6ELi256ELi1ELb0ELb0EffNS_4arch4Sm90EEEEEvNT_6ParamsE --------------------------
	.section	.nv.info._ZN7cutlass13device_kernelIN5flash19FlashAttnFwdCombineIN4cute5tupleIJNS3_1CILi16EEENS5_ILi64EEEEEELi6ELi256ELi1ELb0ELb0EffNS_4arch4Sm90EEEEEvNT_6ParamsE,"",@"SHT_CUDA_INFO"
	.sectionflags	@""
	.align	4


	//----- nvinfo : EIATTR_CUDA_API_VERSION
	.align		4
        /*0000*/ 	.byte	0x04, 0x37
        /*0002*/ 	.short	(.L_2751 - .L_2750)
.L_2750:
        /*0004*/ 	.word	0x00000082


	//----- nvinfo : EIATTR_KPARAM_INFO
	.align		4
.L_2751:
        /*0008*/ 	.byte	0x04, 0x17
        /*000a*/ 	.short	(.L_2753 - .L_2752)
.L_2752:
        /*000c*/ 	.word	0x00000000
        /*0010*/ 	.short	0x0000
        /*0012*/ 	.short	0x0000
        /*0014*/ 	.byte	0x00, 0xf0, 0xa1, 0x03


	//----- nvinfo : EIATTR_SPARSE_MMA_MASK
	.align		4
.L_2753:
        /*0018*/ 	.byte	0x03, 0x50
        /*001a*/ 	.short	0x0000


	//----- nvinfo : EIATTR_MAXREG_COUNT
	.align		4
        /*001c*/ 	.byte	0x03, 0x1b
        /*001e*/ 	.short	0x0080


	//----- nvinfo : EIATTR_NUM_BARRIERS
	.align		4
        /*0020*/ 	.byte	0x02, 0x4c
        /*0022*/ 	.byte	0x01
	.zero		1


	//----- nvinfo : EIATTR_EXTERNS
	.align		4
        /*0024*/ 	.byte	0x04, 0x0f
        /*0026*/ 	.short	(.L_2755 - .L_2754)


	//   ....[0]....
	.align		4
.L_2754:
        /*0028*/ 	.word	index@(__assertfail)


	//----- nvinfo : EIATTR_MERCURY_ISA_VERSION
	.align		4
.L_2755:
        /*002c*/ 	.byte	0x03, 0x5f
        /*002e*/ 	.short	0x0101


	//----- nvinfo : EIATTR_COOP_GROUP_MASK_REGIDS
	.align		4
        /*0030*/ 	.byte	0x04, 0x29
        /*0032*/ 	.short	(.L_2757 - .L_2756)


	//   ....[0]....
.L_2756:
        /*0034*/ 	.word	0xffffffff


	//   ....[1]....
        /*0038*/ 	.word	0xffffffff


	//   ....[2]....
        /*003c*/ 	.word	0xffffffff


	//   ....[3]....
        /*0040*/ 	.word	0xffffffff


	//   ....[4]....
        /*0044*/ 	.word	0xffffffff


	//   ....[5]....
        /*0048*/ 	.word	0xffffffff


	//   ....[6]....
        /*004c*/ 	.word	0xffffffff


	//   ....[7]....
        /*0050*/ 	.word	0xffffffff


	//   ....[8]....
        /*0054*/ 	.word	0xffffffff


	//   ....[9]....
        /*0058*/ 	.word	0xffffffff


	//   ....[10]....
        /*005c*/ 	.word	0xffffffff


	//   ....[11]....
        /*0060*/ 	.word	0xffffffff


	//----- nvinfo : EIATTR_COOP_GROUP_INSTR_OFFSETS
	.align		4
.L_2757:
        /*0064*/ 	.byte	0x04, 0x28
        /*0066*/ 	.short	(.L_2759 - .L_2758)


	//   ....[0]....
.L_2758:
        /*0068*/ 	.word	0x000010a0


	//   ....[1]....
        /*006c*/ 	.word	0x000010c0


	//   ....[2]....
        /*0070*/ 	.word	0x000010e0


	//   ....[3]....
        /*0074*/ 	.word	0x00001100


	//   ....[4]....
        /*0078*/ 	.word	0x000012a0


	//   ....[5]....
        /*007c*/ 	.word	0x000012c0


	//   ....[6]....
        /*0080*/ 	.word	0x000012d0


	//   ....[7]....
        /*0084*/ 	.word	0x00001300


	//   ....[8]....
        /*0088*/ 	.word	0x00001310


	//   ....[9]....
        /*008c*/ 	.word	0x00001340


	//   ....[10]....
        /*0090*/ 	.word	0x00001350


	//   ....[11]....
        /*0094*/ 	.word	0x00001390


	//----- nvinfo : EIATTR_SYSCALL_OFFSETS
	.align		4
.L_2759:
        /*0098*/ 	.byte	0x04, 0x46
        /*009a*/ 	.short	(.L_2761 - .L_2760)


	//   ....[0]....
.L_2760:
        /*009c*/ 	.word	0x00000390


	//----- nvinfo : EIATTR_EXIT_INSTR_OFFSETS
	.align		4
.L_2761:
        /*00a0*/ 	.byte	0x04, 0x1c
        /*00a2*/ 	.short	(.L_2763 - .L_2762)


	//   ....[0]....
.L_2762:
        /*00a4*/ 	.word	0x00000240


	//   ....[1]....
        /*00a8*/ 	.word	0x00002430


	//   ....[2]....
        /*00ac*/ 	.word	0x000025c0


	//----- nvinfo : EIATTR_MAX_THREADS
	.align		4
.L_2763:
        /*00b0*/ 	.byte	0x04, 0x05
        /*00b2*/ 	.short	(.L_2765 - .L_2764)
.L_2764:
        /*00b4*/ 	.word	0x00000100
        /*00b8*/ 	.word	0x00000001
        /*00bc*/ 	.word	0x00000001


	//----- nvinfo : EIATTR_CRS_STACK_SIZE
	.align		4
.L_2765:
        /*00c0*/ 	.byte	0x04, 0x1e
        /*00c2*/ 	.short	(.L_2767 - .L_2766)
.L_2766:
        /*00c4*/ 	.word	0x00000000


	//----- nvinfo : EIATTR_CBANK_PARAM_SIZE
	.align		4
.L_2767:
        /*00c8*/ 	.byte	0x03, 0x19
        /*00ca*/ 	.short	0x00e8


	//----- nvinfo : EIATTR_PARAM_CBANK
	.align		4
        /*00cc*/ 	.byte	0x04, 0x0a
        /*00ce*/ 	.short	(.L_2769 - .L_2768)
	.align		4
.L_2768:
        /*00d0*/ 	.word	index@(.nv.constant0._ZN7cutlass13device_kernelIN5flash19FlashAttnFwdCombineIN4cute5tupleIJNS3_1CILi16EEENS5_ILi64EEEEEELi6ELi256ELi1ELb0ELb0EffNS_4arch4Sm90EEEEEvNT_6ParamsE)
        /*00d4*/ 	.short	0x0210
        /*00d6*/ 	.short	0x00e8


	//----- nvinfo : EIATTR_SW_WAR
	.align		4
.L_2769:
        /*00d8*/ 	.byte	0x04, 0x36
        /*00da*/ 	.short	(.L_2771 - .L_2770)
.L_2770:
        /*00dc*/ 	.word	0x00000008
.L_2771:


//--------------------- .nv.info._ZN7cutlass13device_kernelIN5flash19FlashAttnFwdCombineIN4cute5tupleIJNS3_1CILi16EEENS5_ILi64EEEEEELi5ELi256ELi1ELb0ELb0EffNS_4arch4Sm90EEEEEvNT_6ParamsE --------------------------
	.section	.nv.info._ZN7cutlass13device_kernelIN5flash19FlashAttnFwdCombineIN4cute5tupleIJNS3_1CILi16EEENS5_ILi64EEEEEELi5ELi256ELi1ELb0ELb0EffNS_4arch4Sm90EEEEEvNT_6ParamsE,"",@"SHT_CUDA_INFO"
	.sectionflags	@""
	.align	4


	//----- nvinfo : EIATTR_CUDA_API_VERSION
	.align		4
        /*0000*/ 	.byte	0x04, 0x37
        /*0002*/ 	.short	(.L_2773 - .L_2772)
.L_2772:
        /*0004*/ 	.word	0x00000082


	//----- nvinfo : EIATTR_KPARAM_INFO
	.align		4
.L_2773:
        /*0008*/ 	.byte	0x04, 0x17
        /*000a*/ 	.short	(.L_2775 - .L_2774)
.L_2774:
        /*000c*/ 	.word	0x00000000
        /*0010*/ 	.short	0x0000
        /*0012*/ 	.short	0x0000
        /*0014*/ 	.byte	0x00, 0xf0, 0xa1, 0x03


	//----- nvinfo : EIATTR_SPARSE_MMA_MASK
	.align		4
.L_2775:
        /*0018*/ 	.byte	0x03, 0x50
        /*001a*/ 	.short	0x0000


	//----- nvinfo : EIATTR_MAXREG_COUNT
	.align		4
        /*001c*/ 	.byte	0x03, 0x1b
        /*001e*/ 	.short	0x0080


	//----- nvinfo : EIATTR_NUM_BARRIERS
	.align		4
        /*0020*/ 	.byte	0x02, 0x4c
        /*0022*/ 	.byte	0x01
	.zero		1


	//----- nvinfo : EIATTR_EXTERNS
	.align		4
        /*0024*/ 	.byte	0x04, 0x0f
        /*0026*/ 	.short	(.L_2777 - .L_2776)


	//   ....[0]....
	.align		4
.L_2776:
        /*0028*/ 	.word	index@(__assertfail)


	//----- nvinfo : EIATTR_MERCURY_ISA_VERSION
	.align		4
.L_2777:
        /*002c*/ 	.byte	0x03, 0x5f
        /*002e*/ 	.short	0x0101


	//----- nvinfo : EIATTR_COOP_GROUP_MASK_REGIDS
	.align		4
        /*0030*/ 	.byte	0x04, 0x29
        /*0032*/ 	.short	(.L_2779 - .L_2778)


	//   ....[0]....
.L_2778:
        /*0034*/ 	.word	0xffffffff


	//   ....[1]....
        /*0038*/ 	.word	0xffffffff


	//   ....[2]....
        /*003c*/ 	.word	0xffffffff


	//   ....[3]....
        /*0040*/ 	.word	0xffffffff


	//   ....[4]....
        /*0044*/ 	.word	0xffffffff


	//   ....[5]....
        /*0048*/ 	.word	0xffffffff


	//   ....[6]....
        /*004c*/ 	.word	0xffffffff


	//   ....[7]....
        /*0050*/ 	.word	0xffffffff


	//   ....[8]....
        /*0054*/ 	.word	0xffffffff


	//   ....[9]....
        /*0058*/ 	.word	0xffffffff


	//   ....[10]....
        /*005c*/ 	.word	0xffffffff


	//   ....[11]....
        /*0060*/ 	.word	0xffffffff


	//----- nvinfo : EIATTR_COOP_GROUP_INSTR_OFFSETS
	.align		4
.L_2779:
        /*0064*/ 	.byte	0x04, 0x28
        /*0066*/ 	.short	(.L_2781 - .L_2780)


	//   ....[0]....
.L_2780:
        /*0068*/ 	.word	0x00000de0


	//   ....[1]....
        /*006c*/ 	.word	0x00000e00


	//   ....[2]....
        /*0070*/ 	.word	0x00000e20


	//   ....[3]....
        /*0074*/ 	.word	0x00000e40


	//   ....[4]....
        /*0078*/ 	.word	0x00000f30


	//   ....[5]....
        /*007c*/ 	.word	0x00000f50


	//   ....[6]....
        /*0080*/ 	.word	0x00000f60


	//   ....[7]....
        /*0084*/ 	.word	0x00000f90


	//   ....[8]....
        /*0088*/ 	.word	0x00000fa0


	//   ....[9]....
        /*008c*/ 	.word	0x00000fe0


	//   ....[10]....
        /*0090*/ 	.word	0x00000ff0


	//   ....[11]....
        /*0094*/ 	.word	0x00001030


	//----- nvinfo : EIATTR_SYSCALL_OFFSETS
	.align		4
.L_2781:
        /*0098*/ 	.byte	0x04, 0x46
        /*009a*/ 	.short	(.L_2783 - .L_2782)


	//   ....[0]....
.L_2782:
        /*009c*/ 	.word	0x00000390


	//----- nvinfo : EIATTR_EXIT_INSTR_OFFSETS
	.align		4
.L_2783:
        /*00a0*/ 	.byte	0x04, 0x1c
        /*00a2*/ 	.short	(.L_2785 - .L_2784)


	//   ....[0]....
.L_2784:
        /*00a4*/ 	.word	0x00000240


	//   ....[1]....
        /*00a8*/ 	.word	0x000020d0


	//   ....[2]....
        /*00ac*/ 	.word	0x00002260


	//----- nvinfo : EIATTR_MAX_THREADS
	.align		4
.L_2785:
        /*00b0*/ 	.byte	0x04, 0x05
        /*00b2*/ 	.short	(.L_2787 - .L_2786)
.L_2786:
        /*00b4*/ 	.word	0x00000100
        /*00b8*/ 	.word	0x00000001
        /*00bc*/ 	.word	0x00000001


	//----- nvinfo : EIATTR_CRS_STACK_SIZE
	.align		4
.L_2787:
        /*00c0*/ 	.byte	0x04, 0x1e
        /*00c2*/ 	.short	(.L_2789 - .L_2788)
.L_2788:
        /*00c4*/ 	.word	0x00000000


	//----- nvinfo : EIATTR_CBANK_PARAM_SIZE
	.align		4
.L_2789:
        /*00c8*/ 	.byte	0x03, 0x19
        /*00ca*/ 	.short	0x00e8


	//----- nvinfo : EIATTR_PARAM_CBANK
	.align		4
        /*00cc*/ 	.byte	0x04, 0x0a
        /*00ce*/ 	.short	(.L_2791 - .L_2790)
	.align		4
.L_2790:
        /*00d0*/ 	.word	index@(.nv.constant0._ZN7cutlass13device_kernelIN5flash19FlashAttnFwdCombineIN4cute5tupleIJNS3_1CILi16EEENS5_ILi64EEEEEELi5ELi256ELi1ELb0ELb0EffNS_4arch4Sm90EEEEEvNT_6ParamsE)
        /*00d4*/ 	.short	0x0210
        /*00d6*/ 	.short	0x00e8


	//----- nvinfo : EIATTR_SW_WAR
	.align		4
.L_2791:
        /*00d8*/ 	.byte	0x04, 0x36
        /*00da*/ 	.short	(.L_2793 - .L_2792)
.L_2792:
        /*00dc*/ 	.word	0x00000008
.L_2793:


//--------------------- .nv.info._ZN7cutlass13device_kernelIN5flash19FlashAttnFwdCombineIN4cute5tupleIJNS3_1CILi16EEENS5_ILi64EEEEEELi4ELi256ELi1ELb0ELb0EffNS_4arch4Sm90EEEEEvNT_6ParamsE --------------------------
	.section	.nv.info._ZN7cutlass13device_kernelIN5flash19FlashAttnFwdCombineIN4cute5tupleIJNS3_1CILi16EEENS5_ILi64EEEEEELi4ELi256ELi1ELb0ELb0EffNS_4arch4Sm90EEEEEvNT_6ParamsE,"",@"SHT_CUDA_INFO"
	.sectionflags	@""
	.align	4


	//----- nvinfo : EIATTR_CUDA_API_VERSION
	.align		4
        /*0000*/ 	.byte	0x04, 0x37
        /*0002*/ 	.short	(.L_2795 - .L_2794)
.L_2794:
        /*0004*/ 	.word	0x00000082


	//----- nvinfo : EIATTR_KPARAM_INFO
	.align		4
.L_2795:
        /*0008*/ 	.byte	0x04, 0x17
        /*000a*/ 	.short	(.L_2797 - .L_2796)
.L_2796:
        /*000c*/ 	.word	0x00000000
        /*0010*/ 	.short	0x0000
        /*0012*/ 	.short	0x0000
        /*0014*/ 	.byte	0x00, 0xf0, 0xa1, 0x03


	//----- nvinfo : EIATTR_SPARSE_MMA_MASK
	.align		4
.L_2797:
        /*0018*/ 	.byte	0x03, 0x50
        /*001a*/ 	.short	0x0000


	//----- nvinfo : EIATTR_MAXREG_COUNT
	.align		4
        /*001c*/ 	.byte	0x03, 0x1b
        /*001e*/ 	.short	0x0080


	//----- nvinfo : EIATTR_NUM_BARRIERS
	.align		4
        /*0020*/ 	.byte	0x02, 0x4c
        /*0022*/ 	.byte	0x01
	.zero		1


	//----- nvinfo : EIATTR_EXTERNS
	.align		4
        /*0024*/ 	.byte	0x04, 0x0f
        /*0026*/ 	.short	(.L_2799 - .L_2798)


	//   ....[0]....
	.align		4
.L_2798:
        /*0028*/ 	.word	index@(__assertfail)


	//----- nvinfo : EIATTR_MERCURY_ISA_VERSION
	.align		4
.L_2799:
        /*002c*/ 	.byte	0x03, 0x5f
        /*002e*/ 	.short	0x0101


	//----- nvinfo : EIATTR_COOP_GROUP_MASK_REGIDS
	.align		4
        /*0030*/ 	.byte	0x04, 0x29
        /*0032*/ 	.short	(.L_2801 - .L_2800)


	//   ....[0]....
.L_2800:
        /*0034*/ 	.word	0xffffffff


	//   ....[1]....
        /*0038*/ 	.word	0xffffffff


	//   ....[2]....
        /*003c*/ 	.word	0xffffffff


	//   ....[3]....
        /*0040*/ 	.word	0xffffffff


	//   ....[4]....
        /*0044*/ 	.word	0xffffffff


	//   ....[5]....
        /*0048*/ 	.word	0xffffffff


	//   ....[6]....
        /*004c*/ 	.word	0xffffffff


	//   ....[7]....
        /*0050*/ 	.word	0xffffffff


	//   ....[8]....
        /*0054*/ 	.word	0xffffffff


	//   ....[9]....
        /*0058*/ 	.word	0xffffffff


	//   ....[10]....
        /*005c*/ 	.word	0xffffffff


	//   ....[11]....
        /*0060*/ 	.word	0xffffffff


	//----- nvinfo : EIATTR_COOP_GROUP_INSTR_OFFSETS
	.align		4
.L_2801:
        /*0064*/ 	.byte	0x04, 0x28
        /*0066*/ 	.short	(.L_2803 - .L_2802)


	//   ....[0]....
.L_2802:
        /*0068*/ 	.word	0x00000c90


	//   ....[1]....
        /*006c*/ 	.word	0x00000cb0


	//   ....[2]....
        /*0070*/ 	.word	0x00000cd0


	//   ....[3]....
        /*0074*/ 	.word	0x00000cf0


	//   ....[4]....
        /*0078*/ 	.word	0x00000d90


	//   ....[5]....
        /*007c*/ 	.word	0x00000db0


	//   ....[6]....
        /*0080*/ 	.word	0x00000dc0


	//   ....[7]....
        /*0084*/ 	.word	0x00000df0


	//   ....[8]....
        /*0088*/ 	.word	0x00000e00


	//   ....[9]....
        /*008c*/ 	.word	0x00000e40


	//   ....[10]....
        /*0090*/ 	.word	0x00000e50


	//   ....[11]....
        /*0094*/ 	.word	0x00000e90


	//----- nvinfo : EIATTR_SYSCALL_OFFSETS
	.align		4
.L_2803:
        /*0098*/ 	.byte	0x04, 0x46
        /*009a*/ 	.short	(.L_2805 - .L_2804)


	//   ....[0]....
.L_2804:
        /*009c*/ 	.word	0x00000390


	//----- nvinfo : EIATTR_EXIT_INSTR_OFFSETS
	.align		4
.L_2805:
        /*00a0*/ 	.byte	0x04, 0x1c
        /*00a2*/ 	.short	(.L_2807 - .L_2806)


	//   ....[0]....
.L_2806:
        /*00a4*/ 	.word	0x00000240


	//   ....[1]....
        /*00a8*/ 	.word	0x00001f10


	//   ....[2]....
        /*00ac*/ 	.word	0x000020a0


	//----- nvinfo : EIATTR_MAX_THREADS
	.align		4
.L_2807:
        /*00b0*/ 	.byte	0x04, 0x05
        /*00b2*/ 	.short	(.L_2809 - .L_2808)
.L_2808:
        /*00b4*/ 	.word	0x00000100
        /*00b8*/ 	.word	0x00000001
        /*00bc*/ 	.word	0x00000001


	//----- nvinfo : EIATTR_CRS_STACK_SIZE
	.align		4
.L_2809:
        /*00c0*/ 	.byte	0x04, 0x1e
        /*00c2*/ 	.short	(.L_2811 - .L_2810)
.L_2810:
        /*00c4*/ 	.word	0x00000000


	//----- nvinfo : EIATTR_CBANK_PARAM_SIZE
	.align		4
.L_2811:
        /*00c8*/ 	.byte	0x03, 0x19
        /*00ca*/ 	.short	0x00e8


	//----- nvinfo : EIATTR_PARAM_CBANK
	.align		4
        /*00cc*/ 	.byte	0x04, 0x0a
        /*00ce*/ 	.short	(.L_2813 - .L_2812)
	.align		4
.L_2812:
        /*00d0*/ 	.word	index@(.nv.constant0._ZN7cutlass13device_kernelIN5flash19FlashAttnFwdCombineIN4cute5tupleIJNS3_1CILi16EEENS5_ILi64EEEEEELi4ELi256ELi1ELb0ELb0EffNS_4arch4Sm90EEEEEvNT_6ParamsE)
        /*00d4*/ 	.short	0x0210
        /*00d6*/ 	.short	0x00e8


	//----- nvinfo : EIATTR_SW_WAR
	.align		4
.L_2813:
        /*00d8*/ 	.byte	0x04, 0x36
        /*00da*/ 	.short	(.L_2815 - .L_2814)
.L_2814:
        /*00dc*/ 	.word	0x00000008
.L_2815:


//--------------------- .nv.info._ZN7cutlass13device_kernelIN5flash19FlashAttnFwdCombineIN4cute5tupleIJNS3_1CILi16EEENS5_ILi64EEEEEELi8ELi256ELi1ELb0ELb1EffNS_4arch4Sm90EEEEEvNT_6ParamsE --------------------------
	.section	.nv.info._ZN7cutlass13device_kernelIN5flash19FlashAttnFwdCombineIN4cute5tupleIJNS3_1CILi16EEENS5_ILi64EEEEEELi8ELi256ELi1ELb0ELb1EffNS_4arch4Sm90EEEEEvNT_6ParamsE,"",@"SHT_CUDA_INFO"
	.sectionflags	@""
	.align	4


	//----- nvinfo : EIATTR_CUDA_API_VERSION
	.align		4
        /*0000*/ 	.byte	0x04, 0x37
        /*0002*/ 	.short	(.L_2817 - .L_2816)
.L_2816:
        /*0004*/ 	.word	0x00000082


	//----- nvinfo : EIATTR_KPARAM_INFO
	.align		4
.L_2817:
        /*0008*/ 	.byte	0x04, 0x17
        /*000a*/ 	.short	(.L_2819 - .L_2818)
.L_2818:
        /*000c*/ 	.word	0x00000000
        /*0010*/ 	.short	0x0000
        /*0012*/ 	.short	0x0000
        /*0014*/ 	.byte	0x00, 0xf0, 0xa1, 0x03


	//----- nvinfo : EIATTR_SPARSE_MMA_MASK
	.align		4
.L_2819:
        /*0018*/ 	.byte	0x03, 0x50
        /*001a*/ 	.short	0x0000


	//----- nvinfo : EIATTR_MAXREG_COUNT
	.align		4
        /*001c*/ 	.byte	0x03, 0x1b
        /*001e*/ 	.short	0x0080


	//----- nvinfo : EIATTR_NUM_BARRIERS
	.align		4
        /*0020*/ 	.byte	0x02, 0x4c
        /*0022*/ 	.byte	0x01
	.zero		1


	//----- nvinfo : EIATTR_EXTERNS
	.align		4
        /*0024*/ 	.byte	0x04, 0x0f
        /*0026*/ 	.short	(.L_2821 - .L_2820)


	//   ....[0]....
	.align		4
.L_2820:
        /*0028*/ 	.word	index@(__assertfail)


	//----- nvinfo : EIATTR_MERCURY_ISA_VERSION
	.align		4
.L_2821:
        /*002c*/ 	.byte	0x03, 0x5f
        /*002e*/ 	.short	0x0101


	//----- nvinfo : EIATTR_COOP_GROUP_MASK_REGIDS
	.align		4
        /*0030*/ 	.byte	0x04, 0x29
        /*0032*/ 	.short	(.L_2823 - .L_2822)


	//   ....[0]....
.L_2822:
        /*0034*/ 	.word	0xffffffff


	//   ....[1]....
        /*0038*/ 	.word	0xffffffff


	//   ....[2]....
        /*003c*/ 	.word	0xffffffff


	//   ....[3]....
        /*0040*/ 	.word	0xffffffff


	//   ....[4]....
        /*0044*/ 	.word	0xffffffff


	//   ....[5]....
        /*0048*/ 	.word	0xffffffff


	//   ....[6]....
        /*004c*/ 	.word	0xffffffff


	//   ....[7]....
        /*0050*/ 	.word	0xffffffff


	//   ....[8]....
        /*0054*/ 	.word	0xffffffff


	//   ....[9]....
        /*0058*/ 	.word	0xffffffff


	//   ....[10]....
        /*005c*/ 	.word	0xffffffff


	//   ....[11]....
        /*0060*/ 	.word	0xffffffff


	//----- nvinfo : EIATTR_COOP_GROUP_INSTR_OFFSETS
	.align		4
.L_2823:
        /*0064*/ 	.byte	0x04, 0x28
        /*0066*/ 	.short	(.L_2825 - .L_2824)


	//   ....[0]....
.L_2824:
        /*0068*/ 	.word	0x000028c0


	//   ....[1]....
        /*006c*/ 	.word	0x000028e0


	//   ....[2]....
        /*0070*/ 	.word	0x00002900


	//   ....[3]....
        /*0074*/ 	.word	0x00002920


	//   ....[4]....
        /*0078*/ 	.word	0x00002ea0


	//   ....[5]....
        /*007c*/ 	.word	0x00002f40


	//   ....[6]....
        /*0080*/ 	.word	0x00002f70


	//   ....[7]....
        /*0084*/ 	.word	0x00002fa0


	//   ....[8]....
        /*0088*/ 	.word	0x00002fd0


	//   ....[9]....
        /*008c*/ 	.word	0x00002ff0


	//   ....[10]....
        /*0090*/ 	.word	0x00003020


	//   ....[11]....
        /*0094*/ 	.word	0x00003050


	//----- nvinfo : EIATTR_SYSCALL_OFFSETS
	.align		4
.L_2825:
        /*0098*/ 	.byte	0x04, 0x46
        /*009a*/ 	.short	(.L_2827 - .L_2826)


	//   ....[0]....
.L_2826:
        /*009c*/ 	.word	0x00000510


	//----- nvinfo : EIATTR_EXIT_INSTR_OFFSETS
	.align		4
.L_2827:
        /*00a0*/ 	.byte	0x04, 0x1c
        /*00a2*/ 	.short	(.L_2829 - .L_2828)


	//   ....[0]....
.L_2828:
        /*00a4*/ 	.word	0x00000240


	//   ....[1]....
        /*00a8*/ 	.word	0x000003c0


	//   ....[2]....
        /*00ac*/ 	.word	0x00004270


	//   ....[3]....
        /*00b0*/ 	.word	0x000043b0


	//----- nvinfo : EIATTR_MAX_THREADS
	.align		4
.L_2829:
        /*00b4*/ 	.byte	0x04, 0x05
        /*00b6*/ 	.short	(.L_2831 - .L_2830)
.L_2830:
        /*00b8*/ 	.word	0x00000100
        /*00bc*/ 	.word	0x00000001
        /*00c0*/ 	.word	0x00000001


	//----- nvinfo : EIATTR_CRS_STACK_SIZE
	.align		4
.L_2831:
        /*00c4*/ 	.byte	0x04, 0x1e
        /*00c6*/ 	.short	(.L_2833 - .L_2832)
.L_2832:
        /*00c8*/ 	.word	0x00000000


	//----- nvinfo : EIATTR_CBANK_PARAM_SIZE
	.align		4
.L_2833:
        /*00cc*/ 	.byte	0x03, 0x19
        /*00ce*/ 	.short	0x00e8


	//----- nvinfo : EIATTR_PARAM_CBANK
	.align		4
        /*00d0*/ 	.byte	0x04, 0x0a
        /*00d2*/ 	.short	(.L_2835 - .L_2834)
	.align		4
.L_2834:
        /*00d4*/ 	.word	index@(.nv.constant0._ZN7cutlass13device_kernelIN5flash19FlashAttnFwdCombineIN4cute5tupleIJNS3_1CILi16EEENS5_ILi64EEEEEELi8ELi256ELi1ELb0ELb1EffNS_4arch4Sm90EEEEEvNT_6ParamsE)
        /*00d8*/ 	.short	0x0210
        /*00da*/ 	.short	0x00e8


	//----- nvinfo : EIATTR_SW_WAR
	.align		4
.L_2835:
        /*00dc*/ 	.byte	0x04, 0x36
        /*00de*/ 	.short	(.L_2837 - .L_2836)
.L_2836:
        /*00e0*/ 	.word	0x00000008
.L_2837:


//--------------------- .nv.info._ZN7cutlass13device_kernelIN5flash19FlashAttnFwdCombineIN4cute5tupleIJNS3_1CILi16EEENS5_ILi64EEEEEELi7ELi256ELi1ELb0ELb1EffNS_4arch4Sm90EEEEEvNT_6ParamsE --------------------------
	.section	.nv.info._ZN7cutlass13device_kernelIN5flash19FlashAttnFwdCombineIN4cute5tupleIJNS3_1CILi16EEENS5_ILi64EEEEEELi7ELi256ELi1ELb0ELb1EffNS_4arch4Sm90EEEEEvNT_6ParamsE,"",@"SHT_CUDA_INFO"
	.sectionflags	@""
	.align	4


	//----- nvinfo : EIATTR_CUDA_API_VERSION
	.align		4
        /*0000*/ 	.byte	0x04, 0x37
        /*0002*/ 	.short	(.L_2839 - .L_2838)
.L_2838:
        /*0004*/ 	.word	0x00000082


	//----- nvinfo : EIATTR_KPARAM_INFO
	.align		4
.L_2839:
        /*0008*/ 	.byte	0x04, 0x17
        /*000a*/ 	.short	(.L_2841 - .L_2840)
.L_2840:
        /*000c*/ 	.word	0x00000000
        /*0010*/ 	.short	0x0000
        /*0012*/ 	.short	0x0000
        /*0014*/ 	.byte	0x00, 0xf0, 0xa1, 0x03


	//----- nvinfo : EIATTR_SPARSE_MMA_MASK
	.align		4
.L_2841:
        /*0018*/ 	.byte	0x03, 0x50
        /*001a*/ 	.short	0x0000


	//----- nvinfo : EIATTR_MAXREG_COUNT
	.align		4
        /*001c*/ 	.byte	0x03, 0x1b
        /*001e*/ 	.short	0x0080


	//----- nvinfo : EIATTR_NUM_BARRIERS
	.align		4
        /*0020*/ 	.byte	0x02, 0x4c
        /*0022*/ 	.byte	0x01
	.zero		1


	//----- nvinfo : EIATTR_EXTERNS
	.align		4
        /*0024*/ 	.byte	0x04, 0x0f
        /*0026*/ 	.short	(.L_2843 - .L_2842)


	//   ....[0]....
	.align		4
.L_2842:
        /*0028*/ 	.word	index@(__assertfail)


	//----- nvinfo : EIATTR_MERCURY_ISA_VERSION
	.align		4
.L_2843:
        /*002c*/ 	.byte	0x03, 0x5f
        /*002e*/ 	.short	0x0101


	//----- nvinfo : EIATTR_COOP_GROUP_MASK_REGIDS
	.align		4
        /*0030*/ 	.byte	0x04, 0x29
        /*0032*/ 	.short	(.L_2845 - .L_2844)


	//   ....[0]....
.L_2844:
        /*0034*/ 	.word	0xffffffff


	//   ....[1]....
        /*0038*/ 	.word	0xffffffff


	//   ....[2]....
        /*003c*/ 	.word	0xffffffff


	//   ....[3]....
        /*0040*/ 	.word	0xffffffff


	//   ....[4]....
        /*0044*/ 	.word	0xffffffff


	//   ....[5]....
        /*0048*/ 	.word	0xffffffff


	//   ....[6]....
        /*004c*/ 	.word	0xffffffff


	//   ....[7]....
        /*0050*/ 	.word	0xffffffff


	//   ....[8]....
        /*0054*/ 	.word	0xffffffff


	//   ....[9]....
        /*0058*/ 	.word	0xffffffff


	//   ....[10]....
        /*005c*/ 	.word	0xffffffff


	//   ....[11]....
        /*0060*/ 	.word	0xffffffff


	//----- nvinfo : EIATTR_COOP_GROUP_INSTR_OFFSETS
	.align		4
.L_2845:
        /*0064*/ 	.byte	0x04, 0x28
        /*0066*/ 	.short	(.L_2847 - .L_2846)


	//   ....[0]....
.L_2846:
        /*0068*/ 	.word	0x00001e80


	//   ....[1]....
        /*006c*/ 	.word	0x00001ea0


	//   ....[2]....
        /*0070*/ 	.word	0x00001ec0


	//   ....[3]....
        /*0074*/ 	.word	0x00001ee0


	//   ....[4]....
        /*0078*/ 	.word	0x00002190


	//   ....[5]....
        /*007c*/ 	.word	0x00002220


	//   ....[6]....
        /*0080*/ 	.word	0x00002240


	//   ....[7]....
        /*0084*/ 	.word	0x00002270


	//   ....[8]....
        /*0088*/ 	.word	0x00002280


	//   ....[9]....
        /*008c*/ 	.word	0x000022c0


	//   ....[10]....
        /*0090*/ 	.word	0x000022d0


	//   ....[11]....
        /*0094*/ 	.word	0x00002310


	//----- nvinfo : EIATTR_SYSCALL_OFFSETS
	.align		4
.L_2847:
        /*0098*/ 	.byte	0x04, 0x46
        /*009a*/ 	.short	(.L_2849 - .L_2848)


	//   ....[0]....
.L_2848:
        /*009c*/ 	.word	0x00000510


	//----- nvinfo : EIATTR_EXIT_INSTR_OFFSETS
	.align		4
.L_2849:
        /*00a0*/ 	.byte	0x04, 0x1c
        /*00a2*/ 	.short	(.L_2851 - .L_2850)


	//   ....[0]....
.L_2850:
        /*00a4*/ 	.word	0x00000240


	//   ....[1]....
        /*00a8*/ 	.word	0x000003c0


	//   ....[2]....
        /*00ac*/ 	.word	0x00003410


	//   ....[3]....
        /*00b0*/ 	.word	0x00003550


	//----- nvinfo : EIATTR_MAX_THREADS
	.align		4
.L_2851:
        /*00b4*/ 	.byte	0x04, 0x05
        /*00b6*/ 	.short	(.L_2853 - .L_2852)
.L_2852:
        /*00b8*/ 	.word	0x00000100
        /*00bc*/ 	.word	0x00000001
        /*00c0*/ 	.word	0x00000001


	//----- nvinfo : EIATTR_CRS_STACK_SIZE
	.align		4
.L_2853:
        /*00c4*/ 	.byte	0x04, 0x1e
        /*00c6*/ 	.short	(.L_2855 - .L_2854)
.L_2854:
        /*00c8*/ 	.word	0x00000000


	//----- nvinfo : EIATTR_CBANK_PARAM_SIZE
	.align		4
.L_2855:
        /*00cc*/ 	.byte	0x03, 0x19
        /*00ce*/ 	.short	0x00e8


	//----- nvinfo : EIATTR_PARAM_CBANK
	.align		4
        /*00d0*/ 	.byte	0x04, 0x0a
        /*00d2*/ 	.short	(.L_2857 - .L_2856)
	.align		4
.L_2856:
        /*00d4*/ 	.word	index@(.nv.constant0._ZN7cutlass13device_kernelIN5flash19FlashAttnFwdCombineIN4cute5tupleIJNS3_1CILi16EEENS5_ILi64EEEEEELi7ELi256ELi1ELb0ELb1EffNS_4arch4Sm90EEEEEvNT_6ParamsE)
        /*00d8*/ 	.short	0x0210
        /*00da*/ 	.short	0x00e8


	//----- nvinfo : EIATTR_SW_WAR
	.align		4
.L_2857:
        /*00dc*/ 	.byte	0x04, 0x36
        /*00de*/ 	.short	(.L_2859 - .L_2858)
.L_2858:
        /*00e0*/ 	.word	0x00000008
.L_2859:


//--------------------- .nv.info._ZN7cutlass13device_kernelIN5flash19FlashAttnFwdCombineIN4cute5tupleIJNS3_1CILi16EEENS5_ILi64EEEEEELi6ELi256ELi1ELb0ELb1EffNS_4arch4Sm90EEEEEvNT_6ParamsE --------------------------
	.section	.nv.info._ZN7cutlass13device_kernelIN5flash19FlashAttnFwdCombineIN4cute5tupleIJNS3_1CILi16EEENS5_ILi64EEEEEELi6ELi256ELi1ELb0ELb1EffNS_4arch4Sm90EEEEEvNT_6ParamsE,"",@"SHT_CUDA_INFO"
	.sectionflags	@""
	.align	4


	//----- nvinfo : EIATTR_CUDA_API_VERSION
	.align		4
        /*0000*/ 	.byte	0x04, 0x37
        /*0002*/ 	.short	(.L_2861 - .L_2860)
.L_2860:
        /*0004*/ 	.word	0x00000082


	//----- nvinfo : EIATTR_KPARAM_INFO
	.align		4
.L_2861:
        /*0008*/ 	.byte	0x04, 0x17
        /*000a*/ 	.short	(.L_2863 - .L_2862)
.L_2862:
        /*000c*/ 	.word	0x00000000
        /*0010*/ 	.short	0x0000
        /*0012*/ 	.short	0x0000
        /*0014*/ 	.byte	0x00, 0xf0, 0xa1, 0x03


	//----- nvinfo : EIATTR_SPARSE_MMA_MASK
	.align		4
.L_2863:
        /*0018*/ 	.byte	0x03, 0x50
        /*001a*/ 	.short	0x0000


	//----- nvinfo : EIATTR_MAXREG_COUNT
	.align		4
        /*001c*/ 	.byte	0x03, 0x1b
        /*001e*/ 	.short	0x0080


	//----- nvinfo : EIATTR_NUM_BARRIERS
	.align		4
        /*0020*/ 	.byte	0x02, 0x4c
        /*0022*/ 	.byte	0x01
	.zero		1


	//----- nvinfo : EIATTR_EXTERNS
	.align		4
        /*0024*/ 	.byte	0x04, 0x0f
        /*0026*/ 	.short	(.L_2865 - .L_2864)


	//   ....[0]....
	.align		4
.L_2864:
        /*0028*/ 	.word	index@(__assertfail)


	//----- nvinfo : EIATTR_MERCURY_ISA_VERSION
	.align		4
.L_2865:
        /*002c*/ 	.byte	0x03, 0x5f
        /*002e*/ 	.short	0x0101


	//----- nvinfo : EIATTR_COOP_GROUP_MASK_REGIDS
	.align		4
        /*0030*/ 	.byte	0x04, 0x29
        /*0032*/ 	.short	(.L_2867 - .L_2866)


	//   ....[0]....
.L_2866:
        /*0034*/ 	.word	0xffffffff


	//   ....[1]....
        /*0038*/ 	.word	0xffffffff


	//   ....[2]....
        /*003c*/ 	.word	0xffffffff


	//   ....[3]....
        /*0040*/ 	.word	0xffffffff


	//   ....[4]....
        /*0044*/ 	.word	0xffffffff


	//   ....[5]....
        /*0048*/ 	.word	0xffffffff


	//   ....[6]....
        /*004c*/ 	.word	0xffffffff


	//   ....[7]....
        /*0050*/ 	.word	0xffffffff


	//   ....[8]....
        /*0054*/ 	.word	0xffffffff


	//   ....[9]....
        /*0058*/ 	.word	0xffffffff


	//   ....[10]....
        /*005c*/ 	.word	0xffffffff


	//   ....[11]....
        /*0060*/ 	.word	0xffffffff


	//----- nvinfo : EIATTR_COOP_GROUP_INSTR_OFFSETS
	.align		4
.L_2867:
        /*0064*/ 	.byte	0x04, 0x28
        /*0066*/ 	.short	(.L_2869 - .L_2868)


	//   ....[0]....
.L_2868:
        /*0068*/ 	.word	0x00001980


	//   ....[1]....
        /*006c*/ 	.word	0x000019a0


	//   ....[2]....
        /*0070*/ 	.word	0x000019c0


	//   ....[3]....
        /*0074*/ 	.word	0x000019e0


	//   ....[4]....
        /*0078*/ 	.word	0x00001b80


	//   ....[5]....
        /*007c*/ 	.word	0x00001ba0


	//   ....[6]....
        /*0080*/ 	.word	0x00001bb0


	//   ....[7]....
        /*0084*/ 	.word	0x00001be0


	//   ....[8]....
        /*0088*/ 	.word	0x00001bf0


	//   ....[9]....
        /*008c*/ 	.word	0x00001c30


	//   ....[10]....
        /*0090*/ 	.word	0x00001c40


	//   ....[11]....
        /*0094*/ 	.word	0x00001c70


	//----- nvinfo : EIATTR_SYSCALL_OFFSETS
	.align		4
.L_2869:
        /*0098*/ 	.byte	0x04, 0x46
        /*009a*/ 	.short	(.L_2871 - .L_2870)


	//   ....[0]....
.L_2870:
        /*009c*/ 	.word	0x00000510


	//----- nvinfo : EIATTR_EXIT_INSTR_OFFSETS
	.align		4
.L_2871:
        /*00a0*/ 	.byte	0x04, 0x1c
        /*00a2*/ 	.short	(.L_2873 - .L_2872)


	//   ....[0]....
.L_2872:
        /*00a4*/ 	.word	0x00000240


	//   ....[1]....
        /*00a8*/ 	.word	0x000003c0


	//   ....[2]....
        /*00ac*/ 	.word	0x00002d40


	//   ....[3]....
        /*00b0*/ 	.word	0x00002e80


	//----- nvinfo : EIATTR_MAX_THREADS
	.align		4
.L_2873:
        /*00b4*/ 	.byte	0x04, 0x05
        /*00b6*/ 	.short	(.L_2875 - .L_2874)
.L_2874:
        /*00b8*/ 	.word	0x00000100
        /*00bc*/ 	.word	0x00000001
        /*00c0*/ 	.word	0x00000001


	//----- nvinfo : EIATTR_CRS_STACK_SIZE
	.align		4
.L_2875:
        /*00c4*/ 	.byte	0x04, 0x1e
        /*00c6*/ 	.short	(.L_2877 - .L_2876)
.L_2876:
        /*00c8*/ 	.word	0x00000000


	//----- nvinfo : EIATTR_CBANK_PARAM_SIZE
	.align		4
.L_2877:
        /*00cc*/ 	.byte	0x03, 0x19
        /*00ce*/ 	.short	0x00e8


	//----- nvinfo : EIATTR_PARAM_CBANK
	.align		4
        /*00d0*/ 	.byte	0x04, 0x0a
        /*00d2*/ 	.short	(.L_2879 - .L_2878)
	.align		4
.L_2878:
        /*00d4*/ 	.word	index@(.nv.constant0._ZN7cutlass13device_kernelIN5flash19FlashAttnFwdCombineIN4cute5tupleIJNS3_1CILi16EEENS5_ILi64EEEEEELi6ELi256ELi1ELb0ELb1EffNS_4arch4Sm90EEEEEvNT_6ParamsE)
        /*00d8*/ 	.short	0x0210
        /*00da*/ 	.short	0x00e8


	//----- nvinfo : EIATTR_SW_WAR
	.align		4
.L_2879:
        /*00dc*/ 	.byte	0x04, 0x36
        /*00de*/ 	.short	(.L_2881 - .L_2880)
.L_2880:
        /*00e0*/ 	.word	0x00000008
.L_2881:


//--------------------- .nv.info._ZN7cutlass13device_kernelIN5flash19FlashAttnFwdCombineIN4cute5tupleIJNS3_1CILi16EEENS5_ILi64EEEEEELi5ELi256ELi1ELb0ELb1EffNS_4arch4Sm90EEEEEvNT_6ParamsE --------------------------
	.section	.nv.info._ZN7cutlass13device_kernelIN5flash19FlashAttnFwdCombineIN4cute5tupleIJNS3_1CILi16EEENS5_ILi64EEEEEELi5ELi256ELi1ELb0ELb1EffNS_4arch4Sm90EEEEEvNT_6ParamsE,"",@"SHT_CUDA_INFO"
	.sectionflags	@""
	.align	4


	//----- nvinfo : EIATTR_CUDA_API_VERSION
	.align		4
        /*0000*/ 	.byte	0x04, 0x37
        /*0002*/ 	.short	(.L_2883 - .L_2882)
.L_2882:
        /*0004*/ 	.word	0x00000082


	//----- nvinfo : EIATTR_KPARAM_INFO
	.align		4
.L_2883:
        /*0008*/ 	.byte	0x04, 0x17
        /*000a*/ 	.short	(.L_2885 - .L_2884)
.L_2884:
        /*000c*/ 	.word	0x00000000
        /*0010*/ 	.short	0x0000
        /*0012*/ 	.short	0x0000
        /*0014*/ 	.byte	0x00, 0xf0, 0xa1, 0x03


	//----- nvinfo : EIATTR_SPARSE_MMA_MASK
	.align		4
.L_2885:
        /*0018*/ 	.byte	0x03, 0x50
        /*001a*/ 	.short	0x0000


	//----- nvinfo : EIATTR_MAXREG_COUNT
	.align		4
        /*001c*/ 	.byte	0x03, 0x1b
        /*001e*/ 	.short	0x0080


	//----- nvinfo : EIATTR_NUM_BARRIERS
	.align		4
        /*0020*/ 	.byte	0x02, 0x4c
        /*0022*/ 	.byte	0x01
	.zero		1


	//----- nvinfo : EIATTR_EXTERNS
	.align		4
        /*0024*/ 	.byte	0x04, 0x0f
        /*0026*/ 	.short	(.L_2887 - .L_2886)


	//   ....[0]....
	.align		4
.L_2886:
        /*0028*/ 	.word	index@(__assertfail)


	//----- nvinfo : EIATTR_MERCURY_ISA_VERSION
	.align		4
.L_2887:
        /*002c*/ 	.byte	0x03, 0x5f
        /*002e*/ 	.short	0x0101


	//----- nvinfo : EIATTR_COOP_GROUP_MASK_REGIDS
	.align		4
        /*0030*/ 	.byte	0x04, 0x29
        /*0032*/ 	.short	(.L_2889 - .L_2888)


	//   ....[0]....
.L_2888:
        /*0034*/ 	.word	0xffffffff


	//   ....[1]....
        /*0038*/ 	.word	0xffffffff


	//   ....[2]....
        /*003c*/ 	.word	0xffffffff


	//   ....[3]....
        /*0040*/ 	.word	0xffffffff


	//   ....[4]....
        /*0044*/ 	.word	0xffffffff


	//   ....[5]....
        /*0048*/ 	.word	0xffffffff


	//   ....[6]....
        /*004c*/ 	.word	0xffffffff


	//   ....[7]....
        /*0050*/ 	.word	0xffffffff


	//   ....[8]....
        /*0054*/ 	.word	0xffffffff


	//   ....[9]....
        /*0058*/ 	.word	0xffffffff


	//   ....[10]....
        /*005c*/ 	.word	0xffffffff


	//   ....[11]....
        /*0060*/ 	.word	0xffffffff


	//----- nvinfo : EIATTR_COOP_GROUP_INSTR_OFFSETS
	.align		4
.L_2889:
        /*0064*/ 	.byte	0x04, 0x28
        /*0066*/ 	.short	(.L_2891 - .L_2890)


	//   ....[0]....
.L_2890:
        /*0068*/ 	.word	0x00001700


	//   ....[1]....
        /*006c*/ 	.word	0x00001720


	//   ....[2]....
        /*0070*/ 	.word	0x00001740


	//   ....[3]....
        /*0074*/ 	.word	0x00001760


	//   ....[4]....
        /*0078*/ 	.word	0x00001850


	//   ....[5]....
        /*007c*/ 	.word	0x00001870


	//   ....[6]....
        /*0080*/ 	.word	0x00001880


	//   ....[7]....
        /*0084*/ 	.word	0x000018b0


	//   ....[8]....
        /*0088*/ 	.word	0x000018c0


	//   ....[9]....
        /*008c*/ 	.word	0x00001900


	//   ....[10]....
        /*0090*/ 	.word	0x00001910


	//   ....[11]....
        /*0094*/ 	.word	0x00001940


	//----- nvinfo : EIATTR_SYSCALL_OFFSETS
	.align		4
.L_2891:
        /*0098*/ 	.byte	0x04, 0x46
        /*009a*/ 	.short	(.L_2893 - .L_2892)


	//   ....[0]....
.L_2892:
        /*009c*/ 	.word	0x00000510


	//----- nvinfo : EIATTR_EXIT_INSTR_OFFSETS
	.align		4
.L_2893:
        /*00a0*/ 	.byte	0x04, 0x1c
        /*00a2*/ 	.short	(.L_2895 - .L_2894)


	//   ....[0]....
.L_2894:
        /*00a4*/ 	.word	0x00000240


	//   ....[1]....
        /*00a8*/ 	.word	0x000003c0


	//   ....[2]....
        /*00ac*/ 	.word	0x000029c0


	//   ....[3]....
        /*00b0*/ 	.word	0x00002b00


	//----- nvinfo : EIATTR_MAX_THREADS
	.align		4
.L_2895:
        /*00b4*/ 	.byte	0x04, 0x05
        /*00b6*/ 	.short	(.L_2897 - .L_2896)
.L_2896:
        /*00b8*/ 	.word	0x00000100
        /*00bc*/ 	.word	0x00000001
        /*00c0*/ 	.word	0x00000001


	//----- nvinfo : EIATTR_CRS_STACK_SIZE
	.align		4
.L_2897:
        /*00c4*/ 	.byte	0x04, 0x1e
        /*00c6*/ 	.short	(.L_2899 - .L_2898)
.L_2898:
        /*00c8*/ 	.word	0x00000000


	//----- nvinfo : EIATTR_CBANK_PARAM_SIZE
	.align		4
.L_2899:
        /*00cc*/ 	.byte	0x03, 0x19
        /*00ce*/ 	.short	0x00e8


	//----- nvinfo : EIATTR_PARAM_CBANK
	.align		4
        /*00d0*/ 	.byte	0x04, 0x0a
        /*00d2*/ 	.short	(.L_2901 - .L_2900)
	.align		4
.L_2900:
        /*00d4*/ 	.word	index@(.nv.constant0._ZN7cutlass13device_kernelIN5flash19FlashAttnFwdCombineIN4cute5tupleIJNS3_1CILi16EEENS5_ILi64EEEEEELi5ELi256ELi1ELb0ELb1EffNS_4arch4Sm90EEEEEvNT_6ParamsE)
        /*00d8*/ 	.short	0x0210
        /*00da*/ 	.short	0x00e8


	//----- nvinfo : EIATTR_SW_WAR
	.align		4
.L_2901:
        /*00dc*/ 	.byte	0x04, 0x36
        /*00de*/ 	.short	(.L_2903 - .L_2902)
.L_2902:
        /*00e0*/ 	.word	0x00000008
.L_2903:


//--------------------- .nv.info._ZN7cutlass13device_kernelIN5flash19FlashAttnFwdCombineIN4cute5tupleIJNS3_1CILi16EEENS5_ILi64EEEEEELi4ELi256ELi1ELb0ELb1EffNS_4arch4Sm90EEEEEvNT_6ParamsE --------------------------
	.section	.nv.info._ZN7cutlass13device_kernelIN5flash19FlashAttnFwdCombineIN4cute5tupleIJNS3_1CILi16EEENS5_ILi64EEEEEELi4ELi256ELi1ELb0ELb1EffNS_4arch4Sm90EEEEEvNT_6ParamsE,"",@"SHT_CUDA_INFO"
	.sectionflags	@""
	.align	4


	//----- nvinfo : EIATTR_CUDA_API_VERSION
	.align		4
        /*0000*/ 	.byte	0x04, 0x37
        /*0002*/ 	.short	(.L_2905 - .L_2904)
.L_2904:
        /*0004*/ 	.word	0x00000082


	//----- nvinfo : EIATTR_KPARAM_INFO
	.align		4
.L_2905:
        /*0008*/ 	.byte	0x04, 0x17
        /*000a*/ 	.short	(.L_2907 - .L_2906)
.L_2906:
        /*000c*/ 	.word	0x00000000
        /*0010*/ 	.short	0x0000
        /*0012*/ 	.short	0x0000
        /*0014*/ 	.byte	0x00, 0xf0, 0xa1, 0x03


	//----- nvinfo : EIATTR_SPARSE_MMA_MASK
	.align		4
.L_2907:
        /*0018*/ 	.byte	0x03, 0x50
        /*001a*/ 	.short	0x0000


	//----- nvinfo : EIATTR_MAXREG_COUNT
	.align		4
        /*001c*/ 	.byte	0x03, 0x1b
        /*001e*/ 	.short	0x0080


	//----- nvinfo : EIATTR_NUM_BARRIERS
	.align		4
        /*0020*/ 	.byte	0x02, 0x4c
        /*0022*/ 	.byte	0x01
	.zero		1


	//----- nvinfo : EIATTR_EXTERNS
	.align		4
        /*0024*/ 	.byte	0x04, 0x0f
        /*0026*/ 	.short	(.L_2909 - .L_2908)


	//   ....[0]....
	.align		4
.L_2908:
        /*0028*/ 	.word	index@(__assertfail)


	//----- nvinfo : EIATTR_MERCURY_ISA_VERSION
	.align		4
.L_2909:
        /*002c*/ 	.byte	0x03, 0x5f
        /*002e*/ 	.short	0x0101


	//----- nvinfo : EIATTR_COOP_GROUP_MASK_REGIDS
	.align		4
        /*0030*/ 	.byte	0x04, 0x29
        /*0032*/ 	.short	(.L_2911 - .L_2910)


	//   ....[0]....
.L_2910:
        /*0034*/ 	.word	0xffffffff


	//   ....[1]....
        /*0038*/ 	.word	0xffffffff


	//   ....[2]....
        /*003c*/ 	.word	0xffffffff


	//   ....[3]....
        /*0040*/ 	.word	0xffffffff


	//   ....[4]....
        /*0044*/ 	.word	0xffffffff


	//   ....[5]....
        /*0048*/ 	.word	0xffffffff


	//   ....[6]....
        /*004c*/ 	.word	0xffffffff


	//   ....[7]....
        /*0050*/ 	.word	0xffffffff


	//   ....[8]....
        /*0054*/ 	.word	0xffffffff


	//   ....[9]....
        /*0058*/ 	.word	0xffffffff


	//   ....[10]....
        /*005c*/ 	.word	0xffffffff


	//   ....[11]....
        /*0060*/ 	.word	0xffffffff


	//----- nvinfo : EIATTR_COOP_GROUP_INSTR_OFFSETS
	.align		4
.L_2911:
        /*0064*/ 	.byte	0x04, 0x28
        /*0066*/ 	.short	(.L_2913 - .L_2912)


	//   ....[0]....
.L_2912:
        /*0068*/ 	.word	0x000015b0


	//   ....[1]....
        /*006c*/ 	.word	0x000015d0


	//   ....[2]....
        /*0070*/ 	.word	0x000015f0


	//   ....[3]....
        /*0074*/ 	.word	0x00001610


	//   ....[4]....
        /*0078*/ 	.word	0x000016b0


	//   ....[5]....
        /*007c*/ 	.word	0x000016d0


	//   ....[6]....
        /*0080*/ 	.word	0x000016e0


	//   ....[7]....
        /*0084*/ 	.word	0x00001710


	//   ....[8]....
        /*0088*/ 	.word	0x00001720


	//   ....[9]....
        /*008c*/ 	.word	0x00001760


	//   ....[10]....
        /*0090*/ 	.word	0x00001770


	//   ....[11]....
        /*0094*/ 	.word	0x000017a0


	//----- nvinfo : EIATTR_SYSCALL_OFFSETS
	.align		4
.L_2913:
        /*0098*/ 	.byte	0x04, 0x46
        /*009a*/ 	.short	(.L_2915 - .L_2914)


	//   ....[0]....
.L_2914:
        /*009c*/ 	.word	0x00000510


	//----- nvinfo : EIATTR_EXIT_INSTR_OFFSETS
	.align		4
.L_2915:
        /*00a0*/ 	.byte	0x04, 0x1c
        /*00a2*/ 	.short	(.L_2917 - .L_2916)


	//   ....[0]....
.L_2916:
        /*00a4*/ 	.word	0x00000240


	//   ....[1]....
        /*00a8*/ 	.word	0x000003c0


	//   ....[2]....
        /*00ac*/ 	.word	0x00002800


	//   ....[3]....
        /*00b0*/ 	.word	0x00002940


	//----- nvinfo : EIATTR_MAX_THREADS
	.align		4
.L_2917:
        /*00b4*/ 	.byte	0x04, 0x05
        /*00b6*/ 	.short	(.L_2919 - .L_2918)
.L_2918:
        /*00b8*/ 	.word	0x00000100
        /*00bc*/ 	.word	0x00000001
        /*00c0*/ 	.word	0x00000001


	//----- nvinfo : EIATTR_CRS_STACK_SIZE
	.align		4
.L_2919:
        /*00c4*/ 	.byte	0x04, 0x1e
        /*00c6*/ 	.short	(.L_2921 - .L_2920)
.L_2920:
        /*00c8*/ 	.word	0x00000000


	//----- nvinfo : EIATTR_CBANK_PARAM_SIZE
	.align		4
.L_2921:
        /*00cc*/ 	.byte	0x03, 0x19
        /*00ce*/ 	.short	0x00e8


	//----- nvinfo : EIATTR_PARAM_CBANK
	.align		4
        /*00d0*/ 	.byte	0x04, 0x0a
        /*00d2*/ 	.short	(.L_2923 - .L_2922)
	.align		4
.L_2922:
        /*00d4*/ 	.word	index@(.nv.constant0._ZN7cutlass13device_kernelIN5flash19FlashAttnFwdCombineIN4cute5tupleIJNS3_1CILi16EEENS5_ILi64EEEEEELi4ELi256ELi1ELb0ELb1EffNS_4arch4Sm90EEEEEvNT_6ParamsE)
        /*00d8*/ 	.short	0x0210
        /*00da*/ 	.short	0x00e8


	//----- nvinfo : EIATTR_SW_WAR
	.align		4
.L_2923:
        /*00dc*/ 	.byte	0x04, 0x36
        /*00de*/ 	.short	(.L_2925 - .L_2924)
.L_2924:
        /*00e0*/ 	.word	0x00000008
.L_2925:


//--------------------- .nv.info._ZN7cutlass13device_kernelIN5flash19FlashAttnFwdCombineIN4cute5tupleIJNS3_1CILi16EEENS5_ILi64EEEEEELi8ELi256ELi1ELb0ELb0EffNS_4arch4Sm80EEEEEvNT_6ParamsE --------------------------
	.section	.nv.info._ZN7cutlass13device_kernelIN5flash19FlashAttnFwdCombineIN4cute5tupleIJNS3_1CILi16EEENS5_ILi64EEEEEELi8ELi256ELi1ELb0ELb0EffNS_4arch4Sm80EEEEEvNT_6ParamsE,"",@"SHT_CUDA_INFO"
	.sectionflags	@""
	.align	4


	//----- nvinfo : EIATTR_CUDA_API_VERSION
	.align		4
        /*0000*/ 	.byte	0x04, 0x37
        /*0002*/ 	.short	(.L_2927 - .L_2926)
.L_2926:
        /*0004*/ 	.word	0x00000082


	//----- nvinfo : EIATTR_KPARAM_INFO
	.align		4
.L_2927:
        /*0008*/ 	.byte	0x04, 0x17
        /*000a*/ 	.short	(.L_2929 - .L_2928)
.L_2928:
        /*000c*/ 	.word	0x00000000
        /*0010*/ 	.short	0x0000
        /*0012*/ 	.short	0x0000
        /*0014*/ 	.byte	0x00, 0xf0, 0xa1, 0x03


	//----- nvinfo : EIATTR_SPARSE_MMA_MASK
	.align		4
.L_2929:
        /*0018*/ 	.byte	0x03, 0x50
        /*001a*/ 	.short	0x0000


	//----- nvinfo : EIATTR_MAXREG_COUNT
	.align		4
        /*001c*/ 	.byte	0x03, 0x1b
        /*001e*/ 	.short	0x0080


	//----- nvinfo : EIATTR_NUM_BARRIERS
	.align		4
        /*0020*/ 	.byte	0x02, 0x4c
        /*0022*/ 	.byte	0x01
	.zero		1


	//----- nvinfo : EIATTR_EXTERNS
	.align		4
        /*0024*/ 	.byte	0x04, 0x0f
        /*0026*/ 	.short	(.L_2931 - .L_2930)


	//   ....[0]....
	.align		4
.L_2930:
        /*0028*/ 	.word	index@(__assertfail)


	//----- nvinfo : EIATTR_MERCURY_ISA_VERSION
	.align		4
.L_2931:
        /*002c*/ 	.byte	0x03, 0x5f
        /*002e*/ 	.short	0x0101


	//----- nvinfo : EIATTR_COOP_GROUP_MASK_REGIDS
	.align		4
        /*0030*/ 	.byte	0x04, 0x29
        /*0032*/ 	.short	(.L_2933 - .L_2932)


	//   ....[0]....
.L_2932:
        /*0034*/ 	.word	0xffffffff


	//   ....[1]....
        /*0038*/ 	.word	0xffffffff


	//   ....[2]....
        /*003c*/ 	.word	0xffffffff


	//   ....[3]....
        /*0040*/ 	.word	0xffffffff


	//   ....[4]....
        /*0044*/ 	.word	0xffffffff


	//   ....[5]....
        /*0048*/ 	.word	0xffffffff


	//   ....[6]....
        /*004c*/ 	.word	0xffffffff


	//   ....[7]....
        /*0050*/ 	.word	0xffffffff


	//   ....[8]....
        /*0054*/ 	.word	0xffffffff


	//   ....[9]....
        /*0058*/ 	.word	0xffffffff


	//   ....[10]....
        /*005c*/ 	.word	0xffffffff


	//   ....[11]....
        /*0060*/ 	.word	0xffffffff


	//----- nvinfo : EIATTR_COOP_GROUP_INSTR_OFFSETS
	.align		4
.L_2933:
        /*0064*/ 	.byte	0x04, 0x28
        /*0066*/ 	.short	(.L_2935 - .L_2934)


	//   ....[0]....
.L_2934:
        /*0068*/ 	.word	0x00001fd0


	//   ....[1]....
        /*006c*/ 	.word	0x00001ff0


	//   ....[2]....
        /*0070*/ 	.word	0x00002010


	//   ....[3]....
        /*0074*/ 	.word	0x00002030


	//   ....[4]....
        /*0078*/ 	.word	0x000025d0


	//   ....[5]....
        /*007c*/ 	.word	0x00002660


	//   ....[6]....
        /*0080*/ 	.word	0x00002680


	//   ....[7]....
        /*0084*/ 	.word	0x000026a0


	//   ....[8]....
        /*0088*/ 	.word	0x000026d0


	//   ....[9]....
        /*008c*/ 	.word	0x000026f0


	//   ....[10]....
        /*0090*/ 	.word	0x00002720


	//   ....[11]....
        /*0094*/ 	.word	0x00002760


	//----- nvinfo : EIATTR_SYSCALL_OFFSETS
	.align		4
.L_2935:
        /*0098*/ 	.byte	0x04, 0x46
        /*009a*/ 	.short	(.L_2937 - .L_2936)


	//   ....[0]....
.L_2936:
        /*009c*/ 	.word	0x00000390


	//----- nvinfo : EIATTR_EXIT_INSTR_OFFSETS
	.align		4
.L_2937:
        /*00a0*/ 	.byte	0x04, 0x1c
        /*00a2*/ 	.short	(.L_2939 - .L_2938)


	//   ....[0]....
.L_2938:
        /*00a4*/ 	.word	0x00000240


	//   ....[1]....
        /*00a8*/ 	.word	0x000039a0


	//   ....[2]....
        /*00ac*/ 	.word	0x00003b30


	//----- nvinfo : EIATTR_MAX_THREADS
	.align		4
.L_2939:
        /*00b0*/ 	.byte	0x04, 0x05
        /*00b2*/ 	.short	(.L_2941 - .L_2940)
.L_2940:
        /*00b4*/ 	.word	0x00000100
        /*00b8*/ 	.word	0x00000001
        /*00bc*/ 	.word	0x00000001


	//----- nvinfo : EIATTR_CRS_STACK_SIZE
	.align		4
.L_2941:
        /*00c0*/ 	.byte	0x04, 0x1e
        /*00c2*/ 	.short	(.L_2943 - .L_2942)
.L_2942:
        /*00c4*/ 	.word	0x00000000


	//----- nvinfo : EIATTR_CBANK_PARAM_SIZE
	.align		4
.L_2943:
        /*00c8*/ 	.byte	0x03, 0x19
        /*00ca*/ 	.short	0x00e8


	//----- nvinfo : EIATTR_PARAM_CBANK
	.align		4
        /*00cc*/ 	.byte	0x04, 0x0a
        /*00ce*/ 	.short	(.L_2945 - .L_2944)
	.align		4
.L_2944:
        /*00d0*/ 	.word	index@(.nv.constant0._ZN7cutlass13device_kernelIN5flash19FlashAttnFwdCombineIN4cute5tupleIJNS3_1CILi16EEENS5_ILi64EEEEEELi8ELi256ELi1ELb0ELb0EffNS_4arch4Sm80EEEEEvNT_6ParamsE)
        /*00d4*/ 	.short	0x0210
        /*00d6*/ 	.short	0x00e8


	//----- nvinfo : EIATTR_SW_WAR
	.align		4
.L_2945:
        /*00d8*/ 	.byte	0x04, 0x36
        /*00da*/ 	.short	(.L_2947 - .L_2946)
.L_2946:
        /*00dc*/ 	.word	0x00000008
.L_2947:


//--------------------- .nv.info._ZN7cutlass13device_kernelIN5flash19FlashAttnFwdCombineIN4cute5tupleIJNS3_1CILi16EEENS5_ILi64EEEEEELi7ELi256ELi1ELb0ELb0EffNS_4arch4Sm80EEEEEvNT_6ParamsE --------------------------
	.section	.nv.info._ZN7cutlass13device_kernelIN5flash19FlashAttnFwdCombineIN4cute5tupleIJNS3_1CILi16EEENS5_ILi64EEEEEELi7ELi256ELi1ELb0ELb0EffNS_4arch4Sm80EEEEEvNT_6ParamsE,"",@"SHT_CUDA_INFO"
	.sectionflags	@""
	.align	4


	//----- nvinfo : EIATTR_CUDA_API_VERSION
	.align		4
        /*0000*/ 	.byte	0x04, 0x37
        /*0002*/ 	.short	(.L_2949 - .L_2948)
.L_2948:
        /*0004*/ 	.word	0x00000082


	//----- nvinfo : EIATTR_KPARAM_INFO
	.align		4
.L_2949:
        /*0008*/ 	.byte	0x04, 0x17
        /*000a*/ 	.short	(.L_2951 - .L_2950)
.L_2950:
        /*000c*/ 	.word	0x00000000
        /*0010*/ 	.short	0x0000
        /*0012*/ 	.short	0x0000
        /*0014*/ 	.byte	0x00, 0xf0, 0xa1, 0x03


	//----- nvinfo : EIATTR_SPARSE_MMA_MASK
	.align		4
.L_2951:
        /*0018*/ 	.byte	0x03, 0x50
        /*001a*/ 	.short	0x0000


	//----- nvinfo : EIATTR_MAXREG_COUNT
	.align		4
        /*001c*/ 	.byte	0x03, 0x1b
        /*001e*/ 	.short	0x0080


	//----- nvinfo : EIATTR_NUM_BARRIERS
	.align		4
        /*0020*/ 	.byte	0x02, 0x4c
        /*0022*/ 	.byte	0x01
	.zero		1


	//----- nvinfo : EIATTR_EXTERNS
	.align		4
        /*0024*/ 	.byte	0x04, 0x0f
        /*0026*/ 	.short	(.L_2953 - .L_2952)


	//   ....[0]....
	.align		4
.L_2952:
        /*0028*/ 	.word	index@(__assertfail)


	//----- nvinfo : EIATTR_MERCURY_ISA_VERSION
	.align		4
.L_2953:
        /*002c*/ 	.byte	0x03, 0x5f
        /*002e*/ 	.short	0x0101


	//----- nvinfo : EIATTR_COOP_GROUP_MASK_REGIDS
	.align		4
        /*0030*/ 	.byte	0x04, 0x29
        /*0032*/ 	.short	(.L_2955 - .L_2954)


	//   ....[0]....
.L_2954:
        /*0034*/ 	.word	0xffffffff


	//   ....[1]....
        /*0038*/ 	.word	0xffffffff


	//   ....[2]....
        /*003c*/ 	.word	0xffffffff


	//   ....[3]....
        /*0040*/ 	.word	0xffffffff


	//   ....[4]....
        /*0044*/ 	.word	0xffffffff


	//   ....[5]....
        /*0048*/ 	.word	0xffffffff


	//   ....[6]....
        /*004c*/ 	.word	0xffffffff


	//   ....[7]....
        /*0050*/ 	.word	0xffffffff


	//   ....[8]....
        /*0054*/ 	.word	0xffffffff


	//   ....[9]....
        /*0058*/ 	.word	0xffffffff


	//   ....[10]....
        /*005c*/ 	.word	0xffffffff


	//   ....[11]....
        /*0060*/ 	.word	0xffffffff


	//----- nvinfo : EIATTR_COOP_GROUP_INSTR_OFFSETS
	.align		4
.L_2955:
        /*0064*/ 	.byte	0x04, 0x28
        /*0066*/ 	.short	(.L_2957 - .L_2956)


	//   ....[0]....
.L_2956:
        /*0068*/ 	.word	0x00001560


	//   ....[1]....
        /*006c*/ 	.word	0x00001580


	//   ....[2]....
        /*0070*/ 	.word	0x000015a0


	//   ....[3]....
        /*0074*/ 	.word	0x000015c0


	//   ....[4]....
        /*0078*/ 	.word	0x000018e0


	//   ....[5]....
        /*007c*/ 	.word	0x00001900


	//   ....[6]....
        /*0080*/ 	.word	0x00001910


	//   ....[7]....
        /*0084*/ 	.word	0x00001940


	//   ....[8]....
        /*0088*/ 	.word	0x00001950


	//   ....[9]....
        /*008c*/ 	.word	0x00001980


	//   ....[10]....
        /*0090*/ 	.word	0x00001990


	//   ....[11]....
        /*0094*/ 	.word	0x000019e0


	//----- nvinfo : EIATTR_SYSCALL_OFFSETS
	.align		4
.L_2957:
        /*0098*/ 	.byte	0x04, 0x46
        /*009a*/ 	.short	(.L_2959 - .L_2958)


	//   ....[0]....
.L_2958:
        /*009c*/ 	.word	0x00000390


	//----- nvinfo : EIATTR_EXIT_INSTR_OFFSETS
	.align		4
.L_2959:
        /*00a0*/ 	.byte	0x04, 0x1c
        /*00a2*/ 	.short	(.L_2961 - .L_2960)


	//   ....[0]....
.L_2960:
        /*00a4*/ 	.word	0x00000240


	//   ....[1]....
        /*00a8*/ 	.word	0x00002b50


	//   ....[2]....
        /*00ac*/ 	.word	0x00002ce0


	//----- nvinfo : EIATTR_MAX_THREADS
	.align		4
.L_2961:
        /*00b0*/ 	.byte	0x04, 0x05
        /*00b2*/ 	.short	(.L_2963 - .L_2962)
.L_2962:
        /*00b4*/ 	.word	0x00000100
        /*00b8*/ 	.word	0x00000001
        /*00bc*/ 	.word	0x00000001


	//----- nvinfo : EIATTR_CRS_STACK_SIZE
	.align		4
.L_2963:
        /*00c0*/ 	.byte	0x04, 0x1e
        /*00c2*/ 	.short	(.L_2965 - .L_2964)
.L_2964:
        /*00c4*/ 	.word	0x00000000


	//----- nvinfo : EIATTR_CBANK_PARAM_SIZE
	.align		4
.L_2965:
        /*00c8*/ 	.byte	0x03, 0x19
        /*00ca*/ 	.short	0x00e8


	//----- nvinfo : EIATTR_PARAM_CBANK
	.align		4
        /*00cc*/ 	.byte	0x04, 0x0a
        /*00ce*/ 	.short	(.L_2967 - .L_2966)
	.align		4
.L_2966:
        /*00d0*/ 	.word	index@(.nv.constant0._ZN7cutlass13device_kernelIN5flash19FlashAttnFwdCombineIN4cute5tupleIJNS3_1CILi16EEENS5_ILi64EEEEEELi7ELi256ELi1ELb0ELb0EffNS_4arch4Sm80EEEEEvNT_6ParamsE)
        /*00d4*/ 	.short	0x0210
        /*00d6*/ 	.short	0x00e8


	//----- nvinfo : EIATTR_SW_WAR
	.align		4
.L_2967:
        /*00d8*/ 	.byte	0x04, 0x36
        /*00da*/ 	.short	(.L_2969 - .L_2968)
.L_2968:
        /*00dc*/ 	.word	0x00000008
.L_2969:


//--------------------- .nv.info._ZN7cutlass13device_kernelIN5flash19FlashAttnFwdCombineIN4cute5tupleIJNS3_1CILi16EEENS5_ILi64EEEEEELi6ELi256ELi1ELb0ELb0EffNS_4arch4Sm80EEEEEvNT_6ParamsE --------------------------
	.section	.nv.info._ZN7cutlass13device_kernelIN5flash19FlashAttnFwdCombineIN4cute5tupleIJNS3_1CILi16EEENS5_ILi64EEEEEELi6ELi256ELi1ELb0ELb0EffNS_4arch4Sm80EEEEEvNT_6ParamsE,"",@"SHT_CUDA_INFO"
	.sectionflags	@""
	.align	4


	//----- nvinfo : EIATTR_CUDA_API_VERSION
	.align		4
        /*0000*/ 	.byte	0x04, 0x37
        /*0002*/ 	.short	(.L_2971 - .L_2970)
.L_2970:
        /*0004*/ 	.word	0x00000082


	//----- nvinfo : EIATTR_KPARAM_INFO
	.align		4
.L_2971:
        /*0008*/ 	.byte	0x04, 0x17
        /*000a*/ 	.short	(.L_2973 - .L_2972)
.L_2972:
        /*000c*/ 	.word	0x00000000
        /*0010*/ 	.short	0x0000
        /*0012*/ 	.short	0x0000
        /*0014*/ 	.byte	0x00, 0xf0, 0xa1, 0x03


	//----- nvinfo : EIATTR_SPARSE_MMA_MASK
	.align		4
.L_2973:
        /*0018*/ 	.byte	0x03, 0x50
        /*001a*/ 	.short	0x0000


	//----- nvinfo : EIATTR_MAXREG_COUNT
	.align		4
        /*001c*/ 	.byte	0x03, 0x1b
        /*001e*/ 	.short	0x0080


	//----- nvinfo : EIATTR_NUM_BARRIERS
	.align		4
        /*0020*/ 	.byte	0x02, 0x4c
        /*0022*/ 	.byte	0x01
	.zero		1


	//----- nvinfo : EIATTR_EXTERNS
	.align		4
        /*0024*/ 	.byte	0x04, 0x0f
        /*0026*/ 	.short	(.L_2975 - .L_2974)


	//   ....[0]....
	.align		4
.L_2974:
        /*0028*/ 	.word	index@(__assertfail)


	//----- nvinfo : EIATTR_MERCURY_ISA_VERSION
	.align		4
.L_2975:
        /*002c*/ 	.byte	0x03, 0x5f
        /*002e*/ 	.short	0x0101


	//----- nvinfo : EIATTR_COOP_GROUP_MASK_REGIDS
	.align		4
        /*0030*/ 	.byte	0x04, 0x29
        /*0032*/ 	.short	(.L_2977 - .L_2976)


	//   ....[0]....
.L_2976:
        /*0034*/ 	.word	0xffffffff


	//   ....[1]....
        /*0038*/ 	.word	0xffffffff


	//   ....[2]....
        /*003c*/ 	.word	0xffffffff


	//   ....[3]....
        /*0040*/ 	.word	0xffffffff


	//   ....[4]....
        /*0044*/ 	.word	0xffffffff


	//   ....[5]....
        /*0048*/ 	.word	0xffffffff


	//   ....[6]....
        /*004c*/ 	.word	0xffffffff


	//   ....[7]....
        /*0050*/ 	.word	0xffffffff


	//   ....[8]....
        /*0054*/ 	.word	0xffffffff


	//   ....[9]....
        /*0058*/ 	.word	0xffffffff


	//   ....[10]....
        /*005c*/ 	.word	0xffffffff


	//   ....[11]....
        /*0060*/ 	.word	0xffffffff


	//----- nvinfo : EIATTR_COOP_GROUP_INSTR_OFFSETS
	.align		4
.L_2977:
        /*0064*/ 	.byte	0x04, 0x28
        /*0066*/ 	.short	(.L_2979 - .L_2978)


	//   ....[0]....
.L_2978:
        /*0068*/ 	.word	0x000010a0


	//   ....[1]....
        /*006c*/ 	.word	0x000010c0


	//   ....[2]....
        /*0070*/ 	.word	0x000010e0


	//   ....[3]....
        /*0074*/ 	.word	0x00001100


	//   ....[4]....
        /*0078*/ 	.word	0x000012a0


	//   ....[5]....
        /*007c*/ 	.word	0x000012c0


	//   ....[6]....
        /*0080*/ 	.word	0x000012d0


	//   ....[7]....
        /*0084*/ 	.word	0x00001300


	//   ....[8]....
        /*0088*/ 	.word	0x00001310


	//   ....[9]....
        /*008c*/ 	.word	0x00001340


	//   ....[10]....
        /*0090*/ 	.word	0x00001350


	//   ....[11]....
        /*0094*/ 	.word	0x00001390


	//----- nvinfo : EIATTR_SYSCALL_OFFSETS
	.align		4
.L_2979:
        /*0098*/ 	.byte	0x04, 0x46
        /*009a*/ 	.short	(.L_2981 - .L_2980)


	//   ....[0]....
.L_2980:
        /*009c*/ 	.word	0x00000390


	//----- nvinfo : EIATTR_EXIT_INSTR_OFFSETS
	.align		4
.L_2981:
        /*00a0*/ 	.byte	0x04, 0x1c
        /*00a2*/ 	.short	(.L_2983 - .L_2982)


	//   ....[0]....
.L_2982:
        /*00a4*/ 	.word	0x00000240


	//   ....[1]....
        /*00a8*/ 	.word	0x00002430


	//   ....[2]....
        /*00ac*/ 	.word	0x000025c0


	//----- nvinfo : EIATTR_MAX_THREADS
	.align		4
.L_2983:
        /*00b0*/ 	.byte	0x04, 0x05
        /*00b2*/ 	.short	(.L_2985 - .L_2984)
.L_2984:
        /*00b4*/ 	.word	0x00000100
        /*00b8*/ 	.word	0x00000001
        /*00bc*/ 	.word	0x00000001


	//----- nvinfo : EIATTR_CRS_STACK_SIZE
	.align		4
.L_2985:
        /*00c0*/ 	.byte	0x04, 0x1e
        /*00c2*/ 	.short	(.L_2987 - .L_2986)
.L_2986:
        /*00c4*/ 	.word	0x00000000


	//----- nvinfo : EIATTR_CBANK_PARAM_SIZE
	.align		4
.L_2987:
        /*00c8*/ 	.byte	0x03, 0x19
        /*00ca*/ 	.short	0x00e8


	//----- nvinfo : EIATTR_PARAM_CBANK
	.align		4
        /*00cc*/ 	.byte	0x04, 0x0a
        /*00ce*/ 	.short	(.L_2989 - .L_2988)
	.align		4
.L_2988:
        /*00d0*/ 	.word	index@(.nv.constant0._ZN7cutlass13device_kernelIN5flash19FlashAttnFwdCombineIN4cute5tupleIJNS3_1CILi16EEENS5_ILi64EEEEEELi6ELi256ELi1ELb0ELb0EffNS_4arch4Sm80EEEEEvNT_6ParamsE)
        /*00d4*/ 	.short	0x0210
        /*00d6*/ 	.short	0x00e8


	//----- nvinfo : EIATTR_SW_WAR
	.align		4
.L_2989:
        /*00d8*/ 	.byte	0x04, 0x36
        /*00da*/ 	.short	(.L_2991 - .L_2990)
.L_2990:
        /*00dc*/ 	.word	0x00000008
.L_2991:


//--------------------- .nv.info._ZN7cutlass13device_kernelIN5flash19FlashAttnFwdCombineIN4cute5tupleIJNS3_1CILi16EEENS5_ILi64EEEEEELi5ELi256ELi1ELb0ELb0EffNS_4arch4Sm80EEEEEvNT_6ParamsE --------------------------
	.section	.nv.info._ZN7cutlass13device_kernelIN5flash19FlashAttnFwdCombineIN4cute5tupleIJNS3_1CILi16EEENS5_ILi64EEEEEELi5ELi256ELi1ELb0ELb0EffNS_4arch4Sm80EEEEEvNT_6ParamsE,"",@"SHT_CUDA_INFO"
	.sectionflags	@""
	.align	4


	//----- nvinfo : EIATTR_CUDA_API_VERSION
	.align		4
        /*0000*/ 	.byte	0x04, 0x37
        /*0002*/ 	.short	(.L_2993 - .L_2992)
.L_2992:
        /*0004*/ 	.word	0x00000082


	//----- nvinfo : EIATTR_KPARAM_INFO
	.align		4
.L_2993:
        /*0008*/ 	.byte	0x04, 0x17
        /*000a*/ 	.short	(.L_2995 - .L_2994)
.L_2994:
        /*000c*/ 	.word	0x00000000
        /*0010*/ 	.short	0x0000
        /*0012*/ 	.short	0x0000
        /*0014*/ 	.byte	0x00, 0xf0, 0xa1, 0x03


	//----- nvinfo : EIATTR_SPARSE_MMA_MASK
	.align		4
.L_2995:
        /*0018*/ 	.byte	0x03, 0x50
        /*001a*/ 	.short	0x0000


	//----- nvinfo : EIATTR_MAXREG_COUNT
	.align		4
        /*001c*/ 	.byte	0x03, 0x1b
        /*001e*/ 	.short	0x0080


	//----- nvinfo : EIATTR_NUM_BARRIERS
	.align		4
        /*0020*/ 	.byte	0x02, 0x4c
        /*0022*/ 	.byte	0x01
	.zero		1


	//----- nvinfo : EIATTR_EXTERNS
	.align		4
        /*0024*/ 	.byte	0x04, 0x0f
        /*0026*/ 	.short	(.L_2997 - .L_2996)


	//   ....[0]....
	.align		4
.L_2996:
        /*0028*/ 	.word	index@(__assertfail)


	//----- nvinfo : EIATTR_MERCURY_ISA_VERSION
	.align		4
.L_2997:
        /*002c*/ 	.byte	0x03, 0x5f
        /*002e*/ 	.short	0x0101


	//----- nvinfo : EIATTR_COOP_GROUP_MASK_REGIDS
	.align		4
        /*0030*/ 	.byte	0x04, 0x29
        /*0032*/ 	.short	(.L_2999 - .L_2998)


	//   ....[0]....
.L_2998:
        /*0034*/ 	.word	0xffffffff


	//   ....[1]....
        /*0038*/ 	.word	0xffffffff


	//   ....[2]....
        /*003c*/ 	.word	0xffffffff


	//   ....[3]....
        /*0040*/ 	.word	0xffffffff


	//   ....[4]....
        /*0044*/ 	.word	0xffffffff


	//   ....[5]....
        /*0048*/ 	.word	0xffffffff


	//   ....[6]....
        /*004c*/ 	.word	0xffffffff


	//   ....[7]....
        /*0050*/ 	.word	0xffffffff


	//   ....[8]....
        /*0054*/ 	.word	0xffffffff


	//   ....[9]....
        /*0058*/ 	.word	0xffffffff


	//   ....[10]....
        /*005c*/ 	.word	0xffffffff


	//   ....[11]....
        /*0060*/ 	.word	0xffffffff


	//----- nvinfo : EIATTR_COOP_GROUP_INSTR_OFFSETS
	.align		4
.L_2999:
        /*0064*/ 	.byte	0x04, 0x28
        /*0066*/ 	.short	(.L_3001 - .L_3000)


	//   ....[0]....
.L_3000:
        /*0068*/ 	.word	0x00000de0


	//   ....[1]....
        /*006c*/ 	.word	0x00000e00


	//   ....[2]....
        /*0070*/ 	.word	0x00000e20


	//   ....[3]....
        /*0074*/ 	.word	0x00000e40


	//   ....[4]....
        /*0078*/ 	.word	0x00000f30


	//   ....[5]....
        /*007c*/ 	.word	0x00000f50


	//   ....[6]....
        /*0080*/ 	.word	0x00000f60


	//   ....[7]....
        /*0084*/ 	.word	0x00000f90


	//   ....[8]....
        /*0088*/ 	.word	0x00000fa0


	//   ....[9]....
        /*008c*/ 	.word	0x00000fe0


	//   ....[10]....
        /*0090*/ 	.word	0x00000ff0


	//   ....[11]....
        /*0094*/ 	.word	0x00001030


	//----- nvinfo : EIATTR_SYSCALL_OFFSETS
	.align		4
.L_3001:
        /*0098*/ 	.byte	0x04, 0x46
        /*009a*/ 	.short	(.L_3003 - .L_3002)


	//   ....[0]....
.L_3002:
        /*009c*/ 	.word	0x00000390


	//----- nvinfo : EIATTR_EXIT_INSTR_OFFSETS
	.align		4
.L_3003:
        /*00a0*/ 	.byte	0x04, 0x1c
        /*00a2*/ 	.short	(.L_3005 - .L_3004)


	//   ....[0]....
.L_3004:
        /*00a4*/ 	.word	0x00000240


	//   ....[1]....
        /*00a8*/ 	.word	0x000020d0


	//   ....[2]....
        /*00ac*/ 	.word	0x00002260


	//----- nvinfo : EIATTR_MAX_THREADS
	.align		4
.L_3005:
        /*00b0*/ 	.byte	0x04, 0x05
        /*00b2*/ 	.short	(.L_3007 - .L_3006)
.L_3006:
        /*00b4*/ 	.word	0x00000100
        /*00b8*/ 	.word	0x00000001
        /*00bc*/ 	.word	0x00000001


	//----- nvinfo : EIATTR_CRS_STACK_SIZE
	.align		4
.L_3007:
        /*00c0*/ 	.byte	0x04, 0x1e
        /*00c2*/ 	.short	(.L_3009 - .L_3008)
.L_3008:
        /*00c4*/ 	.word	0x00000000


	//----- nvinfo : EIATTR_CBANK_PARAM_SIZE
	.align		4
.L_3009:
        /*00c8*/ 	.byte	0x03, 0x19
        /*00ca*/ 	.short	0x00e8


	//----- nvinfo : EIATTR_PARAM_CBANK
	.align		4
        /*00cc*/ 	.byte	0x04, 0x0a
        /*00ce*/ 	.short	(.L_3011 - .L_3010)
	.align		4
.L_3010:
        /*00d0*/ 	.word	index@(.nv.constant0._ZN7cutlass13device_kernelIN5flash19FlashAttnFwdCombineIN4cute5tupleIJNS3_1CILi16EEENS5_ILi64EEEEEELi5ELi256ELi1ELb0ELb0EffNS_4arch4Sm80EEEEEvNT_6ParamsE)
        /*00d4*/ 	.short	0x0210
        /*00d6*/ 	.short	0x00e8


	//----- nvinfo : EIATTR_SW_WAR
	.align		4
.L_3011:
        /*00d8*/ 	.byte	0x04, 0x36
        /*00da*/ 	.short	(.L_3013 - .L_3012)
.L_3012:
        /*00dc*/ 	.word	0x00000008
.L_3013:


//--------------------- .nv.info._ZN7cutlass13device_kernelIN5flash19FlashAttnFwdCombineIN4cute5tupleIJNS3_1CILi16EEENS5_ILi64EEEEEELi4ELi256ELi1ELb0ELb0EffNS_4arch4Sm80EEEEEvNT_6ParamsE --------------------------
	.section	.nv.info._ZN7cutlass13device_kernelIN5flash19FlashAttnFwdCombineIN4cute5tupleIJNS3_1CILi16EEENS5_ILi64EEEEEELi4ELi256ELi1ELb0ELb0EffNS_4arch4Sm80EEEEEvNT_6ParamsE,"",@"SHT_CUDA_INFO"
	.sectionflags	@""
	.align	4


	//----- nvinfo : EIATTR_CUDA_API_VERSION
	.align		4
        /*0000*/ 	.byte	0x04, 0x37
        /*0002*/ 	.short	(.L_3015 - .L_3014)
.L_3014:
        /*0004*/ 	.word	0x00000082


	//----- nvinfo : EIATTR_KPARAM_INFO
	.align		4
.L_3015:
        /*0008*/ 	.byte	0x04, 0x17
        /*000a*/ 	.short	(.L_3017 - .L_3016)
.L_3016:
        /*000c*/ 	.word	0x00000000
        /*0010*/ 	.short	0x0000
        /*0012*/ 	.short	0x0000
        /*0014*/ 	.byte	0x00, 0xf0, 0xa1, 0x03


	//----- nvinfo : EIATTR_SPARSE_MMA_MASK
	.align		4
.L_3017:
        /*0018*/ 	.byte	0x03, 0x50
        /*001a*/ 	.short	0x0000


	//----- nvinfo : EIATTR_MAXREG_COUNT
	.align		4
        /*001c*/ 	.byte	0x03, 0x1b
        /*001e*/ 	.short	0x0080


	//----- nvinfo : EIATTR_NUM_BARRIERS
	.align		4
        /*0020*/ 	.byte	0x02, 0x4c
        /*0022*/ 	.byte	0x01
	.zero		1


	//----- nvinfo : EIATTR_EXTERNS
	.align		4
        /*0024*/ 	.byte	0x04, 0x0f
        /*0026*/ 	.short	(.L_3019 - .L_3018)


	//   ....[0]....
	.align		4
.L_3018:
        /*0028*/ 	.word	index@(__assertfail)


	//----- nvinfo : EIATTR_MERCURY_ISA_VERSION
	.align		4
.L_3019:
        /*002c*/ 	.byte	0x03, 0x5f
        /*002e*/ 	.short	0x0101


	//----- nvinfo : EIATTR_COOP_GROUP_MASK_REGIDS
	.align		4
        /*0030*/ 	.byte	0x04, 0x29
        /*0032*/ 	.short	(.L_3021 - .L_3020)


	//   ....[0]....
.L_3020:
        /*0034*/ 	.word	0xffffffff


	//   ....[1]....
        /*0038*/ 	.word	0xffffffff


	//   ....[2]....
        /*003c*/ 	.word	0xffffffff


	//   ....[3]....
        /*0040*/ 	.word	0xffffffff


	//   ....[4]....
        /*0044*/ 	.word	0xffffffff


	//   ....[5]....
        /*0048*/ 	.word	0xffffffff


	//   ....[6]....
        /*004c*/ 	.word	0xffffffff


	//   ....[7]....
        /*0050*/ 	.word	0xffffffff


	//   ....[8]....
        /*0054*/ 	.word	0xffffffff


	//   ....[9]....
        /*0058*/ 	.word	0xffffffff


	//   ....[10]....
        /*005c*/ 	.word	0xffffffff


	//   ....[11]....
        /*0060*/ 	.word	0xffffffff


	//----- nvinfo : EIATTR_COOP_GROUP_INSTR_OFFSETS
	.align		4
.L_3021:
        /*0064*/ 	.byte	0x04, 0x28
        /*0066*/ 	.short	(.L_3023 - .L_3022)


	//   ....[0]....
.L_3022:
        /*0068*/ 	.word	0x00000c90


	//   ....[1]....
        /*006c*/ 	.word	0x00000cb0


	//   ....[2]....
        /*0070*/ 	.word	0x00000cd0


	//   ....[3]....
        /*0074*/ 	.word	0x00000cf0


	//   ....[4]....
        /*0078*/ 	.word	0x00000d90


	//   ....[5]....
        /*007c*/ 	.word	0x00000db0


	//   ....[6]....
        /*0080*/ 	.word	0x00000dc0


	//   ....[7]....
        /*0084*/ 	.word	0x00000df0


	//   ....[8]....
        /*0088*/ 	.word	0x00000e00


	//   ....[9]....
        /*008c*/ 	.word	0x00000e40


	//   ....[10]....
        /*0090*/ 	.word	0x00000e50


	//   ....[11]....
        /*0094*/ 	.word	0x00000e90


	//----- nvinfo : EIATTR_SYSCALL_OFFSETS
	.align		4
.L_3023:
        /*0098*/ 	.byte	0x04, 0x46
        /*009a*/ 	.short	(.L_3025 - .L_3024)


	//   ....[0]....
.L_3024:
        /*009c*/ 	.word	0x00000390


	//----- nvinfo : EIATTR_EXIT_INSTR_OFFSETS
	.align		4
.L_3025:
        /*00a0*/ 	.byte	0x04, 0x1c
        /*00a2*/ 	.short	(.L_3027 - .L_3026)


	//   ....[0]....
.L_3026:
        /*00a4*/ 	.word	0x00000240


	//   ....[1]....
        /*00a8*/ 	.word	0x00001f10


	//   ....[2]....
        /*00ac*/ 	.word	0x000020a0


	//----- nvinfo : EIATTR_MAX_THREADS
	.align		4
.L_3027:
        /*00b0*/ 	.byte	0x04, 0x05
        /*00b2*/ 	.short	(.L_3029 - .L_3028)
.L_3028:
        /*00b4*/ 	.word	0x00000100
        /*00b8*/ 	.word	0x00000001
        /*00bc*/ 	.word	0x00000001


	//----- nvinfo : EIATTR_CRS_STACK_SIZE
	.align		4
.L_3029:
        /*00c0*/ 	.byte	0x04, 0x1e
        /*00c2*/ 	.short	(.L_3031 - .L_3030)
.L_3030:
        /*00c4*/ 	.word	0x00000000


	//----- nvinfo : EIATTR_CBANK_PARAM_SIZE
	.align		4
.L_3031:
        /*00c8*/ 	.byte	0x03, 0x19
        /*00ca*/ 	.short	0x00e8


	//----- nvinfo : EIATTR_PARAM_CBANK
	.align		4
        /*00cc*/ 	.byte	0x04, 0x0a
        /*00ce*/ 	.short	(.L_3033 - .L_3032)
	.align		4
.L_3032:
        /*00d0*/ 	.word	index@(.nv.constant0._ZN7cutlass13device_kernelIN5flash19FlashAttnFwdCombineIN4cute5tupleIJNS3_1CILi16EEENS5_ILi64EEEEEELi4ELi256ELi1ELb0ELb0EffNS_4arch4Sm80EEEEEvNT_6ParamsE)
        /*00d4*/ 	.short	0x0210
        /*00d6*/ 	.short	0x00e8


	//----- nvinfo : EIATTR_SW_WAR
	.align		4
.L_3033:
        /*00d8*/ 	.byte	0x04, 0x36
        /*00da*/ 	.short	(.L_3035 - .L_3034)
.L_3034:
        /*00dc*/ 	.word	0x00000008
.L_3035:


//--------------------- .nv.info._ZN7cutlass13device_kernelIN5flash19FlashAttnFwdCombineIN4cute5tupleIJNS3_1CILi16EEENS5_ILi64EEEEEELi8ELi256ELi1ELb0ELb1EffNS_4arch4Sm80EEEEEvNT_6ParamsE --------------------------
	.section	.nv.info._ZN7cutlass13device_kernelIN5flash19FlashAttnFwdCombineIN4cute5tupleIJNS3_1CILi16EEENS5_ILi64EEEEEELi8ELi256ELi1ELb0ELb1EffNS_4arch4Sm80EEEEEvNT_6ParamsE,"",@"SHT_CUDA_INFO"
	.sectionflags	@""
	.align	4


	//----- nvinfo : EIATTR_CUDA_API_VERSION
	.align		4
        /*0000*/ 	.byte	0x04, 0x37
        /*0002*/ 	.short	(.L_3037 - .L_3036)
.L_3036:
        /*0004*/ 	.word	0x00000082


	//----- nvinfo : EIATTR_KPARAM_INFO
	.align		4
.L_3037:
        /*0008*/ 	.byte	0x04, 0x17
        /*000a*/ 	.short	(.L_3039 - .L_3038)
.L_3038:
        /*000c*/ 	.word	0x00000000
        /*0010*/ 	.short	0x0000
        /*0012*/ 	.short	0x0000
        /*0014*/ 	.byte	0x00, 0xf0, 0xa1, 0x03


	//----- nvinfo : EIATTR_SPARSE_MMA_MASK
	.align		4
.L_3039:
        /*0018*/ 	.byte	0x03, 0x50
        /*001a*/ 	.short	0x0000


	//----- nvinfo : EIATTR_MAXREG_COUNT
	.align		4
        /*001c*/ 	.byte	0x03, 0x1b
        /*001e*/ 	.short	0x0080


	//----- nvinfo : EIATTR_NUM_BARRIERS
	.align		4
        /*0020*/ 	.byte	0x02, 0x4c
        /*0022*/ 	.byte	0x01
	.zero		1


	//----- nvinfo : EIATTR_EXTERNS
	.align		4
        /*0024*/ 	.byte	0x04, 0x0f
        /*0026*/ 	.short	(.L_3041 - .L_3040)


	//   ....[0]....
	.align		4
.L_3040:
        /*0028*/ 	.word	index@(__assertfail)


	//----- nvinfo : EIATTR_MERCURY_ISA_VERSION
	.align		4
.L_3041:
        /*002c*/ 	.byte	0x03, 0x5f
        /*002e*/ 	.short	0x0101


	//----- nvinfo : EIATTR_COOP_GROUP_MASK_REGIDS
	.align		4
        /*0030*/ 	.byte	0x04, 0x29
        /*0032*/ 	.short	(.L_3043 - .L_3042)


	//   ....[0]....
.L_3042:
        /*0034*/ 	.word	0xffffffff


	//   ....[1]....
        /*0038*/ 	.word	0xffffffff


	//   ....[2]....
        /*003c*/ 	.word	0xffffffff


	//   ....[3]....
        /*0040*/ 	.word	0xffffffff


	//   ....[4]....
        /*0044*/ 	.word	0xffffffff


	//   ....[5]....
        /*0048*/ 	.word	0xffffffff


	//   ....[6]....
        /*004c*/ 	.word	0xffffffff


	//   ....[7]....
        /*0050*/ 	.word	0xffffffff


	//   ....[8]....
        /*0054*/ 	.word	0xffffffff


	//   ....[9]....
        /*0058*/ 	.word	0xffffffff


	//   ....[10]....
        /*005c*/ 	.word	0xffffffff


	//   ....[11]....
        /*0060*/ 	.word	0xffffffff


	//----- nvinfo : EIATTR_COOP_GROUP_INSTR_OFFSETS
	.align		4
.L_3043:
        /*0064*/ 	.byte	0x04, 0x28
        /*0066*/ 	.short	(.L_3045 - .L_3044)


	//   ....[0]....
.L_3044:
        /*0068*/ 	.word	0x000028c0


	//   ....[1]....
        /*006c*/ 	.word	0x000028e0


	//   ....[2]....
        /*0070*/ 	.word	0x00002900


	//   ....[3]....
        /*0074*/ 	.word	0x00002920


	//   ....[4]....
        /*0078*/ 	.word	0x00002ea0


	//   ....[5]....
        /*007c*/ 	.word	0x00002f40


	//   ....[6]....
        /*0080*/ 	.word	0x00002f70


	//   ....[7]....
        /*0084*/ 	.word	0x00002fa0


	//   ....[8]....
        /*0088*/ 	.word	0x00002fd0


	//   ....[9]....
        /*008c*/ 	.word	0x00002ff0


	//   ....[10]....
        /*0090*/ 	.word	0x00003020


	//   ....[11]....
        /*0094*/ 	.word	0x00003050


	//----- nvinfo : EIATTR_SYSCALL_OFFSETS
	.align		4
.L_3045:
        /*0098*/ 	.byte	0x04, 0x46
        /*009a*/ 	.short	(.L_3047 - .L_3046)


	//   ....[0]....
.L_3046:
        /*009c*/ 	.word	0x00000510


	//----- nvinfo : EIATTR_EXIT_INSTR_OFFSETS
	.align		4
.L_3047:
        /*00a0*/ 	.byte	0x04, 0x1c
        /*00a2*/ 	.short	(.L_3049 - .L_3048)


	//   ....[0]....
.L_3048:
        /*00a4*/ 	.word	0x00000240


	//   ....[1]....
        /*00a8*/ 	.word	0x000003c0


	//   ....[2]....
        /*00ac*/ 	.word	0x00004270


	//   ....[3]....
        /*00b0*/ 	.word	0x000043b0


	//----- nvinfo : EIATTR_MAX_THREADS
	.align		4
.L_3049:
        /*00b4*/ 	.byte	0x04, 0x05
        /*00b6*/ 	.short	(.L_3051 - .L_3050)
.L_3050:
        /*00b8*/ 	.word	0x00000100
        /*00bc*/ 	.word	0x00000001
        /*00c0*/ 	.word	0x00000001


	//----- nvinfo : EIATTR_CRS_STACK_SIZE
	.align		4
.L_3051:
        /*00c4*/ 	.byte	0x04, 0x1e
        /*00c6*/ 	.short	(.L_3053 - .L_3052)
.L_3052:
        /*00c8*/ 	.word	0x00000000


	//----- nvinfo : EIATTR_CBANK_PARAM_SIZE
	.align		4
.L_3053:
        /*00cc*/ 	.byte	0x03, 0x19
        /*00ce*/ 	.short	0x00e8


	//----- nvinfo : EIATTR_PARAM_CBANK
	.align		4
        /*00d0*/ 	.byte	0x04, 0x0a
        /*00d2*/ 	.short	(.L_3055 - .L_3054)
	.align		4
.L_3054:
        /*00d4*/ 	.word	index@(.nv.constant0._ZN7cutlass13device_kernelIN5flash19FlashAttnFwdCombineIN4cute5tupleIJNS3_1CILi16EEENS5_ILi64EEEEEELi8ELi256ELi1ELb0ELb1EffNS_4arch4Sm80EEEEEvNT_6ParamsE)
        /*00d8*/ 	.short	0x0210
        /*00da*/ 	.short	0x00e8


	//----- nvinfo : EIATTR_SW_WAR
	.align		4
.L_3055:
        /*00dc*/ 	.byte	0x04, 0x36
        /*00de*/ 	.short	(.L_3057 - .L_3056)
.L_3056:
        /*00e0*/ 	.word	0x00000008
.L_3057:


//--------------------- .nv.info._ZN7cutlass13device_kernelIN5flash19FlashAttnFwdCombineIN4cute5tupleIJNS3_1CILi16EEENS5_ILi64EEEEEELi7ELi256ELi1ELb0ELb1EffNS_4arch4Sm80EEEEEvNT_6ParamsE --------------------------
	.section	.nv.info._ZN7cutlass13device_kernelIN5flash19FlashAttnFwdCombineIN4cute5tupleIJNS3_1CILi16EEENS5_ILi64EEEEEELi7ELi256ELi1ELb0ELb1EffNS_4arch4Sm80EEEEEvNT_6ParamsE,"",@"SHT_CUDA_INFO"
	.sectionflags	@""
	.align	4


	//----- nvinfo : EIATTR_CUDA_API_VERSION
	.align		4
        /*0000*/ 	.byte	0x04, 0x37
        /*0002*/ 	.short	(.L_3059 - .L_3058)
.L_3058:
        /*0004*/ 	.word	0x00000082


	//----- nvinfo : EIATTR_KPARAM_INFO
	.align		4
.L_3059:
        /*0008*/ 	.byte	0x04, 0x17
        /*000a*/ 	.short	(.L_3061 - .L_3060)
.L_3060:
        /*000c*/ 	.word	0x00000000
        /*0010*/ 	.short	0x0000
        /*0012*/ 	.short	0x0000
        /*0014*/ 	.byte	0x00, 0xf0, 0xa1, 0x03


	//----- nvinfo : EIATTR_SPARSE_MMA_MASK
	.align		4
.L_3061:
        /*0018*/ 	.byte	0x03, 0x50
        /*001a*/ 	.short	0x0000


	//----- nvinfo : EIATTR_MAXREG_COUNT
	.align		4
        /*001c*/ 	.byte	0x03, 0x1b
        /*001e*/ 	.short	0x0080


	//----- nvinfo : EIATTR_NUM_BARRIERS
	.align		4
        /*0020*/ 	.byte	0x02, 0x4c
        /*0022*/ 	.byte	0x01
	.zero		1


	//----- nvinfo : EIATTR_EXTERNS
	.align		4
        /*0024*/ 	.byte	0x04, 0x0f
        /*0026*/ 	.short	(.L_3063 - .L_3062)


	//   ....[0]....
	.align		4
.L_3062:
        /*0028*/ 	.word	index@(__assertfail)


	//----- nvinfo : EIATTR_MERCURY_ISA_VERSION
	.align		4
.L_3063:
        /*002c*/ 	.byte	0x03, 0x5f
        /*002e*/ 	.short	0x0101


	//----- nvinfo : EIATTR_COOP_GROUP_MASK_REGIDS
	.align		4
        /*0030*/ 	.byte	0x04, 0x29
        /*0032*/ 	.short	(.L_3065 - .L_3064)


	//   ....[0]....
.L_3064:
        /*0034*/ 	.word	0xffffffff


	//   ....[1]....
        /*0038*/ 	.word	0xffffffff


	//   ....[2]....
        /*003c*/ 	.word	0xffffffff


	//   ....[3]....
        /*0040*/ 	.word	0xffffffff


	//   ....[4]....
        /*0044*/ 	.word	0xffffffff


	//   ....[5]....
        /*0048*/ 	.word	0xffffffff


	//   ....[6]....
        /*004c*/ 	.word	0xffffffff


	//   ....[7]....
        /*0050*/ 	.word	0xffffffff


	//   ....[8]....
        /*0054*/ 	.word	0xffffffff


	//   ....[9]....
        /*0058*/ 	.word	0xffffffff


	//   ....[10]....
        /*005c*/ 	.word	0xffffffff


	//   ....[11]....
        /*0060*/ 	.word	0xffffffff


	//----- nvinfo : EIATTR_COOP_GROUP_INSTR_OFFSETS
	.align		4
.L_3065:
        /*0064*/ 	.byte	0x04, 0x28
        /*0066*/ 	.short	(.L_3067 - .L_3066)


	//   ....[0]....
.L_3066:
        /*0068*/ 	.word	0x00001e80


	//   ....[1]....
        /*006c*/ 	.word	0x00001ea0


	//   ....[2]....
        /*0070*/ 	.word	0x00001ec0


	//   ....[3]....
        /*0074*/ 	.word	0x00001ee0


	//   ....[4]....
        /*0078*/ 	.word	0x00002190


	//   ....[5]....
        /*007c*/ 	.word	0x00002220


	//   ....[6]....
        /*0080*/ 	.word	0x00002240


	//   ....[7]....
        /*0084*/ 	.word	0x00002270


	//   ....[8]....
        /*0088*/ 	.word	0x00002280


	//   ....[9]....
        /*008c*/ 	.word	0x000022c0


	//   ....[10]....
        /*0090*/ 	.word	0x000022d0


	//   ....[11]....
        /*0094*/ 	.word	0x00002310


	//----- nvinfo : EIATTR_SYSCALL_OFFSETS
	.align		4
.L_3067:
        /*0098*/ 	.byte	0x04, 0x46
        /*009a*/ 	.short	(.L_3069 - .L_3068)


	//   ....[0]....
.L_3068:
        /*009c*/ 	.word	0x00000510


	//----- nvinfo : EIATTR_EXIT_INSTR_OFFSETS
	.align		4
.L_3069:
        /*00a0*/ 	.byte	0x04, 0x1c
        /*00a2*/ 	.short	(.L_3071 - .L_3070)


	//   ....[0]....
.L_3070:
        /*00a4*/ 	.word	0x00000240


	//   ....[1]....
        /*00a8*/ 	.word	0x000003c0


	//   ....[2]....
        /*00ac*/ 	.word	0x00003410


	//   ....[3]....
        /*00b0*/ 	.word	0x00003550


	//----- nvinfo : EIATTR_MAX_THREADS
	.align		4
.L_3071:
        /*00b4*/ 	.byte	0x04, 0x05
        /*00b6*/ 	.short	(.L_3073 - .L_3072)
.L_3072:
        /*00b8*/ 	.word	0x00000100
        /*00bc*/ 	.word	0x00000001
        /*00c0*/ 	.word	0x00000001


	//----- nvinfo : EIATTR_CRS_STACK_SIZE
	.align		4
.L_3073:
        /*00c4*/ 	.byte	0x04, 0x1e
        /*00c6*/ 	.short	(.L_3075 - .L_3074)
.L_3074:
        /*00c8*/ 	.word	0x00000000


	//----- nvinfo : EIATTR_CBANK_PARAM_SIZE
	.align		4
.L_3075:
        /*00cc*/ 	.byte	0x03, 0x19
        /*00ce*/ 	.short	0x00e8


	//----- nvinfo : EIATTR_PARAM_CBANK
	.align		4
        /*00d0*/ 	.byte	0x04, 0x0a
        /*00d2*/ 	.short	(.L_3077 - .L_3076)
	.align		4
.L_3076:
        /*00d4*/ 	.word	index@(.nv.constant0._ZN7cutlass13device_kernelIN5flash19FlashAttnFwdCombineIN4cute5tupleIJNS3_1CILi16EEENS5_ILi64EEEEEELi7ELi256ELi1ELb0ELb1EffNS_4arch4Sm80EEEEEvNT_6ParamsE)
        /*00d8*/ 	.short	0x0210
        /*00da*/ 	.short	0x00e8


	//----- nvinfo : EIATTR_SW_WAR
	.align		4
.L_3077:
        /*00dc*/ 	.byte	0x04, 0x36
        /*00de*/ 	.short	(.L_3079 - .L_3078)
.L_3078:
        /*00e0*/ 	.word	0x00000008
.L_3079:


//--------------------- .nv.info._ZN7cutlass13device_kernelIN5flash19FlashAttnFwdCombineIN4cute5tupleIJNS3_1CILi16EEENS5_ILi64EEEEEELi6ELi256ELi1ELb0ELb1EffNS_4arch4Sm80EEEEEvNT_6ParamsE --------------------------
	.section	.nv.info._ZN7cutlass13device_kernelIN5flash19FlashAttnFwdCombineIN4cute5tupleIJNS3_1CILi16EEENS5_ILi64EEEEEELi6ELi256ELi1ELb0ELb1EffNS_4arch4Sm80EEEEEvNT_6ParamsE,"",@"SHT_CUDA_INFO"
	.sectionflags	@""
	.align	4


	//----- nvinfo : EIATTR_CUDA_API_VERSION
	.align		4
        /*0000*/ 	.byte	0x04, 0x37
        /*0002*/ 	.short	(.L_3081 - .L_3080)
.L_3080:
        /*0004*/ 	.word	0x00000082


	//----- nvinfo : EIATTR_KPARAM_INFO
	.align		4
.L_3081:
        /*0008*/ 	.byte	0x04, 0x17
        /*000a*/ 	.short	(.L_3083 - .L_3082)
.L_3082:
        /*000c*/ 	.word	0x00000000
        /*0010*/ 	.short	0x0000
        /*0012*/ 	.short	0x0000
        /*0014*/ 	.byte	0x00, 0xf0, 0xa1, 0x03


	//----- nvinfo : EIATTR_SPARSE_MMA_MASK
	.align		4
.L_3083:
        /*0018*/ 	.byte	0x03, 0x50
        /*001a*/ 	.short	0x0000


	//----- nvinfo : EIATTR_MAXREG_COUNT
	.align		4
        /*001c*/ 	.byte	0x03, 0x1b
        /*001e*/ 	.short	0x0080


	//----- nvinfo : EIATTR_NUM_BARRIERS
	.align		4
        /*0020*/ 	.byte	0x02, 0x4c
        /*0022*/ 	.byte	0x01
	.zero		1


	//----- nvinfo : EIATTR_EXTERNS
	.align		4
        /*0024*/ 	.byte	0x04, 0x0f
        /*0026*/ 	.short	(.L_3085 - .L_3084)


	//   ....[0]....
	.align		4
.L_3084:
        /*0028*/ 	.word	index@(__assertfail)


	//----- nvinfo : EIATTR_MERCURY_ISA_VERSION
	.align		4
.L_3085:
        /*002c*/ 	.byte	0x03, 0x5f
        /*002e*/ 	.short	0x0101


	//----- nvinfo : EIATTR_COOP_GROUP_MASK_REGIDS
	.align		4
        /*0030*/ 	.byte	0x04, 0x29
        /*0032*/ 	.short	(.L_3087 - .L_3086)


	//   ....[0]....
.L_3086:
        /*0034*/ 	.word	0xffffffff


	//   ....[1]....
        /*0038*/ 	.word	0xffffffff


	//   ....[2]....
        /*003c*/ 	.word	0xffffffff


	//   ....[3]....
        /*0040*/ 	.word	0xffffffff


	//   ....[4]....
        /*0044*/ 	.word	0xffffffff


	//   ....[5]....
        /*0048*/ 	.word	0xffffffff


	//   ....[6]....
        /*004c*/ 	.word	0xffffffff


	//   ....[7]....
        /*0050*/ 	.word	0xffffffff


	//   ....[8]....
        /*0054*/ 	.word	0xffffffff


	//   ....[9]....
        /*0058*/ 	.word	0xffffffff


	//   ....[10]....
        /*005c*/ 	.word	0xffffffff


	//   ....[11]....
        /*0060*/ 	.word	0xffffffff


	//----- nvinfo : EIATTR_COOP_GROUP_INSTR_OFFSETS
	.align		4
.L_3087:
        /*0064*/ 	.byte	0x04, 0x28
        /*0066*/ 	.short	(.L_3089 - .L_3088)


	//   ....[0]....
.L_3088:
        /*0068*/ 	.word	0x00001980


	//   ....[1]....
        /*006c*/ 	.word	0x000019a0


	//   ....[2]....
        /*0070*/ 	.word	0x000019c0


	//   ....[3]....
        /*0074*/ 	.word	0x000019e0


	//   ....[4]....
        /*0078*/ 	.word	0x00001b80


	//   ....[5]....
        /*007c*/ 	.word	0x00001ba0


	//   ....[6]....
        /*0080*/ 	.word	0x00001bb0


	//   ....[7]....
        /*0084*/ 	.word	0x00001be0


	//   ....[8]....
        /*0088*/ 	.word	0x00001bf0


	//   ....[9]....
        /*008c*/ 	.word	0x00001c30


	//   ....[10]....
        /*0090*/ 	.word	0x00001c40


	//   ....[11]....
        /*0094*/ 	.word	0x00001c70


	//----- nvinfo : EIATTR_SYSCALL_OFFSETS
	.align		4
.L_3089:
        /*0098*/ 	.byte	0x04, 0x46
        /*009a*/ 	.short	(.L_3091 - .L_3090)


	//   ....[0]....
.L_3090:
        /*009c*/ 	.word	0x00000510


	//----- nvinfo : EIATTR_EXIT_INSTR_OFFSETS
	.align		4
.L_3091:
        /*00a0*/ 	.byte	0x04, 0x1c
        /*00a2*/ 	.short	(.L_3093 - .L_3092)


	//   ....[0]....
.L_3092:
        /*00a4*/ 	.word	0x00000240


	//   ....[1]....
        /*00a8*/ 	.word	0x000003c0


	//   ....[2]....
        /*00ac*/ 	.word	0x00002d40


	//   ....[3]....
        /*00b0*/ 	.word	0x00002e80


	//----- nvinfo : EIATTR_MAX_THREADS
	.align		4
.L_3093:
        /*00b4*/ 	.byte	0x04, 0x05
        /*00b6*/ 	.short	(.L_3095 - .L_3094)
.L_3094:
        /*00b8*/ 	.word	0x00000100
        /*00bc*/ 	.word	0x00000001
        /*00c0*/ 	.word	0x00000001


	//----- nvinfo : EIATTR_CRS_STACK_SIZE
	.align		4
.L_3095:
        /*00c4*/ 	.byte	0x04, 0x1e
        /*00c6*/ 	.short	(.L_3097 - .L_3096)
.L_3096:
        /*00c8*/ 	.word	0x00000000


	//----- nvinfo : EIATTR_CBANK_PARAM_SIZE
	.align		4
.L_3097:
        /*00cc*/ 	.byte	0x03, 0x19
        /*00ce*/ 	.short	0x00e8


	//----- nvinfo : EIATTR_PARAM_CBANK
	.align		4
        /*00d0*/ 	.byte	0x04, 0x0a
        /*00d2*/ 	.short	(.L_3099 - .L_3098)
	.align		4
.L_3098:
        /*00d4*/ 	.word	index@(.nv.constant0._ZN7cutlass13device_kernelIN5flash19FlashAttnFwdCombineIN4cute5tupleIJNS3_1CILi16EEENS5_ILi64EEEEEELi6ELi256ELi1ELb0ELb1EffNS_4arch4Sm80EEEEEvNT_6ParamsE)
        /*00d8*/ 	.short	0x0210
        /*00da*/ 	.short	0x00e8


	//----- nvinfo : EIATTR_SW_WAR
	.align		4
.L_3099:
        /*00dc*/ 	.byte	0x04, 0x36
        /*00de*/ 	.short	(.L_3101 - .L_3100)
.L_3100:
        /*00e0*/ 	.word	0x00000008
.L_3101:


//--------------------- .nv.info._ZN7cutlass13device_kernelIN5flash19FlashAttnFwdCombineIN4cute5tupleIJNS3_1CILi16EEENS5_ILi64EEEEEELi5ELi256ELi1ELb0ELb1EffNS_4arch4Sm80EEEEEvNT_6ParamsE --------------------------
	.section	.nv.info._ZN7cutlass13device_kernelIN5flash19FlashAttnFwdCombineIN4cute5tupleIJNS3_1CILi16EEENS5_ILi64EEEEEELi5ELi256ELi1ELb0ELb1EffNS_4arch4Sm80EEEEEvNT_6ParamsE,"",@"SHT_CUDA_INFO"
	.sectionflags	@""
	.align	4


	//----- nvinfo : EIATTR_CUDA_API_VERSION
	.align		4
        /*0000*/ 	.byte	0x04, 0x37
        /*0002*/ 	.short	(.L_3103 - .L_3102)
.L_3102:
        /*0004*/ 	.word	0x00000082


	//----- nvinfo : EIATTR_KPARAM_INFO
	.align		4
.L_3103:
        /*0008*/ 	.byte	0x04, 0x17
        /*000a*/ 	.short	(.L_3105 - .L_3104)
.L_3104:
        /*000c*/ 	.word	0x00000000
        /*0010*/ 	.short	0x0000
        /*0012*/ 	.short	0x0000
        /*0014*/ 	.byte	0x00, 0xf0, 0xa1, 0x03


	//----- nvinfo : EIATTR_SPARSE_MMA_MASK
	.align		4
.L_3105:
        /*0018*/ 	.byte	0x03, 0x50
        /*001a*/ 	.short	0x0000


	//----- nvinfo : EIATTR_MAXREG_COUNT
	.align		4
        /*001c*/ 	.byte	0x03, 0x1b
        /*001e*/ 	.short	0x0080


	//----- nvinfo : EIATTR_NUM_BARRIERS
	.align		4
        /*0020*/ 	.byte	0x02, 0x4c
        /*0022*/ 	.byte	0x01
	.zero		1


	//----- nvinfo : EIATTR_EXTERNS
	.align		4
        /*0024*/ 	.byte	0x04, 0x0f
        /*0026*/ 	.short	(.L_3107 - .L_3106)


	//   ....[0]....
	.align		4
.L_3106:
        /*0028*/ 	.word	index@(__assertfail)


	//----- nvinfo : EIATTR_MERCURY_ISA_VERSION
	.align		4
.L_3107:
        /*002c*/ 	.byte	0x03, 0x5f
        /*002e*/ 	.short	0x0101


	//----- nvinfo : EIATTR_COOP_GROUP_MASK_REGIDS
	.align		4
        /*0030*/ 	.byte	0x04, 0x29
        /*0032*/ 	.short	(.L_3109 - .L_3108)


	//   ....[0]....
.L_3108:
        /*0034*/ 	.word	0xffffffff


	//   ....[1]....
        /*0038*/ 	.word	0xffffffff


	//   ....[2]....
        /*003c*/ 	.word	0xffffffff


	//   ....[3]....
        /*0040*/ 	.word	0xffffffff


	//   ....[4]....
        /*0044*/ 	.word	0xffffffff


	//   ....[5]....
        /*0048*/ 	.word	0xffffffff


	//   ....[6]....
        /*004c*/ 	.word	0xffffffff


	//   ....[7]....
        /*0050*/ 	.word	0xffffffff


	//   ....[8]....
        /*0054*/ 	.word	0xffffffff


	//   ....[9]....
        /*0058*/ 	.word	0xffffffff


	//   ....[10]....
        /*005c*/ 	.word	0xffffffff


	//   ....[11]....
        /*0060*/ 	.word	0xffffffff


	//----- nvinfo : EIATTR_COOP_GROUP_INSTR_OFFSETS
	.align		4
.L_3109:
        /*0064*/ 	.byte	0x04, 0x28
        /*0066*/ 	.short	(.L_3111 - .L_3110)


	//   ....[0]....
.L_3110:
        /*0068*/ 	.word	0x00001700


	//   ....[1]....
        /*006c*/ 	.word	0x00001720


	//   ....[2]....
        /*0070*/ 	.word	0x00001740


	//   ....[3]....
        /*0074*/ 	.word	0x00001760


	//   ....[4]....
        /*0078*/ 	.word	0x00001850


	//   ....[5]....
        /*007c*/ 	.word	0x00001870


	//   ....[6]....
        /*0080*/ 	.word	0x00001880


	//   ....[7]....
        /*0084*/ 	.word	0x000018b0


	//   ....[8]....
        /*0088*/ 	.word	0x000018c0


	//   ....[9]....
        /*008c*/ 	.word	0x00001900


	//   ....[10]....
        /*0090*/ 	.word	0x00001910


	//   ....[11]....
        /*0094*/ 	.word	0x00001940


	//----- nvinfo : EIATTR_SYSCALL_OFFSETS
	.align		4
.L_3111:
        /*0098*/ 	.byte	0x04, 0x46
        /*009a*/ 	.short	(.L_3113 - .L_3112)


	//   ....[0]....
.L_3112:
        /*009c*/ 	.word	0x00000510


	//----- nvinfo : EIATTR_EXIT_INSTR_OFFSETS
	.align		4
.L_3113:
        /*00a0*/ 	.byte	0x04, 0x1c
        /*00a2*/ 	.short	(.L_3115 - .L_3114)


	//   ....[0]....
.L_3114:
        /*00a4*/ 	.word	0x00000240


	//   ....[1]....
        /*00a8*/ 	.word	0x000003c0


	//   ....[2]....
        /*00ac*/ 	.word	0x000029c0


	//   ....[3]....
        /*00b0*/ 	.word	0x00002b00


	//----- nvinfo : EIATTR_MAX_THREADS
	.align		4
.L_3115:
        /*00b4*/ 	.byte	0x04, 0x05
        /*00b6*/ 	.short	(.L_3117 - .L_3116)
.L_3116:
        /*00b8*/ 	.word	0x00000100
        /*00bc*/ 	.word	0x00000001
        /*00c0*/ 	.word	0x00000001


	//----- nvinfo : EIATTR_CRS_STACK_SIZE
	.align		4
.L_3117:
        /*00c4*/ 	.byte	0x04, 0x1e
        /*00c6*/ 	.short	(.L_3119 - .L_3118)
.L_3118:
        /*00c8*/ 	.word	0x00000000


	//----- nvinfo : EIATTR_CBANK_PARAM_SIZE
	.align		4
.L_3119:
        /*00cc*/ 	.byte	0x03, 0x19
        /*00ce*/ 	.short	0x00e8


	//----- nvinfo : EIATTR_PARAM_CBANK
	.align		4
        /*00d0*/ 	.byte	0x04, 0x0a
        /*00d2*/ 	.short	(.L_3121 - .L_3120)
	.align		4
.L_3120:
        /*00d4*/ 	.word	index@(.nv.constant0._ZN7cutlass13device_kernelIN5flash19FlashAttnFwdCombineIN4cute5tupleIJNS3_1CILi16EEENS5_ILi64EEEEEELi5ELi256ELi1ELb0ELb1EffNS_4arch4Sm80EEEEEvNT_6ParamsE)
        /*00d8*/ 	.short	0x0210
        /*00da*/ 	.short	0x00e8


	//----- nvinfo : EIATTR_SW_WAR
	.align		4
.L_3121:
        /*00dc*/ 	.byte	0x04, 0x36
        /*00de*/ 	.short	(.L_3123 - .L_3122)
.L_3122:
        /*00e0*/ 	.word	0x00000008
.L_3123:


//--------------------- .nv.info._ZN7cutlass13device_kernelIN5flash19FlashAttnFwdCombineIN4cute5tupleIJNS3_1CILi16EEENS5_ILi64EEEEEELi4ELi256ELi1ELb0ELb1EffNS_4arch4Sm80EEEEEvNT_6ParamsE --------------------------
	.section	.nv.info._ZN7cutlass13device_kernelIN5flash19FlashAttnFwdCombineIN4cute5tupleIJNS3_1CILi16EEENS5_ILi64EEEEEELi4ELi256ELi1ELb0ELb1EffNS_4arch4Sm80EEEEEvNT_6ParamsE,"",@"SHT_CUDA_INFO"
	.sectionflags	@""
	.align	4


	//----- nvinfo : EIATTR_CUDA_API_VERSION
	.align		4
        /*0000*/ 	.byte	0x04, 0x37
        /*0002*/ 	.short	(.L_3125 - .L_3124)
.L_3124:
        /*0004*/ 	.word	0x00000082


	//----- nvinfo : EIATTR_KPARAM_INFO
	.align		4
.L_3125:
        /*0008*/ 	.byte	0x04, 0x17
        /*000a*/ 	.short	(.L_3127 - .L_3126)
.L_3126:
        /*000c*/ 	.word	0x00000000
        /*0010*/ 	.short	0x0000
        /*0012*/ 	.short	0x0000
        /*0014*/ 	.byte	0x00, 0xf0, 0xa1, 0x03


	//----- nvinfo : EIATTR_SPARSE_MMA_MASK
	.align		4
.L_3127:
        /*0018*/ 	.byte	0x03, 0x50
        /*001a*/ 	.short	0x0000


	//----- nvinfo : EIATTR_MAXREG_COUNT
	.align		4
        /*001c*/ 	.byte	0x03, 0x1b
        /*001e*/ 	.short	0x0080


	//----- nvinfo : EIATTR_NUM_BARRIERS
	.align		4
        /*0020*/ 	.byte	0x02, 0x4c
        /*0022*/ 	.byte	0x01
	.zero		1


	//----- nvinfo : EIATTR_EXTERNS
	.align		4
        /*0024*/ 	.byte	0x04, 0x0f
        /*0026*/ 	.short	(.L_3129 - .L_3128)


	//   ....[0]....
	.align		4
.L_3128:
        /*0028*/ 	.word	index@(__assertfail)


	//----- nvinfo : EIATTR_MERCURY_ISA_VERSION
	.align		4
.L_3129:
        /*002c*/ 	.byte	0x03, 0x5f
        /*002e*/ 	.short	0x0101


	//----- nvinfo : EIATTR_COOP_GROUP_MASK_REGIDS
	.align		4
        /*0030*/ 	.byte	0x04, 0x29
        /*0032*/ 	.short	(.L_3131 - .L_3130)


	//   ....[0]....
.L_3130:
        /*0034*/ 	.word	0xffffffff


	//   ....[1]....
        /*0038*/ 	.word	0xffffffff


	//   ....[2]....
        /*003c*/ 	.word	0xffffffff


	//   ....[3]....
        /*0040*/ 	.word	0xffffffff


	//   ....[4]....
        /*0044*/ 	.word	0xffffffff


	//   ....[5]....
        /*0048*/ 	.word	0xffffffff


	//   ....[6]....
        /*004c*/ 	.word	0xffffffff


	//   ....[7]....
        /*0050*/ 	.word	0xffffffff


	//   ....[8]....
        /*0054*/ 	.word	0xffffffff


	//   ....[9]....
        /*0058*/ 	.word	0xffffffff


	//   ....[10]....
        /*005c*/ 	.word	0xffffffff


	//   ....[11]....
        /*0060*/ 	.word	0xffffffff


	//----- nvinfo : EIATTR_COOP_GROUP_INSTR_OFFSETS
	.align		4
.L_3131:
        /*0064*/ 	.byte	0x04, 0x28
        /*0066*/ 	.short	(.L_3133 - .L_3132)


	//   ....[0]....
.L_3132:
        /*0068*/ 	.word	0x000015b0


	//   ....[1]....
        /*006c*/ 	.word	0x000015d0


	//   ....[2]....
        /*0070*/ 	.word	0x000015f0


	//   ....[3]....
        /*0074*/ 	.word	0x00001610


	//   ....[4]....
        /*0078*/ 	.word	0x000016b0


	//   ....[5]....
        /*007c*/ 	.word	0x000016d0


	//   ....[6]....
        /*0080*/ 	.word	0x000016e0


	//   ....[7]....
        /*0084*/ 	.word	0x00001710


	//   ....[8]....
        /*0088*/ 	.word	0x00001720


	//   ....[9]....
        /*008c*/ 	.word	0x00001760


	//   ....[10]....
        /*0090*/ 	.word	0x00001770


	//   ....[11]....
        /*0094*/ 	.word	0x000017a0


	//----- nvinfo : EIATTR_SYSCALL_OFFSETS
	.align		4
.L_3133:
        /*0098*/ 	.byte	0x04, 0x46
        /*009a*/ 	.short	(.L_3135 - .L_3134)


	//   ....[0]....
.L_3134:
        /*009c*/ 	.word	0x00000510


	//----- nvinfo : EIATTR_EXIT_INSTR_OFFSETS
	.align		4
.L_3135:
        /*00a0*/ 	.byte	0x04, 0x1c
        /*00a2*/ 	.short	(.L_3137 - .L_3136)


	//   ....[0]....
.L_3136:
        /*00a4*/ 	.word	0x00000240


	//   ....[1]....
        /*00a8*/ 	.word	0x000003c0


	//   ....[2]....
        /*00ac*/ 	.word	0x00002800


	//   ....[3]....
        /*00b0*/ 	.word	0x00002940


	//----- nvinfo : EIATTR_MAX_THREADS
	.align		4
.L_3137:
        /*00b4*/ 	.byte	0x04, 0x05
        /*00b6*/ 	.short	(.L_3139 - .L_3138)
.L_3138:
        /*00b8*/ 	.word	0x00000100
        /*00bc*/ 	.word	0x00000001
        /*00c0*/ 	.word	0x00000001


	//----- nvinfo : EIATTR_CRS_STACK_SIZE
	.align		4
.L_3139:
        /*00c4*/ 	.byte	0x04, 0x1e
        /*00c6*/ 	.short	(.L_3141 - .L_3140)
.L_3140:
        /*00c8*/ 	.word	0x00000000


	//----- nvinfo : EIATTR_CBANK_PARAM_SIZE
	.align		4
.L_3141:
        /*00cc*/ 	.byte	0x03, 0x19
        /*00ce*/ 	.short	0x00e8


	//----- nvinfo : EIATTR_PARAM_CBANK
	.align		4
        /*00d0*/ 	.byte	0x04, 0x0a
        /*00d2*/ 	.short	(.L_3143 - .L_3142)
	.align		4
.L_3142:
        /*00d4*/ 	.word	index@(.nv.constant0._ZN7cutlass13device_kernelIN5flash19FlashAttnFwdCombineIN4cute5tupleIJNS3_1CILi16EEENS5_ILi64EEEEEELi4ELi256ELi1ELb0ELb1EffNS_4arch4Sm80EEEEEvNT_6ParamsE)
        /*00d8*/ 	.short	0x0210
        /*00da*/ 	.short	0x00e8


	//----- nvinfo : EIATTR_SW_WAR
	.align		4
.L_3143:
        /*00dc*/ 	.byte	0x04, 0x36
        /*00de*/ 	.short	(.L_3145 - .L_3144)
.L_3144:
        /*00e0*/ 	.word	0x00000008
.L_3145:


//--------------------- .nv.callgraph             --------------------------
	.section	.nv.callgraph,"",@"SHT_CUDA_CALLGRAPH"
	.align	4
	.sectionentsize	8
	.align		4
        /*0000*/ 	.word	0x00000000
	.align		4
        /*0004*/ 	.word	0xffffffff
	.align		4
        /*0008*/ 	.word	index@(_ZN7cutlass13device_kernelIN5flash19FlashAttnFwdCombineIN4cute5tupleIJNS3_1CILi8EEENS5_ILi128EEEEEELi8ELi256ELi1ELb0ELb0ENS_10bfloat16_tEfNS_4arch4Sm90EEEEEvNT_6ParamsE)
	.align		4
        /*000c*/ 	.word	index@(__assertfail)
	.align		4
        /*0010*/ 	.word	index@(_ZN7cutlass13device_kernelIN5flash19FlashAttnFwdCombineIN4cute5tupleIJNS3_1CILi8EEENS5_ILi128EEEEEELi7ELi256ELi1ELb0ELb0ENS_10bfloat16_tEfNS_4arch4Sm90EEEEEvNT_6ParamsE)
	.align		4
        /*0014*/ 	.word	index@(__assertfail)
	.align		4
        /*0018*/ 	.word	index@(_ZN7cutlass13device_kernelIN5flash19FlashAttnFwdCombineIN4cute5tupleIJNS3_1CILi8EEENS5_ILi128EEEEEELi6ELi256ELi1ELb0ELb0ENS_10bfloat16_tEfNS_4arch4Sm90EEEEEvNT_6ParamsE)
	.align		4
        /*001c*/ 	.word	index@(__assertfail)
	.align		4
        /*0020*/ 	.word	index@(_ZN7cutlass13device_kernelIN5flash19FlashAttnFwdCombineIN4cute5tupleIJNS3_1CILi8EEENS5_ILi128EEEEEELi5ELi256ELi1ELb0ELb0ENS_10bfloat16_tEfNS_4arch4Sm90EEEEEvNT_6ParamsE)
	.align		4
        /*0024*/ 	.word	index@(__assertfail)
	.align		4
        /*0028*/ 	.word	index@(_ZN7cutlass13device_kernelIN5flash19FlashAttnFwdCombineIN4cute5tupleIJNS3_1CILi8EEENS5_ILi128EEEEEELi8ELi256ELi1ELb0ELb1ENS_10bfloat16_tEfNS_4arch4Sm90EEEEEvNT_6ParamsE)
	.align		4
        /*002c*/ 	.word	index@(__assertfail)
	.align		4
        /*0030*/ 	.word	index@(_ZN7cutlass13device_kernelIN5flash19FlashAttnFwdCombineIN4cute5tupleIJNS3_1CILi8EEENS5_ILi128EEEEEELi7ELi256ELi1ELb0ELb1ENS_10bfloat16_tEfNS_4arch4Sm90EEEEEvNT_6ParamsE)
	.align		4
        /*0034*/ 	.word	index@(__assertfail)
	.align		4
        /*0038*/ 	.word	index@(_ZN7cutlass13device_kernelIN5flash19FlashAttnFwdCombineIN4cute5tupleIJNS3_1CILi8EEENS5_ILi128EEEEEELi6ELi256ELi1ELb0ELb1ENS_10bfloat16_tEfNS_4arch4Sm90EEEEEvNT_6ParamsE)
	.align		4
        /*003c*/ 	.word	index@(__assertfail)
	.align		4
        /*0040*/ 	.word	index@(_ZN7cutlass13device_kernelIN5flash19FlashAttnFwdCombineIN4cute5tupleIJNS3_1CILi8EEENS5_ILi128EEEEEELi5ELi256ELi1ELb0ELb1ENS_10bfloat16_tEfNS_4arch4Sm90EEEEEvNT_6ParamsE)
	.align		4
        /*0044*/ 	.word	index@(__assertfail)
	.align		4
        /*0048*/ 	.word	index@(_ZN7cutlass13device_kernelIN5flash19FlashAttnFwdCombineIN4cute5tupleIJNS3_1CILi8EEENS5_ILi128EEEEEELi8ELi256ELi1ELb0ELb0ENS_10bfloat16_tEfNS_4arch4Sm80EEEEEvNT_6ParamsE)
	.align		4
        /*004c*/ 	.word	index@(__assertfail)
	.align		4
        /*0050*/ 	.word	index@(_ZN7cutlass13device_kernelIN5flash19FlashAttnFwdCombineIN4cute5tupleIJNS3_1CILi8EEENS5_ILi128EEEEEELi7ELi256ELi1ELb0ELb0ENS_10bfloat16_tEfNS_4arch4Sm80EEEEEvNT_6ParamsE)
	.align		4
        /*0054*/ 	.word	index@(__assertfail)
	.align		4
        /*0058*/ 	.word	index@(_ZN7cutlass13device_kernelIN5flash19FlashAttnFwdCombineIN4cute5tupleIJNS3_1CILi8EEENS5_ILi128EEEEEELi6ELi256ELi1ELb0ELb0ENS_10bfloat16_tEfNS_4arch4Sm80EEEEEvNT_6ParamsE)
	.align		4
        /*005c*/ 	.word	index@(__assertfail)
	.align		4
        /*0060*/ 	.word	index@(_ZN7cutlass13device_kernelIN5flash19FlashAttnFwdCombineIN4cute5tupleIJNS3_1CILi8EEENS5_ILi128EEEEEELi5ELi256ELi1ELb0ELb0ENS_10bfloat16_tEfNS_4arch4Sm80EEEEEvNT_6ParamsE)
	.align		4
        /*0064*/ 	.word	index@(__assertfail)
	.align		4
        /*0068*/ 	.word	index@(_ZN7cutlass13device_kernelIN5flash19FlashAttnFwdCombineIN4cute5tupleIJNS3_1CILi8EEENS5_ILi128EEEEEELi8ELi256ELi1ELb0ELb1ENS_10bfloat16_tEfNS_4arch4Sm80EEEEEvNT_6ParamsE)
	.align		4
        /*006c*/ 	.word	index@(__assertfail)
	.align		4
        /*0070*/ 	.word	index@(_ZN7cutlass13device_kernelIN5flash19FlashAttnFwdCombineIN4cute5tupleIJNS3_1CILi8EEENS5_ILi128EEEEEELi7ELi256ELi1ELb0ELb1ENS_10bfloat16_tEfNS_4arch4Sm80EEEEEvNT_6ParamsE)
	.align		4
        /*0074*/ 	.word	index@(__assertfail)
	.align		4
        /*0078*/ 	.word	index@(_ZN7cutlass13device_kernelIN5flash19FlashAttnFwdCombineIN4cute5tupleIJNS3_1CILi8EEENS5_ILi128EEEEEELi6ELi256ELi1ELb0ELb1ENS_10bfloat16_tEfNS_4arch4Sm80EEEEEvNT_6ParamsE)
	.align		4
        /*007c*/ 	.word	index@(__assertfail)
	.align		4
        /*0080*/ 	.word	index@(_ZN7cutlass13device_kernelIN5flash19FlashAttnFwdCombineIN4cute5tupleIJNS3_1CILi8EEENS5_ILi128EEEEEELi5ELi256ELi1ELb0ELb1ENS_10bfloat16_tEfNS_4arch4Sm80EEEEEvNT_6ParamsE)
	.align		4
        /*0084*/ 	.word	index@(__assertfail)
	.align		4
        /*0088*/ 	.word	index@(_ZN7cutlass13device_kernelIN5flash19FlashAttnFwdCombineIN4cute5tupleIJNS3_1CILi16EEENS5_ILi64EEEEEELi8ELi256ELi1ELb0ELb0ENS_10bfloat16_tEfNS_4arch4Sm90EEEEEvNT_6ParamsE)
	.align		4
        /*008c*/ 	.word	index@(__assertfail)
	.align		4
        /*0090*/ 	.word	index@(_ZN7cutlass13device_kernelIN5flash19FlashAttnFwdCombineIN4cute5tupleIJNS3_1CILi16EEENS5_ILi64EEEEEELi7ELi256ELi1ELb0ELb0ENS_10bfloat16_tEfNS_4arch4Sm90EEEEEvNT_6ParamsE)
	.align		4
        /*0094*/ 	.word	index@(__assertfail)
	.align		4
        /*0098*/ 	.word	index@(_ZN7cutlass13device_kernelIN5flash19FlashAttnFwdCombineIN4cute5tupleIJNS3_1CILi16EEENS5_ILi64EEEEEELi6ELi256ELi1ELb0ELb0ENS_10bfloat16_tEfNS_4arch4Sm90EEEEEvNT_6ParamsE)
	.align		4
        /*009c*/ 	.word	index@(__assertfail)
	.align		4
        /*00a0*/ 	.word	index@(_ZN7cutlass13device_kernelIN5flash19FlashAttnFwdCombineIN4cute5tupleIJNS3_1CILi16EEENS5_ILi64EEEEEELi5ELi256ELi1ELb0ELb0ENS_10bfloat16_tEfNS_4arch4Sm90EEEEEvNT_6ParamsE)
	.align		4
        /*00a4*/ 	.word	index@(__assertfail)
	.align		4
        /*00a8*/ 	.word	index@(_ZN7cutlass13device_kernelIN5flash19FlashAttnFwdCombineIN4cute5tupleIJNS3_1CILi16EEENS5_ILi64EEEEEELi4ELi256ELi1ELb0ELb0ENS_10bfloat16_tEfNS_4arch4Sm90EEEEEvNT_6ParamsE)
	.align		4
        /*00ac*/ 	.word	index@(__assertfail)
	.align		4
        /*00b0*/ 	.word	index@(_ZN7cutlass13device_kernelIN5flash19FlashAttnFwdCombineIN4cute5tupleIJNS3_1CILi16EEENS5_ILi64EEEEEELi8ELi256ELi1ELb0ELb1ENS_10bfloat16_tEfNS_4arch4Sm90EEEEEvNT_6ParamsE)
	.align		4
        /*00b4*/ 	.word	index@(__assertfail)
	.align		4
        /*00b8*/ 	.word	index@(_ZN7cutlass13device_kernelIN5flash19FlashAttnFwdCombineIN4cute5tupleIJNS3_1CILi16EEENS5_ILi64EEEEEELi7ELi256ELi1ELb0ELb1ENS_10bfloat16_tEfNS_4arch4Sm90EEEEEvNT_6ParamsE)
	.align		4
        /*00bc*/ 	.word	index@(__assertfail)
	.align		4
        /*00c0*/ 	.word	index@(_ZN7cutlass13device_kernelIN5flash19FlashAttnFwdCombineIN4cute5tupleIJNS3_1CILi16EEENS5_ILi64EEEEEELi6ELi256ELi1ELb0ELb1ENS_10bfloat16_tEfNS_4arch4Sm90EEEEEvNT_6ParamsE)
	.align		4
        /*00c4*/ 	.word	index@(__assertfail)
	.align		4
        /*00c8*/ 	.word	index@(_ZN7cutlass13device_kernelIN5flash19FlashAttnFwdCombineIN4cute5tupleIJNS3_1CILi16EEENS5_ILi64EEEEEELi5ELi256ELi1ELb0ELb1ENS_10bfloat16_tEfNS_4arch4Sm90EEEEEvNT_6ParamsE)
	.align		4
        /*00cc*/ 	.word	index@(__assertfail)
	.align		4
        /*00d0*/ 	.word	index@(_ZN7cutlass13device_kernelIN5flash19FlashAttnFwdCombineIN4cute5tupleIJNS3_1CILi16EEENS5_ILi64EEEEEELi4ELi256ELi1ELb0ELb1ENS_10bfloat16_tEfNS_4arch4Sm90EEEEEvNT_6ParamsE)
	.align		4
        /*00d4*/ 	.word	index@(__assertfail)
	.align		4
        /*00d8*/ 	.word	index@(_ZN7cutlass13device_kernelIN5flash19FlashAttnFwdCombineIN4cute5tupleIJNS3_1CILi16EEENS5_ILi64EEEEEELi8ELi256ELi1ELb0ELb0ENS_10bfloat16_tEfNS_4arch4Sm80EEEEEvNT_6ParamsE)
	.align		4
        /*00dc*/ 	.word	index@(__assertfail)
	.align		4
        /*00e0*/ 	.word	index@(_ZN7cutlass13device_kernelIN5flash19FlashAttnFwdCombineIN4cute5tupleIJNS3_1CILi16EEENS5_ILi64EEEEEELi7ELi256ELi1ELb0ELb0ENS_10bfloat16_tEfNS_4arch4Sm80EEEEEvNT_6ParamsE)
	.align		4
        /*00e4*/ 	.word	index@(__assertfail)
	.align		4
        /*00e8*/ 	.word	index@(_ZN7cutlass13device_kernelIN5flash19FlashAttnFwdCombineIN4cute5tupleIJNS3_1CILi16EEENS5_ILi64EEEEEELi6ELi256ELi1ELb0ELb0ENS_10bfloat16_tEfNS_4arch4Sm80EEEEEvNT_6ParamsE)
	.align		4
        /*00ec*/ 	.word	index@(__assertfail)
	.align		4
        /*00f0*/ 	.word	index@(_ZN7cutlass13device_kernelIN5flash19FlashAttnFwdCombineIN4cute5tupleIJNS3_1CILi16EEENS5_ILi64EEEEEELi5ELi256ELi1ELb0ELb0ENS_10bfloat16_tEfNS_4arch4Sm80EEEEEvNT_6ParamsE)
	.align		4
        /*00f4*/ 	.word	index@(__assertfail)
	.align		4
        /*00f8*/ 	.word	index@(_ZN7cutlass13device_kernelIN5flash19FlashAttnFwdCombineIN4cute5tupleIJNS3_1CILi16EEENS5_ILi64EEEEEELi4ELi256ELi1ELb0ELb0ENS_10bfloat16_tEfNS_4arch4Sm80EEEEEvNT_6ParamsE)
	.align		4
        /*00fc*/ 	.word	index@(__assertfail)
	.align		4
        /*0100*/ 	.word	index@(_ZN7cutlass13device_kernelIN5flash19FlashAttnFwdCombineIN4cute5tupleIJNS3_1CILi16EEENS5_ILi64EEEEEELi8ELi256ELi1ELb0ELb1ENS_10bfloat16_tEfNS_4arch4Sm80EEEEEvNT_6ParamsE)
	.align		4
        /*0104*/ 	.word	index@(__assertfail)
	.align		4
        /*0108*/ 	.word	index@(_ZN7cutlass13device_kernelIN5flash19FlashAttnFwdCombineIN4cute5tupleIJNS3_1CILi16EEENS5_ILi64EEEEEELi7ELi256ELi1ELb0ELb1ENS_10bfloat16_tEfNS_4arch4Sm80EEEEEvNT_6ParamsE)
	.align		4
        /*010c*/ 	.word	index@(__assertfail)
	.align		4
        /*0110*/ 	.word	index@(_ZN7cutlass13device_kernelIN5flash19FlashAttnFwdCombineIN4cute5tupleIJNS3_1CILi16EEENS5_ILi64EEEEEELi6ELi256ELi1ELb0ELb1ENS_10bfloat16_tEfNS_4arch4Sm80EEEEEvNT_6ParamsE)
	.align		4
        /*0114*/ 	.word	index@(__assertfail)
	.align		4
        /*0118*/ 	.word	index@(_ZN7cutlass13device_kernelIN5flash19FlashAttnFwdCombineIN4cute5tupleIJNS3_1CILi16EEENS5_ILi64EEEEEELi5ELi256ELi1ELb0ELb1ENS_10bfloat16_tEfNS_4arch4Sm80EEEEEvNT_6ParamsE)
	.align		4
        /*011c*/ 	.word	index@(__assertfail)
	.align		4
        /*0120*/ 	.word	index@(_ZN7cutlass13device_kernelIN5flash19FlashAttnFwdCombineIN4cute5tupleIJNS3_1CILi16EEENS5_ILi64EEEEEELi4ELi256ELi1ELb0ELb1ENS_10bfloat16_tEfNS_4arch4Sm80EEEEEvNT_6ParamsE)
	.align		4
        /*0124*/ 	.word	index@(__assertfail)
	.align		4
        /*0128*/ 	.word	index@(_ZN7cutlass13device_kernelIN5flash19FlashAttnFwdCombineIN4cute5tupleIJNS3_1CILi8EEENS5_ILi128EEEEEELi8ELi256ELi1ELb0ELb0ENS_6half_tEfNS_4arch4Sm90EEEEEvNT_6ParamsE)
	.align		4
        /*012c*/ 	.word	index@(__assertfail)
	.align		4
        /*0130*/ 	.word	index@(_ZN7cutlass13device_kernelIN5flash19FlashAttnFwdCombineIN4cute5tupleIJNS3_1CILi8EEENS5_ILi128EEEEEELi7ELi256ELi1ELb0ELb0ENS_6half_tEfNS_4arch4Sm90EEEEEvNT_6ParamsE)
	.align		4
        /*0134*/ 	.word	index@(__assertfail)
	.align		4
        /*0138*/ 	.word	index@(_ZN7cutlass13device_kernelIN5flash19FlashAttnFwdCombineIN4cute5tupleIJNS3_1CILi8EEENS5_ILi128EEEEEELi6ELi256ELi1ELb0ELb0ENS_6half_tEfNS_4arch4Sm90EEEEEvNT_6ParamsE)
	.align		4
        /*013c*/ 	.word	index@(__assertfail)
	.align		4
        /*0140*/ 	.word	index@(_ZN7cutlass13device_kernelIN5flash19FlashAttnFwdCombineIN4cute5tupleIJNS3_1CILi8EEENS5_ILi128EEEEEELi5ELi256ELi1ELb0ELb0ENS_6half_tEfNS_4arch4Sm90EEEEEvNT_6ParamsE)
	.align		4
        /*0144*/ 	.word	index@(__assertfail)
	.align		4
        /*0148*/ 	.word	index@(_ZN7cutlass13device_kernelIN5flash19FlashAttnFwdCombineIN4cute5tupleIJNS3_1CILi8EEENS5_ILi128EEEEEELi8ELi256ELi1ELb0ELb1ENS_6half_tEfNS_4arch4Sm90EEEEEvNT_6ParamsE)
	.align		4
        /*014c*/ 	.word	index@(__assertfail)
	.align		4
        /*0150*/ 	.word	index@(_ZN7cutlass13device_kernelIN5flash19FlashAttnFwdCombineIN4cute5tupleIJNS3_1CILi8EEENS5_ILi128EEEEEELi7ELi256ELi1ELb0ELb1ENS_6half_tEfNS_4arch4Sm90EEEEEvNT_6ParamsE)
	.align		4
        /*0154*/ 	.word	index@(__assertfail)
	.align		4
        /*0158*/ 	.word	index@(_ZN7cutlass13device_kernelIN5flash19FlashAttnFwdCombineIN4cute5tupleIJNS3_1CILi8EEENS5_ILi128EEEEEELi6ELi256ELi1ELb0ELb1ENS_6half_tEfNS_4arch4Sm90EEEEEvNT_6ParamsE)
	.align		4
        /*015c*/ 	.word	index@(__assertfail)
	.align		4
        /*0160*/ 	.word	index@(_ZN7cutlass13device_kernelIN5flash19FlashAttnFwdCombineIN4cute5tupleIJNS3_1CILi8EEENS5_ILi128EEEEEELi5ELi256ELi1ELb0ELb1ENS_6half_tEfNS_4arch4Sm90EEEEEvNT_6ParamsE)
	.align		4
        /*0164*/ 	.word	index@(__assertfail)
	.align		4
        /*0168*/ 	.word	index@(_ZN7cutlass13device_kernelIN5flash19FlashAttnFwdCombineIN4cute5tupleIJNS3_1CILi8EEENS5_ILi128EEEEEELi8ELi256ELi1ELb0ELb0ENS_6half_tEfNS_4arch4Sm80EEEEEvNT_6ParamsE)
	.align		4
        /*016c*/ 	.word	index@(__assertfail)
	.align		4
        /*0170*/ 	.word	index@(_ZN7cutlass13device_kernelIN5flash19FlashAttnFwdCombineIN4cute5tupleIJNS3_1CILi8EEENS5_ILi128EEEEEELi7ELi256ELi1ELb0ELb0ENS_6half_tEfNS_4arch4Sm80EEEEEvNT_6ParamsE)
	.align		4
        /*0174*/ 	.word	index@(__assertfail)
	.align		4
        /*0178*/ 	.word	index@(_ZN7cutlass13device_kernelIN5flash19FlashAttnFwdCombineIN4cute5tupleIJNS3_1CILi8EEENS5_ILi128EEEEEELi6ELi256ELi1ELb0ELb0ENS_6half_tEfNS_4arch4Sm80EEEEEvNT_6ParamsE)
	.align		4
        /*017c*/ 	.word	index@(__assertfail)
	.align		4
        /*0180*/ 	.word	index@(_ZN7cutlass13device_kernelIN5flash19FlashAttnFwdCombineIN4cute5tupleIJNS3_1CILi8EEENS5_ILi128EEEEEELi5ELi256ELi1ELb0ELb0ENS_6half_tEfNS_4arch4Sm80EEEEEvNT_6ParamsE)
	.align		4
        /*0184*/ 	.word	index@(__assertfail)
	.align		4
        /*0188*/ 	.word	index@(_ZN7cutlass13device_kernelIN5flash19FlashAttnFwdCombineIN4cute5tupleIJNS3_1CILi8EEENS5_ILi128EEEEEELi8ELi256ELi1ELb0ELb1ENS_6half_tEfNS_4arch4Sm80EEEEEvNT_6ParamsE)
	.align		4
        /*018c*/ 	.word	index@(__assertfail)
	.align		4
        /*0190*/ 	.word	index@(_ZN7cutlass13device_kernelIN5flash19FlashAttnFwdCombineIN4cute5tupleIJNS3_1CILi8EEENS5_ILi128EEEEEELi7ELi256ELi1ELb0ELb1ENS_6half_tEfNS_4arch4Sm80EEEEEvNT_6ParamsE)
	.align		4
        /*0194*/ 	.word	index@(__assertfail)
	.align		4
        /*0198*/ 	.word	index@(_ZN7cutlass13device_kernelIN5flash19FlashAttnFwdCombineIN4cute5tupleIJNS3_1CILi8EEENS5_ILi128EEEEEELi6ELi256ELi1ELb0ELb1ENS_6half_tEfNS_4arch4Sm80EEEEEvNT_6ParamsE)
	.align		4
        /*019c*/ 	.word	index@(__assertfail)
	.align		4
        /*01a0*/ 	.word	index@(_ZN7cutlass13device_kernelIN5flash19FlashAttnFwdCombineIN4cute5tupleIJNS3_1CILi8EEENS5_ILi128EEEEEELi5ELi256ELi1ELb0ELb1ENS_6half_tEfNS_4arch4Sm80EEEEEvNT_6ParamsE)
	.align		4
        /*01a4*/ 	.word	index@(__assertfail)
	.align		4
        /*01a8*/ 	.word	index@(_ZN7cutlass13device_kernelIN5flash19FlashAttnFwdCombineIN4cute5tupleIJNS3_1CILi16EEENS5_ILi64EEEEEELi8ELi256ELi1ELb0ELb0ENS_6half_tEfNS_4arch4Sm90EEEEEvNT_6ParamsE)
	.align		4
        /*01ac*/ 	.word	index@(__assertfail)
	.align		4
        /*01b0*/ 	.word	index@(_ZN7cutlass13device_kernelIN5flash19FlashAttnFwdCombineIN4cute5tupleIJNS3_1CILi16EEENS5_ILi64EEEEEELi7ELi256ELi1ELb0ELb0ENS_6half_tEfNS_4arch4Sm90EEEEEvNT_6ParamsE)
	.align		4
        /*01b4*/ 	.word	index@(__assertfail)
	.align		4
        /*01b8*/ 	.word	index@(_ZN7cutlass13device_kernelIN5flash19FlashAttnFwdCombineIN4cute5tupleIJNS3_1CILi16EEENS5_ILi64EEEEEELi6ELi256ELi1ELb0ELb0ENS_6half_tEfNS_4arch4Sm90EEEEEvNT_6ParamsE)
	.align		4
        /*01bc*/ 	.word	index@(__assertfail)
	.align		4
        /*01c0*/ 	.word	index@(_ZN7cutlass13device_kernelIN5flash19FlashAttnFwdCombineIN4cute5tupleIJNS3_1CILi16EEENS5_ILi64EEEEEELi5ELi256ELi1ELb0ELb0ENS_6half_tEfNS_4arch4Sm90EEEEEvNT_6ParamsE)
	.align		4
        /*01c4*/ 	.word	index@(__assertfail)
	.align		4
        /*01c8*/ 	.word	index@(_ZN7cutlass13device_kernelIN5flash19FlashAttnFwdCombineIN4cute5tupleIJNS3_1CILi16EEENS5_ILi64EEEEEELi4ELi256ELi1ELb0ELb0ENS_6half_tEfNS_4arch4Sm90EEEEEvNT_6ParamsE)
	.align		4
        /*01cc*/ 	.word	index@(__assertfail)
	.align		4
        /*01d0*/ 	.word	index@(_ZN7cutlass13device_kernelIN5flash19FlashAttnFwdCombineIN4cute5tupleIJNS3_1CILi16EEENS5_ILi64EEEEEELi8ELi256ELi1ELb0ELb1ENS_6half_tEfNS_4arch4Sm90EEEEEvNT_6ParamsE)
	.align		4
        /*01d4*/ 	.word	index@(__assertfail)
	.align		4
        /*01d8*/ 	.word	index@(_ZN7cutlass13device_kernelIN5flash19FlashAttnFwdCombineIN4cute5tupleIJNS3_1CILi16EEENS5_ILi64EEEEEELi7ELi256ELi1ELb0ELb1ENS_6half_tEfNS_4arch4Sm90EEEEEvNT_6ParamsE)
	.align		4
        /*01dc*/ 	.word	index@(__assertfail)
	.align		4
        /*01e0*/ 	.word	index@(_ZN7cutlass13device_kernelIN5flash19FlashAttnFwdCombineIN4cute5tupleIJNS3_1CILi16EEENS5_ILi64EEEEEELi6ELi256ELi1ELb0ELb1ENS_6half_tEfNS_4arch4Sm90EEEEEvNT_6ParamsE)
	.align		4
        /*01e4*/ 	.word	index@(__assertfail)
	.align		4
        /*01e8*/ 	.word	index@(_ZN7cutlass13device_kernelIN5flash19FlashAttnFwdCombineIN4cute5tupleIJNS3_1CILi16EEENS5_ILi64EEEEEELi5ELi256ELi1ELb0ELb1ENS_6half_tEfNS_4arch4Sm90EEEEEvNT_6ParamsE)
	.align		4
        /*01ec*/ 	.word	index@(__assertfail)
	.align		4
        /*01f0*/ 	.word	index@(_ZN7cutlass13device_kernelIN5flash19FlashAttnFwdCombineIN4cute5tupleIJNS3_1CILi16EEENS5_ILi64EEEEEELi4ELi256ELi1ELb0ELb1ENS_6half_tEfNS_4arch4Sm90EEEEEvNT_6ParamsE)
	.align		4
        /*01f4*/ 	.word	index@(__assertfail)
	.align		4
        /*01f8*/ 	.word	index@(_ZN7cutlass13device_kernelIN5flash19FlashAttnFwdCombineIN4cute5tupleIJNS3_1CILi16EEENS5_ILi64EEEEEELi8ELi256ELi1ELb0ELb0ENS_6half_tEfNS_4arch4Sm80EEEEEvNT_6ParamsE)
	.align		4
        /*01fc*/ 	.word	index@(__assertfail)
	.align		4
        /*0200*/ 	.word	index@(_ZN7cutlass13device_kernelIN5flash19FlashAttnFwdCombineIN4cute5tupleIJNS3_1CILi16EEENS5_ILi64EEEEEELi7ELi256ELi1ELb0ELb0ENS_6half_tEfNS_4arch4Sm80EEEEEvNT_6ParamsE)
	.align		4
        /*0204*/ 	.word	index@(__assertfail)
	.align		4
        /*0208*/ 	.word	index@(_ZN7cutlass13device_kernelIN5flash19FlashAttnFwdCombineIN4cute5tupleIJNS3_1CILi16EEENS5_ILi64EEEEEELi6ELi256ELi1ELb0ELb0ENS_6half_tEfNS_4arch4Sm80EEEEEvNT_6ParamsE)
	.align		4
        /*020c*/ 	.word	index@(__assertfail)
	.align		4
        /*0210*/ 	.word	index@(_ZN7cutlass13device_kernelIN5flash19FlashAttnFwdCombineIN4cute5tupleIJNS3_1CILi16EEENS5_ILi64EEEEEELi5ELi256ELi1ELb0ELb0ENS_6half_tEfNS_4arch4Sm80EEEEEvNT_6ParamsE)
	.align		4
        /*0214*/ 	.word	index@(__assertfail)
	.align		4
        /*0218*/ 	.word	index@(_ZN7cutlass13device_kernelIN5flash19FlashAttnFwdCombineIN4cute5tupleIJNS3_1CILi16EEENS5_ILi64EEEEEELi4ELi256ELi1ELb0ELb0ENS_6half_tEfNS_4arch4Sm80EEEEEvNT_6ParamsE)
	.align		4
        /*021c*/ 	.word	index@(__assertfail)
	.align		4
        /*0220*/ 	.word	index@(_ZN7cutlass13device_kernelIN5flash19FlashAttnFwdCombineIN4cute5tupleIJNS3_1CILi16EEENS5_ILi64EEEEEELi8ELi256ELi1ELb0ELb1ENS_6half_tEfNS_4arch4Sm80EEEEEvNT_6ParamsE)
	.align		4
        /*0224*/ 	.word	index@(__assertfail)
	.align		4
        /*0228*/ 	.word	index@(_ZN7cutlass13device_kernelIN5flash19FlashAttnFwdCombineIN4cute5tupleIJNS3_1CILi16EEENS5_ILi64EEEEEELi7ELi256ELi1ELb0ELb1ENS_6half_tEfNS_4arch4Sm80EEEEEvNT_6ParamsE)
	.align		4
        /*022c*/ 	.word	index@(__assertfail)
	.align		4
        /*0230*/ 	.word	index@(_ZN7cutlass13device_kernelIN5flash19FlashAttnFwdCombineIN4cute5tupleIJNS3_1CILi16EEENS5_ILi64EEEEEELi6ELi256ELi1ELb0ELb1ENS_6half_tEfNS_4arch4Sm80EEEEEvNT_6ParamsE)
	.align		4
        /*0234*/ 	.word	index@(__assertfail)
	.align		4
        /*0238*/ 	.word	index@(_ZN7cutlass13device_kernelIN5flash19FlashAttnFwdCombineIN4cute5tupleIJNS3_1CILi16EEENS5_ILi64EEEEEELi5ELi256ELi1ELb0ELb1ENS_6half_tEfNS_4arch4Sm80EEEEEvNT_6ParamsE)
	.align		4
        /*023c*/ 	.word	index@(__assertfail)
	.align		4
        /*0240*/ 	.word	index@(_ZN7cutlass13device_kernelIN5flash19FlashAttnFwdCombineIN4cute5tupleIJNS3_1CILi16EEENS5_ILi64EEEEEELi4ELi256ELi1ELb0ELb1ENS_6half_tEfNS_4arch4Sm80EEEEEvNT_6ParamsE)
	.align		4
        /*0244*/ 	.word	index@(__assertfail)
	.align		4
        /*0248*/ 	.word	index@(_ZN7cutlass13device_kernelIN5flash19FlashAttnFwdCombineIN4cute5tupleIJNS3_1CILi8EEENS5_ILi128EEEEEELi8ELi256ELi1ELb0ELb0EffNS_4arch4Sm90EEEEEvNT_6ParamsE)
	.align		4
        /*024c*/ 	.word	index@(__assertfail)
	.align		4
        /*0250*/ 	.word	index@(_ZN7cutlass13device_kernelIN5flash19FlashAttnFwdCombineIN4cute5tupleIJNS3_1CILi8EEENS5_ILi128EEEEEELi7ELi256ELi1ELb0ELb0EffNS_4arch4Sm90EEEEEvNT_6ParamsE)
	.align		4
        /*0254*/ 	.word	index@(__assertfail)
	.align		4
        /*0258*/ 	.word	index@(_ZN7cutlass13device_kernelIN5flash19FlashAttnFwdCombineIN4cute5tupleIJNS3_1CILi8EEENS5_ILi128EEEEEELi6ELi256ELi1ELb0ELb0EffNS_4arch4Sm90EEEEEvNT_6ParamsE)
	.align		4
        /*025c*/ 	.word	index@(__assertfail)
	.align		4
        /*0260*/ 	.word	index@(_ZN7cutlass13device_kernelIN5flash19FlashAttnFwdCombineIN4cute5tupleIJNS3_1CILi8EEENS5_ILi128EEEEEELi5ELi256ELi1ELb0ELb0EffNS_4arch4Sm90EEEEEvNT_6ParamsE)
	.align		4
        /*0264*/ 	.word	index@(__assertfail)
	.align		4
        /*0268*/ 	.word	index@(_ZN7cutlass13device_kernelIN5flash19FlashAttnFwdCombineIN4cute5tupleIJNS3_1CILi8EEENS5_ILi128EEEEEELi8ELi256ELi1ELb0ELb1EffNS_4arch4Sm90EEEEEvNT_6ParamsE)
	.align		4
        /*026c*/ 	.word	index@(__assertfail)
	.align		4
        /*0270*/ 	.word	index@(_ZN7cutlass13device_kernelIN5flash19FlashAttnFwdCombineIN4cute5tupleIJNS3_1CILi8EEENS5_ILi128EEEEEELi7ELi256ELi1ELb0ELb1EffNS_4arch4Sm90EEEEEvNT_6ParamsE)
	.align		4
        /*0274*/ 	.word	index@(__assertfail)
	.align		4
        /*0278*/ 	.word	index@(_ZN7cutlass13device_kernelIN5flash19FlashAttnFwdCombineIN4cute5tupleIJNS3_1CILi8EEENS5_ILi128EEEEEELi6ELi256ELi1ELb0ELb1EffNS_4arch4Sm90EEEEEvNT_6ParamsE)
	.align		4
        /*027c*/ 	.word	index@(__assertfail)
	.align		4
        /*0280*/ 	.word	index@(_ZN7cutlass13device_kernelIN5flash19FlashAttnFwdCombineIN4cute5tupleIJNS3_1CILi8EEENS5_ILi128EEEEEELi5ELi256ELi1ELb0ELb1EffNS_4arch4Sm90EEEEEvNT_6ParamsE)
	.align		4
        /*0284*/ 	.word	index@(__assertfail)
	.align		4
        /*0288*/ 	.word	index@(_ZN7cutlass13device_kernelIN5flash19FlashAttnFwdCombineIN4cute5tupleIJNS3_1CILi8EEENS5_ILi128EEEEEELi8ELi256ELi1ELb0ELb0EffNS_4arch4Sm80EEEEEvNT_6ParamsE)
	.align		4
        /*028c*/ 	.word	index@(__assertfail)
	.align		4
        /*0290*/ 	.word	index@(_ZN7cutlass13device_kernelIN5flash19FlashAttnFwdCombineIN4cute5tupleIJNS3_1CILi8EEENS5_ILi128EEEEEELi7ELi256ELi1ELb0ELb0EffNS_4arch4Sm80EEEEEvNT_6ParamsE)
	.align		4
        /*0294*/ 	.word	index@(__assertfail)
	.align		4
        /*0298*/ 	.word	index@(_ZN7cutlass13device_kernelIN5flash19FlashAttnFwdCombineIN4cute5tupleIJNS3_1CILi8EEENS5_ILi128EEEEEELi6ELi256ELi1ELb0ELb0EffNS_4arch4Sm80EEEEEvNT_6ParamsE)
	.align		4
        /*029c*/ 	.word	index@(__assertfail)
	.align		4
        /*02a0*/ 	.word	index@(_ZN7cutlass13device_kernelIN5flash19FlashAttnFwdCombineIN4cute5tupleIJNS3_1CILi8EEENS5_ILi128EEEEEELi5ELi256ELi1ELb0ELb0EffNS_4arch4Sm80EEEEEvNT_6ParamsE)
	.align		4
        /*02a4*/ 	.word	index@(__assertfail)
	.align		4
        /*02a8*/ 	.word	index@(_ZN7cutlass13device_kernelIN5flash19FlashAttnFwdCombineIN4cute5tupleIJNS3_1CILi8EEENS5_ILi128EEEEEELi8ELi256ELi1ELb0ELb1EffNS_4arch4Sm80EEEEEvNT_6ParamsE)
	.align		4
        /*02ac*/ 	.word	index@(__assertfail)
	.align		4
        /*02b0*/ 	.word	index@(_ZN7cutlass13device_kernelIN5flash19FlashAttnFwdCombineIN4cute5tupleIJNS3_1CILi8EEENS5_ILi128EEEEEELi7ELi256ELi1ELb0ELb1EffNS_4arch4Sm80EEEEEvNT_6ParamsE)
	.align		4
        /*02b4*/ 	.word	index@(__assertfail)
	.align		4
        /*02b8*/ 	.word	index@(_ZN7cutlass13device_kernelIN5flash19FlashAttnFwdCombineIN4cute5tupleIJNS3_1CILi8EEENS5_ILi128EEEEEELi6ELi256ELi1ELb0ELb1EffNS_4arch4Sm80EEEEEvNT_6ParamsE)
	.align		4
        /*02bc*/ 	.word	index@(__assertfail)
	.align		4
        /*02c0*/ 	.word	index@(_ZN7cutlass13device_kernelIN5flash19FlashAttnFwdCombineIN4cute5tupleIJNS3_1CILi8EEENS5_ILi128EEEEEELi5ELi256ELi1ELb0ELb1EffNS_4arch4Sm80EEEEEvNT_6ParamsE)
	.align		4
        /*02c4*/ 	.word	index@(__assertfail)
	.align		4
        /*02c8*/ 	.word	index@(_ZN7cutlass13device_kernelIN5flash19FlashAttnFwdCombineIN4cute5tupleIJNS3_1CILi16EEENS5_ILi64EEEEEELi8ELi256ELi1ELb0ELb0EffNS_4arch4Sm90EEEEEvNT_6ParamsE)
	.align		4
        /*02cc*/ 	.word	index@(__assertfail)
	.align		4
        /*02d0*/ 	.word	index@(_ZN7cutlass13device_kernelIN5flash19FlashAttnFwdCombineIN4cute5tupleIJNS3_1CILi16EEENS5_ILi64EEEEEELi7ELi256ELi1ELb0ELb0EffNS_4arch4Sm90EEEEEvNT_6ParamsE)
	.align		4
        /*02d4*/ 	.word	index@(__assertfail)
	.align		4
        /*02d8*/ 	.word	index@(_ZN7cutlass13device_kernelIN5flash19FlashAttnFwdCombineIN4cute5tupleIJNS3_1CILi16EEENS5_ILi64EEEEEELi6ELi256ELi1ELb0ELb0EffNS_4arch4Sm90EEEEEvNT_6ParamsE)
	.align		4
        /*02dc*/ 	.word	index@(__assertfail)
	.align		4
        /*02e0*/ 	.word	index@(_ZN7cutlass13device_kernelIN5flash19FlashAttnFwdCombineIN4cute5tupleIJNS3_1CILi16EEENS5_ILi64EEEEEELi5ELi256ELi1ELb0ELb0EffNS_4arch4Sm90EEEEEvNT_6ParamsE)
	.align		4
        /*02e4*/ 	.word	index@(__assertfail)
	.align		4
        /*02e8*/ 	.word	index@(_ZN7cutlass13device_kernelIN5flash19FlashAttnFwdCombineIN4cute5tupleIJNS3_1CILi16EEENS5_ILi64EEEEEELi4ELi256ELi1ELb0ELb0EffNS_4arch4Sm90EEEEEvNT_6ParamsE)
	.align		4
        /*02ec*/ 	.word	index@(__assertfail)
	.align		4
        /*02f0*/ 	.word	index@(_ZN7cutlass13device_kernelIN5flash19FlashAttnFwdCombineIN4cute5tupleIJNS3_1CILi16EEENS5_ILi64EEEEEELi8ELi256ELi1ELb0ELb1EffNS_4arch4Sm90EEEEEvNT_6ParamsE)
	.align		4
        /*02f4*/ 	.word	index@(__assertfail)
	.align		4
        /*02f8*/ 	.word	index@(_ZN7cutlass13device_kernelIN5flash19FlashAttnFwdCombineIN4cute5tupleIJNS3_1CILi16EEENS5_ILi64EEEEEELi7ELi256ELi1ELb0ELb1EffNS_4arch4Sm90EEEEEvNT_6ParamsE)
	.align		4
        /*02fc*/ 	.word	index@(__assertfail)
	.align		4
        /*0300*/ 	.word	index@(_ZN7cutlass13device_kernelIN5flash19FlashAttnFwdCombineIN4cute5tupleIJNS3_1CILi16EEENS5_ILi64EEEEEELi6ELi256ELi1ELb0ELb1EffNS_4arch4Sm90EEEEEvNT_6ParamsE)
	.align		4
        /*0304*/ 	.word	index@(__assertfail)
	.align		4
        /*0308*/ 	.word	index@(_ZN7cutlass13device_kernelIN5flash19FlashAttnFwdCombineIN4cute5tupleIJNS3_1CILi16EEENS5_ILi64EEEEEELi5ELi256ELi1ELb0ELb1EffNS_4arch4Sm90EEEEEvNT_6ParamsE)
	.align		4
        /*030c*/ 	.word	index@(__assertfail)
	.align		4
        /*0310*/ 	.word	index@(_ZN7cutlass13device_kernelIN5flash19FlashAttnFwdCombineIN4cute5tupleIJNS3_1CILi16EEENS5_ILi64EEEEEELi4ELi256ELi1ELb0ELb1EffNS_4arch4Sm90EEEEEvNT_6ParamsE)
	.align		4
        /*0314*/ 	.word	index@(__assertfail)
	.align		4
        /*0318*/ 	.word	index@(_ZN7cutlass13device_kernelIN5flash19FlashAttnFwdCombineIN4cute5tupleIJNS3_1CILi16EEENS5_ILi64EEEEEELi8ELi256ELi1ELb0ELb0EffNS_4arch4Sm80EEEEEvNT_6ParamsE)
	.align		4
        /*031c*/ 	.word	index@(__assertfail)
	.align		4
        /*0320*/ 	.word	index@(_ZN7cutlass13device_kernelIN5flash19FlashAttnFwdCombineIN4cute5tupleIJNS3_1CILi16EEENS5_ILi64EEEEEELi7ELi256ELi1ELb0ELb0EffNS_4arch4Sm80EEEEEvNT_6ParamsE)
	.align		4
        /*0324*/ 	.word	index@(__assertfail)
	.align		4
        /*0328*/ 	.word	index@(_ZN7cutlass13device_kernelIN5flash19FlashAttnFwdCombineIN4cute5tupleIJNS3_1CILi16EEENS5_ILi64EEEEEELi6ELi256ELi1ELb0ELb0EffNS_4arch4Sm80EEEEEvNT_6ParamsE)
	.align		4
        /*032c*/ 	.word	index@(__assertfail)
	.align		4
        /*0330*/ 	.word	index@(_ZN7cutlass13device_kernelIN5flash19FlashAttnFwdCombineIN4cute5tupleIJNS3_1CILi16EEENS5_ILi64EEEEEELi5ELi256ELi1ELb0ELb0EffNS_4arch4Sm80EEEEEvNT_6ParamsE)
	.align		4
        /*0334*/ 	.word	index@(__assertfail)
	.align		4
        /*0338*/ 	.word	index@(_ZN7cutlass13device_kernelIN5flash19FlashAttnFwdCombineIN4cute5tupleIJNS3_1CILi16EEENS5_ILi64EEEEEELi4ELi256ELi1ELb0ELb0EffNS_4arch4Sm80EEEEEvNT_6ParamsE)
	.align		4
        /*033c*/ 	.word	index@(__assertfail)
	.align		4
        /*0340*/ 	.word	index@(_ZN7cutlass13device_kernelIN5flash19FlashAttnFwdCombineIN4cute5tupleIJNS3_1CILi16EEENS5_ILi64EEEEEELi8ELi256ELi1ELb0ELb1EffNS_4arch4Sm80EEEEEvNT_6ParamsE)
	.align		4
        /*0344*/ 	.word	index@(__assertfail)
	.align		4
        /*0348*/ 	.word	index@(_ZN7cutlass13device_kernelIN5flash19FlashAttnFwdCombineIN4cute5tupleIJNS3_1CILi16EEENS5_ILi64EEEEEELi7ELi256ELi1ELb0ELb1EffNS_4arch4Sm80EEEEEvNT_6ParamsE)
	.align		4
        /*034c*/ 	.word	index@(__assertfail)
	.align		4
        /*0350*/ 	.word	index@(_ZN7cutlass13device_kernelIN5flash19FlashAttnFwdCombineIN4cute5tupleIJNS3_1CILi16EEENS5_ILi64EEEEEELi6ELi256ELi1ELb0ELb1EffNS_4arch4Sm80EEEEEvNT_6ParamsE)
	.align		4
        /*0354*/ 	.word	index@(__assertfail)
	.align		4
        /*0358*/ 	.word	index@(_ZN7cutlass13device_kernelIN5flash19FlashAttnFwdCombineIN4cute5tupleIJNS3_1CILi16EEENS5_ILi64EEEEEELi5ELi256ELi1ELb0ELb1EffNS_4arch4Sm80EEEEEvNT_6ParamsE)
	.align		4
        /*035c*/ 	.word	index@(__assertfail)
	.align		4
        /*0360*/ 	.word	index@(_ZN7cutlass13device_kernelIN5flash19FlashAttnFwdCombineIN4cute5tupleIJNS3_1CILi16EEENS5_ILi64EEEEEELi4ELi256ELi1ELb0ELb1EffNS_4arch4Sm80EEEEEvNT_6ParamsE)
	.align		4
        /*0364*/ 	.word	index@(__assertfail)
	.align		4
        /*0368*/ 	.word	0x00000000
	.align		4
        /*036c*/ 	.word	0xfffffffe
	.align		4
        /*0370*/ 	.word	0x00000000
	.align		4
        /*0374*/ 	.word	0xfffffffd
	.align		4
        /*0378*/ 	.word	0x00000000
	.align		4
        /*037c*/ 	.word	0xfffffffc


//--------------------- .nv.constant4             --------------------------
	.section	.nv.constant4,"a",@progbits
	.align	8
	.align		8
.nv.constant4:
        /*0000*/ 	.dword	__assertfail
	.align		8
        /*0008*/ 	.dword	__unnamed_1
	.align		8
        /*0010*/ 	.dword	_ZN56_INTERNAL_79951ed2_20_flash_fwd_combine_cu_ef95aea4_32204cuda3std3__45__cpo5beginE
	.align		8
        /*0018*/ 	.dword	_ZN56_INTERNAL_79951ed2_20_flash_fwd_combine_cu_ef95aea4_32204cuda3std3__45__cpo3endE
	.align		8
        /*0020*/ 	.dword	_ZN56_INTERNAL_79951ed2_20_flash_fwd_combine_cu_ef95aea4_32204cuda3std3__45__cpo6cbeginE
	.align		8
        /*0028*/ 	.dword	_ZN56_INTERNAL_79951ed2_20_flash_fwd_combine_cu_ef95aea4_32204cuda3std3__45__cpo4cendE
	.align		8
        /*0030*/ 	.dword	_ZN56_INTERNAL_79951ed2_20_flash_fwd_combine_cu_ef95aea4_32204cuda3std3__458_GLOBAL__N__79951ed2_20_flash_fwd_combine_cu_ef95aea4_32206ignoreE
	.align		8
        /*0038*/ 	.dword	_ZN56_INTERNAL_79951ed2_20_flash_fwd_combine_cu_ef95aea4_32204cuda3std3__419piecewise_constructE
	.align		8
        /*0040*/ 	.dword	_ZN56_INTERNAL_79951ed2_20_flash_fwd_combine_cu_ef95aea4_32204cuda3std3__48in_placeE
	.align		8
        /*0048*/ 	.dword	_ZN56_INTERNAL_79951ed2_20_flash_fwd_combine_cu_ef95aea4_32204cuda3std6ranges3__45__cpo4swapE
	.align		8
        /*0050*/ 	.dword	_ZN56_INTERNAL_79951ed2_20_flash_fwd_combine_cu_ef95aea4_32204cuda3std6ranges3__45__cpo9iter_moveE
	.align		8
        /*0058*/ 	.dword	_ZN56_INTERNAL_79951ed2_20_flash_fwd_combine_cu_ef95aea4_32204cute7productE
	.align		8
        /*0060*/ 	.dword	_ZN56_INTERNAL_79951ed2_20_flash_fwd_combine_cu_ef95aea4_32204cute1_E
	.align		8
        /*0068*/ 	.dword	$str$16
	.align		8
        /*0070*/ 	.dword	$str$17


//--------------------- .text._ZN7cutlass13device_kernelIN5flash19FlashAttnFwdCombineIN4cute5tupleIJNS3_1CILi8EEENS5_ILi128EEEEEELi8ELi256ELi1ELb0ELb0ENS_10bfloat16_tEfNS_4arch4Sm90EEEEEvNT_6ParamsE --------------------------
	.section	.text._ZN7cutlass13device_kernelIN5flash19FlashAttnFwdCombineIN4cute5tupleIJNS3_1CILi8EEENS5_ILi128EEEEEELi8ELi256ELi1ELb0ELb0ENS_10bfloat16_tEfNS_4arch4Sm90EEEEEvNT_6ParamsE,"ax",@progbits
	.align	128
.text._ZN7cutlass13device_kernelIN5flash19FlashAttnFwdCombineIN4cute5tupleIJNS3_1CILi8EEENS5_ILi128EEEEEELi8ELi256ELi1ELb0ELb0ENS_10bfloat16_tEfNS_4arch4Sm90EEEEEvNT_6ParamsE:
        .type           _ZN7cutlass13device_kernelIN5flash19FlashAttnFwdCombineIN4cute5tupleIJNS3_1CILi8EEENS5_ILi128EEEEEELi8ELi256ELi1ELb0ELb0ENS_10bfloat16_tEfNS_4arch4Sm90EEEEEvNT_6ParamsE,@function
        .size           _ZN7cutlass13device_kernelIN5flash19FlashAttnFwdCombineIN4cute5tupleIJNS3_1CILi8EEENS5_ILi128EEEEEELi8ELi256ELi1ELb0ELb0ENS_10bfloat16_tEfNS_4arch4Sm90EEEEEvNT_6ParamsE,(.L_x_1566 - _ZN7cutlass13device_kernelIN5flash19FlashAttnFwdCombineIN4cute5tupleIJNS3_1CILi8EEENS5_ILi128EEEEEELi8ELi256ELi1ELb0ELb0ENS_10bfloat16_tEfNS_4arch4Sm90EEEEEvNT_6ParamsE)
        .other          _ZN7cutlass13device_kernelIN5flash19FlashAttnFwdCombineIN4cute5tupleIJNS3_1CILi8EEENS5_ILi128EEEEEELi8ELi256ELi1ELb0ELb0ENS_10bfloat16_tEfNS_4arch4Sm90EEEEEvNT_6ParamsE,@"STO_CUDA_ENTRY STV_DEFAULT"
_ZN7cutlass13device_kernelIN5flash19FlashAttnFwdCombineIN4cute5tupleIJNS3_1CILi8EEENS5_ILi128EEEEEELi8ELi256ELi1ELb0ELb0ENS_10bfloat16_tEfNS_4arch4Sm90EEEEEvNT_6ParamsE:
[----:B------:R-:W1:Y:S08]  /*0000*/  LDC R1, c[0x0][0x28] ;  /* 0x00000a00ff017b82 */ /* 0x000e700000000800 */
[----:B------:R-:W2:Y:S01]  /*0010*/  LDC.64 R2, c[0x0][0x2e0] ;  /* 0x0000b800ff027b82 */ /* 0x000ea20000000a00 */
[----:B------:R-:W3:Y:S01]  /*0020*/  S2R R0, SR_CTAID.Z ;  /* 0x0000000000007919 */ /* 0x000ee20000002700 */
[----:B------:R-:W-:Y:S01]  /*0030*/  ULDC.64 UR38, c[0x0][0x208] ;  /* 0x0000820000267ab9 */ /* 0x000fe20000000a00 */
[----:B------:R-:W4:Y:S01]  /*0040*/  S2R R18, SR_CTAID.X ;  /* 0x0000000000127919 */ /* 0x000f220000002500 */
[----:B------:R-:W-:Y:S01]  /*0050*/  ULDC UR6, c[0x0][0xc] ;  /* 0x0000030000067ab9 */ /* 0x000fe20000000800 */
[----:B------:R-:W-:Y:S01]  /*0060*/  ULDC.64 UR4, c[0x0][0x2f0] ;  /* 0x0000bc0000047ab9 */ /* 0x000fe20000000a00 */
[----:B--2---:R-:W-:-:S04]  /*0070*/  ISETP.NE.U32.AND P1, PT, R2, RZ, PT ;  /* 0x000000ff0200720c */ /* 0x004fc80003f25070 */
[----:B------:R-:W-:-:S13]  /*0080*/  ISETP.NE.AND.EX P1, PT, R3, RZ, PT, P1 ;  /* 0x000000ff0300720c */ /* 0x000fda0003f25310 */
[----:B------:R-:W3:Y:S02]  /*0090*/  @P1 LDC.64 R2, c[0x0][0x2e0] ;  /* 0x0000b800ff021b82 */ /* 0x000ee40000000a00 */
[----:B---3--:R-:W-:-:S06]  /*00a0*/  @P1 IMAD.WIDE R16, R0, 0x4, R2 ;  /* 0x0000000400101825 */ /* 0x008fcc00078e0202 */
[----:B------:R-:W2:Y:S01]  /*00b0*/  LDC.64 R2, c[0x0][0x2e8] ;  /* 0x0000ba00ff027b82 */ /* 0x000ea20000000a00 */
[----:B------:R-:W3:Y:S01]  /*00c0*/  @P1 LDG.E R16, desc[UR38][R16.64] ;  /* 0x0000002610101981 */ /* 0x000ee2000c1e1900 */
[----:B------:R-:W-:Y:S01]  /*00d0*/  IMAD.MOV.U32 R34, RZ, RZ, R0 ;  /* 0x000000ffff227224 */ /* 0x000fe200078e0000 */
[----:B--2---:R-:W-:-:S04]  /*00e0*/  ISETP.NE.U32.AND P0, PT, R2, RZ, PT ;  /* 0x000000ff0200720c */ /* 0x004fc80003f05070 */
[----:B------:R-:W-:-:S13]  /*00f0*/  ISETP.NE.AND.EX P0, PT, R3, RZ, PT, P0 ;  /* 0x000000ff0300720c */ /* 0x000fda0003f05300 */
[----:B------:R-:W2:Y:S02]  /*0100*/  @P0 LDC.64 R2, c[0x0][0x2e8] ;  /* 0x0000ba00ff020b82 */ /* 0x000ea40000000a00 */
[----:B--2---:R-:W-:Y:S02]  /*0110*/  @P0 IMAD.WIDE R4, R0, 0x4, R2 ;  /* 0x0000000400040825 */ /* 0x004fe400078e0202 */
[----:B------:R-:W2:Y:S04]  /*0120*/  S2R R2, SR_TID.X ;  /* 0x0000000000027919 */ /* 0x000ea80000002100 */
[----:B------:R-:W4:Y:S01]  /*0130*/  LDC R3, c[0x0][0x10] ;  /* 0x00000400ff037b82 */ /* 0x000f220000000800 */
[----:B------:R1:W5:Y:S01]  /*0140*/  @P0 LDG.E R34, desc[UR38][R4.64] ;  /* 0x0000002604220981 */ /* 0x000362000c1e1900 */
[----:B------:R-:W-:Y:S01]  /*0150*/  ISETP.NE.U32.AND P0, PT, RZ, UR4, PT ;  /* 0x00000004ff007c0c */ /* 0x000fe2000bf05070 */
[----:B------:R-:W-:Y:S01]  /*0160*/  UIADD3 UR6, UR6, -0x1, URZ ;  /* 0xffffffff06067890 */ /* 0x000fe2000fffe03f */
[----:B------:R-:W-:-:S04]  /*0170*/  ULDC UR4, c[0x0][0x14] ;  /* 0x0000050000047ab9 */ /* 0x000fc80000000800 */
[----:B------:R-:W1:Y:S01]  /*0180*/  S2UR UR36, SR_CTAID.Y ;  /* 0x00000000002479c3 */ /* 0x000e620000002600 */
[----:B------:R-:W-:Y:S01]  /*0190*/  ISETP.NE.AND.EX P0, PT, RZ, UR5, PT, P0 ;  /* 0x00000005ff007c0c */ /* 0x000fe2000bf05300 */
[----:B------:R-:W-:Y:S01]  /*01a0*/  UIADD3 UR4, UR4, -0x1, URZ ;  /* 0xffffffff04047890 */ /* 0x000fe2000fffe03f */
[----:B----4-:R-:W-:Y:S02]  /*01b0*/  VIADD R3, R3, 0xffffffff ;  /* 0xffffffff03037836 */ /* 0x010fe40000000000 */
[----:B--2---:R-:W-:-:S04]  /*01c0*/  ISETP.NE.OR P0, PT, R2, RZ, !P0 ;  /* 0x000000ff0200720c */ /* 0x004fc80004705670 */
[----:B------:R-:W-:-:S04]  /*01d0*/  ISETP.NE.OR P0, PT, R18, UR6, P0 ;  /* 0x0000000612007c0c */ /* 0x000fc80008705670 */
[----:B-1----:R-:W-:-:S04]  /*01e0*/  ISETP.NE.OR P0, PT, R3, UR36, P0 ;  /* 0x0000002403007c0c */ /* 0x002fc80008705670 */
[----:B------:R-:W-:-:S13]  /*01f0*/  ISETP.NE.OR P0, PT, R0, UR4, P0 ;  /* 0x0000000400007c0c */ /* 0x000fda0008705670 */
[----:B------:R-:W1:Y:S02]  /*0200*/  @!P0 LDC.64 R4, c[0x0][0x2f0] ;  /* 0x0000bc00ff048b82 */ /* 0x000e640000000a00 */
[----:B-1----:R1:W-:Y:S06]  /*0210*/  @!P0 STG.E desc[UR38][R4.64], RZ ;  /* 0x000000ff04008986 */ /* 0x0023ec000c101926 */
[----:B------:R-:W3:Y:S02]  /*0220*/  @!P1 LDC R16, c[0x0][0x25c] ;  /* 0x00009700ff109b82 */ /* 0x000ee40000000800 */
[----:B---3--:R-:W-:-:S13]  /*0230*/  ISETP.GE.AND P1, PT, R16, 0x2, PT ;  /* 0x000000021000780c */ /* 0x008fda0003f26270 */
[----:B-1----:R-:W-:Y:S05]  /*0240*/  @!P1 EXIT ;  /* 0x000000000000994d */ /* 0x002fea0003800000 */
[----:B------:R-:W1:Y:S01]  /*0250*/  LDC R26, c[0x0][0x258] ;  /* 0x00009600ff1a7b82 */ /* 0x000e620000000800 */
[----:B------:R-:W-:Y:S01]  /*0260*/  ULDC UR4, c[0x0][0x260] ;  /* 0x0000980000047ab9 */ /* 0x000fe20000000800 */
[C---:B-1----:R-:W-:Y:S01]  /*0270*/  ISETP.GT.AND P0, PT, R26.reuse, -0x1, PT ;  /* 0xffffffff1a00780c */ /* 0x042fe20003f04270 */
[----:B------:R-:W-:-:S12]  /*0280*/  IMAD R26, R26, UR4, RZ ;  /* 0x000000041a1a7c24 */ /* 0x000fd8000f8e02ff */
[----:B------:R-:W-:Y:S05]  /*0290*/  @P0 BRA `(.L_x_0) ;  /* 0x0000000000400947 */ /* 0x000fea0003800000 */
[----:B------:R-:W-:Y:S01]  /*02a0*/  MOV R14, 0x0 ;  /* 0x00000000000e7802 */ /* 0x000fe20000000f00 */
[----:B------:R-:W-:Y:S01]  /*02b0*/  ULDC.64 UR4, c[0x4][0x68] ;  /* 0x01001a0000047ab9 */ /* 0x000fe20000000a00 */
[----:B------:R-:W-:Y:S01]  /*02c0*/  ULDC.64 UR6, c[0x4][0x70] ;  /* 0x01001c0000067ab9 */ /* 0x000fe20000000a00 */
[----:B------:R-:W-:Y:S01]  /*02d0*/  IMAD.U32 R4, RZ, RZ, UR4 ;  /* 0x00000004ff047e24 */ /* 0x000fe2000f8e00ff */
[----:B------:R-:W-:Y:S01]  /*02e0*/  MOV R5, UR5 ;  /* 0x0000000500057c02 */ /* 0x000fe20008000f00 */
[----:B------:R-:W-:Y:S01]  /*02f0*/  ULDC.64 UR4, c[0x4][0x8] ;  /* 0x0100020000047ab9 */ /* 0x000fe20000000a00 */
[----:B------:R-:W1:Y:S01]  /*0300*/  LDC.64 R14, c[0x4][R14] ;  /* 0x010000000e0e7b82 */ /* 0x000e620000000a00 */
[----:B------:R-:W-:Y:S01]  /*0310*/  HFMA2.MMA R12, -RZ, RZ, 0, 5.9604644775390625e-08 ;  /* 0x00000001ff0c7435 */ /* 0x000fe200000001ff */
[----:B------:R-:W-:Y:S01]  /*0320*/  IMAD.U32 R6, RZ, RZ, UR6 ;  /* 0x00000006ff067e24 */ /* 0x000fe2000f8e00ff */
[----:B------:R-:W-:Y:S01]  /*0330*/  MOV R7, UR7 ;  /* 0x0000000700077c02 */ /* 0x000fe20008000f00 */
[----:B------:R-:W-:Y:S01]  /*0340*/  IMAD.U32 R10, RZ, RZ, UR4 ;  /* 0x00000004ff0a7e24 */ /* 0x000fe2000f8e00ff */
[----:B------:R-:W-:Y:S01]  /*0350*/  MOV R11, UR5 ;  /* 0x00000005000b7c02 */ /* 0x000fe20008000f00 */
[----:B------:R-:W-:-:S02]  /*0360*/  IMAD.MOV.U32 R8, RZ, RZ, 0x171 ;  /* 0x00000171ff087424 */ /* 0x000fc400078e00ff */
[----:B------:R-:W-:Y:S02]  /*0370*/  IMAD.MOV.U32 R13, RZ, RZ, RZ ;  /* 0x000000ffff0d7224 */ /* 0x000fe400078e00ff */
[----:B------:R-:W-:-:S07]  /*0380*/  LEPC R20, `(.L_x_0) ;  /* 0x000000001014794e */ /* 0x000fce0000000000 */
[----:B-1---5:R-:W-:Y:S05]  /*0390*/  CALL.ABS.NOINC R14 ;  /* 0x000000000e007343 */ /* 0x022fea0003c00000 */
.L_x_0:
[----:B------:R-:W1:Y:S01]  /*03a0*/  LDC R6, c[0x0][0x2b8] ;  /* 0x0000ae00ff067b82 */ /* 0x000e620000000800 */
[----:B------:R-:W-:Y:S01]  /*03b0*/  SHF.R.S32.HI R7, RZ, 0x1f, R2 ;  /* 0x0000001fff077819 */ /* 0x000fe20000011402 */
[----:B------:R-:W-:Y:S01]  /*03c0*/  BSSY B0, `(.L_x_1) ;  /* 0x00000d2000007945 */ /* 0x000fe20003800000 */
[----:B-----5:R-:W-:Y:S02]  /*03d0*/  SHF.R.S32.HI R35, RZ, 0x1f, R34 ;  /* 0x0000001fff237819 */ /* 0x020fe40000011422 */
[CC--:B------:R-:W-:Y:S02]  /*03e0*/  LEA.HI R27, R7.reuse, R2.reuse, RZ, 0x3 ;  /* 0x00000002071b7211 */ /* 0x0c0fe400078f18ff */
[----:B------:R-:W-:Y:S01]  /*03f0*/  LEA.HI R7, R7, R2, RZ, 0x5 ;  /* 0x0000000207077211 */ /* 0x000fe200078f28ff */
[----:B------:R-:W2:Y:S01]  /*0400*/  LDC R13, c[0x0][0x21c] ;  /* 0x00008700ff0d7b82 */ /* 0x000ea20000000800 */
[C---:B------:R-:W-:Y:S02]  /*0410*/  LOP3.LUT R5, R27.reuse, 0xfffffff8, RZ, 0xc0, !PT ;  /* 0xfffffff81b057812 */ /* 0x040fe400078ec0ff */
[----:B------:R-:W-:-:S02]  /*0420*/  LOP3.LUT R17, R27, 0xf8, RZ, 0xc0, !PT ;  /* 0x000000f81b117812 */ /* 0x000fc400078ec0ff */
[----:B------:R-:W-:Y:S01]  /*0430*/  SHF.R.S32.HI R27, RZ, 0x3, R27 ;  /* 0x00000003ff1b7819 */ /* 0x000fe2000001141b */
[----:B------:R-:W-:Y:S01]  /*0440*/  IMAD.IADD R5, R2, 0x1, -R5 ;  /* 0x0000000102057824 */ /* 0x000fe200078e0a05 */
[----:B------:R-:W-:Y:S01]  /*0450*/  SHF.R.S32.HI R3, RZ, 0x5, R7 ;  /* 0x00000005ff037819 */ /* 0x000fe20000011407 */
[----:B------:R-:W3:Y:S01]  /*0460*/  LDC.64 R8, c[0x0][0x248] ;  /* 0x00009200ff087b82 */ /* 0x000ee20000000a00 */
[----:B------:R-:W-:Y:S01]  /*0470*/  LOP3.LUT R17, R17, 0x7, R2, 0xf8, !PT ;  /* 0x0000000711117812 */ /* 0x000fe200078ef802 */
[C---:B------:R-:W-:Y:S01]  /*0480*/  IMAD R5, R18.reuse, 0x8, R5 ;  /* 0x0000000812057824 */ /* 0x040fe200078e0205 */
[----:B------:R-:W-:Y:S01]  /*0490*/  SHF.R.U32.HI R4, RZ, 0x2, R27 ;  /* 0x00000002ff047819 */ /* 0x000fe2000001161b */
[----:B------:R-:W-:-:S03]  /*04a0*/  IMAD R15, R18, 0x8, R3 ;  /* 0x00000008120f7824 */ /* 0x000fc600078e0203 */
[----:B------:R-:W-:Y:S02]  /*04b0*/  ISETP.GE.AND P0, PT, R5, R26, PT ;  /* 0x0000001a0500720c */ /* 0x000fe40003f06270 */
[----:B-1----:R-:W-:Y:S02]  /*04c0*/  ISETP.NE.AND P1, PT, R6, 0x1, PT ;  /* 0x000000010600780c */ /* 0x002fe40003f25270 */
[----:B------:R-:W-:-:S11]  /*04d0*/  LOP3.LUT R17, R17, 0x7, R4, 0x78, !PT ;  /* 0x0000000711117812 */ /* 0x000fd600078e7804 */
[----:B------:R-:W1:Y:S08]  /*04e0*/  @P1 LDC R12, c[0x0][0x2bc] ;  /* 0x0000af00ff0c1b82 */ /* 0x000e700000000800 */
[----:B------:R-:W4:Y:S01]  /*04f0*/  @P1 LDC R0, c[0x0][0x2c0] ;  /* 0x0000b000ff001b82 */ /* 0x000f220000000800 */
[----:B--23--:R-:W-:Y:S05]  /*0500*/  @P0 BRA `(.L_x_2) ;  /* 0x0000000800f40947 */ /* 0x00cfea0003800000 */
[----:B------:R-:W2:Y:S01]  /*0510*/  LDC R10, c[0x0][0x2b8] ;  /* 0x0000ae00ff0a7b82 */ /* 0x000ea20000000800 */
[----:B------:R-:W-:Y:S01]  /*0520*/  ULDC.64 UR4, c[0x0][0x278] ;  /* 0x00009e0000047ab9 */ /* 0x000fe20000000a00 */
[C---:B------:R-:W-:Y:S01]  /*0530*/  VIADD R31, R27.reuse, 0x20 ;  /* 0x000000201b1f7836 */ /* 0x040fe20000000000 */
[-C--:B------:R-:W-:Y:S01]  /*0540*/  ISETP.GE.AND P3, PT, R27, R16.reuse, PT ;  /* 0x000000101b00720c */ /* 0x080fe20003f66270 */
[----:B------:R-:W-:Y:S01]  /*0550*/  IMAD R11, R35, UR4, RZ ;  /* 0x00000004230b7c24 */ /* 0x000fe2000f8e02ff */
[----:B------:R-:W-:Y:S01]  /*0560*/  MOV R32, 0xf8 ;  /* 0x000000f800207802 */ /* 0x000fe20000000f00 */
[C---:B------:R-:W-:Y:S01]  /*0570*/  IMAD.WIDE.U32 R24, R34.reuse, UR4, RZ ;  /* 0x0000000422187c25 */ /* 0x040fe2000f8e00ff */
[----:B------:R-:W-:Y:S02]  /*0580*/  ISETP.GE.AND P2, PT, R31, R16, PT ;  /* 0x000000101f00720c */ /* 0x000fe40003f46270 */
[----:B------:R-:W-:Y:S01]  /*0590*/  MOV R33, 0x400 ;  /* 0x0000040000217802 */ /* 0x000fe20000000f00 */
[----:B------:R-:W-:Y:S01]  /*05a0*/  IMAD R11, R34, UR5, R11 ;  /* 0x00000005220b7c24 */ /* 0x000fe2000f8e020b */
[----:B------:R-:W-:Y:S01]  /*05b0*/  ULDC.64 UR4, c[0x0][0x270] ;  /* 0x00009c0000047ab9 */ /* 0x000fe20000000a00 */
[----:B------:R-:W-:-:S03]  /*05c0*/  IMAD.MOV.U32 R22, RZ, RZ, R5 ;  /* 0x000000ffff167224 */ /* 0x000fc600078e0005 */
[----:B------:R-:W-:Y:S01]  /*05d0*/  IADD3 R25, R25, R11, RZ ;  /* 0x0000000b19197210 */ /* 0x000fe20007ffe0ff */
[----:B------:R-:W3:Y:S01]  /*05e0*/  @!P3 LDC.64 R20, c[0x0][0x268] ;  /* 0x00009a00ff14bb82 */ /* 0x000ee20000000a00 */
[----:B------:R-:W-:-:S03]  /*05f0*/  @!P3 SHF.R.S32.HI R37, RZ, 0x1f, R27 ;  /* 0x0000001fff25b819 */ /* 0x000fc6000001141b */
[----:B------:R-:W-:Y:S02]  /*0600*/  @!P2 SHF.R.S32.HI R23, RZ, 0x1f, R31 ;  /* 0x0000001fff17a819 */ /* 0x000fe4000001141f */
[----:B--2---:R-:W-:-:S13]  /*0610*/  ISETP.NE.AND P0, PT, R10, 0x1, PT ;  /* 0x000000010a00780c */ /* 0x004fda0003f05270 */
[----:B------:R-:W2:Y:S08]  /*0620*/  @P0 LDC R14, c[0x0][0x2bc] ;  /* 0x0000af00ff0e0b82 */ /* 0x000eb00000000800 */
[----:B------:R-:W5:Y:S01]  /*0630*/  @P0 LDC R4, c[0x0][0x2c0] ;  /* 0x0000b000ff040b82 */ /* 0x000f620000000800 */
[----:B--2---:R-:W-:Y:S02]  /*0640*/  @P0 IMAD.HI.U32 R19, R5, R14, RZ ;  /* 0x0000000e05130227 */ /* 0x004fe400078e00ff */
[----:B------:R-:W2:Y:S03]  /*0650*/  S2R R14, SR_CgaCtaId ;  /* 0x00000000000e7919 */ /* 0x000ea60000008800 */
[----:B-----5:R-:W-:-:S02]  /*0660*/  @P0 SHF.R.U32.HI R22, RZ, R4, R19 ;  /* 0x00000004ff160219 */ /* 0x020fc40000011613 */
[----:B------:R-:W5:Y:S02]  /*0670*/  @!P2 LDC.64 R18, c[0x0][0x268] ;  /* 0x00009a00ff12ab82 */ /* 0x000f640000000a00 */
[--C-:B------:R-:W-:Y:S01]  /*0680*/  SHF.R.S32.HI R11, RZ, 0x1f, R22.reuse ;  /* 0x0000001fff0b7819 */ /* 0x100fe20000011416 */
[----:B------:R-:W-:Y:S02]  /*0690*/  IMAD.MOV R4, RZ, RZ, -R22 ;  /* 0x000000ffff047224 */ /* 0x000fe400078e0a16 */
[----:B------:R-:W-:-:S04]  /*06a0*/  IMAD.WIDE.U32 R24, R22, UR4, R24 ;  /* 0x0000000416187c25 */ /* 0x000fc8000f8e0018 */
[----:B------:R-:W-:Y:S02]  /*06b0*/  IMAD R4, R10, R4, R5 ;  /* 0x000000040a047224 */ /* 0x000fe400078e0205 */
[----:B------:R-:W-:-:S03]  /*06c0*/  IMAD R11, R11, UR4, RZ ;  /* 0x000000040b0b7c24 */ /* 0x000fc6000f8e02ff */
[----:B------:R-:W-:Y:S01]  /*06d0*/  SHF.R.S32.HI R5, RZ, 0x1f, R4 ;  /* 0x0000001fff057819 */ /* 0x000fe20000011404 */
[----:B------:R-:W-:Y:S01]  /*06e0*/  IMAD R22, R22, UR5, R11 ;  /* 0x0000000516167c24 */ /* 0x000fe2000f8e020b */
[----:B------:R-:W-:Y:S01]  /*06f0*/  IADD3 R28, P0, R4, R24, RZ ;  /* 0x00000018041c7210 */ /* 0x000fe20007f1e0ff */
[----:B------:R-:W1:Y:S01]  /*0700*/  @!P3 LDC.64 R10, c[0x0][0x250] ;  /* 0x00009400ff0abb82 */ /* 0x000e620000000a00 */
[----:B------:R-:W-:Y:S02]  /*0710*/  LOP3.LUT R24, R27, 0x1, RZ, 0xc0, !PT ;  /* 0x000000011b187812 */ /* 0x000fe400078ec0ff */
[----:B------:R-:W-:Y:S01]  /*0720*/  IADD3.X R29, R5, R25, R22, P0, !PT ;  /* 0x00000019051d7210 */ /* 0x000fe200007fe416 */
[----:B------:R-:W-:Y:S01]  /*0730*/  VIADD R25, R27, 0x40 ;  /* 0x000000401b197836 */ /* 0x000fe20000000000 */
[----:B------:R-:W-:Y:S01]  /*0740*/  ISETP.NE.U32.AND P4, PT, R24, 0x1, PT ;  /* 0x000000011800780c */ /* 0x000fe20003f85070 */
[----:B---3--:R-:W-:Y:S01]  /*0750*/  @!P3 IMAD R22, R37, R20, RZ ;  /* 0x000000142516b224 */ /* 0x008fe200078e02ff */
[----:B--2---:R-:W-:Y:S01]  /*0760*/  LEA R14, R14, R33, 0x18 ;  /* 0x000000210e0e7211 */ /* 0x004fe200078ec0ff */
[----:B------:R-:W2:Y:S01]  /*0770*/  @!P2 LDC.64 R4, c[0x0][0x250] ;  /* 0x00009400ff04ab82 */ /* 0x000ea20000000a00 */
[----:B------:R-:W-:Y:S01]  /*0780*/  ISETP.GE.AND P6, PT, R25, R16, PT ;  /* 0x000000101900720c */ /* 0x000fe20003fc6270 */
[----:B-----5:R-:W-:Y:S01]  /*0790*/  @!P2 IMAD R24, R23, R18, RZ ;  /* 0x000000121718a224 */ /* 0x020fe200078e02ff */
[----:B------:R-:W-:Y:S01]  /*07a0*/  SEL R32, R32, 0x108, !P4 ;  /* 0x0000010820207807 */ /* 0x000fe20006000000 */
[----:B------:R-:W-:Y:S01]  /*07b0*/  @!P3 IMAD R22, R27, R21, R22 ;  /* 0x000000151b16b224 */ /* 0x000fe200078e0216 */
[----:B------:R-:W-:Y:S01]  /*07c0*/  LEA R30, R17, R14, 0x2 ;  /* 0x0000000e111e7211 */ /* 0x000fe200078e10ff */
[----:B------:R-:W-:-:S04]  /*07d0*/  @!P3 IMAD.WIDE.U32 R36, R27, R20, R28 ;  /* 0x000000141b24b225 */ /* 0x000fc800078e001c */
[----:B------:R-:W-:Y:S02]  /*07e0*/  VIADD R23, R27, 0x60 ;  /* 0x000000601b177836 */ /* 0x000fe40000000000 */
[----:B------:R-:W-:Y:S02]  /*07f0*/  @!P2 IMAD R19, R31, R19, R24 ;  /* 0x000000131f13a224 */ /* 0x000fe400078e0218 */
[----:B------:R-:W3:Y:S01]  /*0800*/  @!P6 LDC.64 R20, c[0x0][0x268] ;  /* 0x00009a00ff14eb82 */ /* 0x000ee20000000a00 */
[----:B------:R-:W-:Y:S01]  /*0810*/  @!P3 IMAD.IADD R22, R37, 0x1, R22 ;  /* 0x000000012516b824 */ /* 0x000fe200078e0216 */
[C---:B-1----:R-:W-:Y:S01]  /*0820*/  @!P3 LEA R38, P0, R36.reuse, R10, 0x2 ;  /* 0x0000000a2426b211 */ /* 0x042fe200078010ff */
[----:B------:R-:W-:Y:S01]  /*0830*/  @!P2 IMAD.WIDE.U32 R40, R31, R18, R28 ;  /* 0x000000121f28a225 */ /* 0x000fe200078e001c */
[----:B------:R-:W-:Y:S02]  /*0840*/  ISETP.GE.AND P5, PT, R23, R16, PT ;  /* 0x000000101700720c */ /* 0x000fe40003fa6270 */
[----:B------:R-:W-:Y:S01]  /*0850*/  @!P3 LEA.HI.X R39, R36, R11, R22, 0x2, P0 ;  /* 0x0000000b2427b211 */ /* 0x000fe200000f1416 */
[----:B------:R-:W-:Y:S01]  /*0860*/  IMAD.IADD R31, R17, 0x1, R32 ;  /* 0x00000001111f7824 */ /* 0x000fe200078e0220 */
[----:B------:R-:W-:Y:S01]  /*0870*/  @!P2 IADD3 R19, R41, R19, RZ ;  /* 0x000000132913a210 */ /* 0x000fe20007ffe0ff */
[----:B------:R-:W-:Y:S01]  /*0880*/  @P3 IMAD.MOV.U32 R33, RZ, RZ, -0x800000 ;  /* 0xff800000ff213424 */ /* 0x000fe200078e00ff */
[C---:B--2---:R-:W-:Y:S01]  /*0890*/  @!P2 LEA R42, P0, R40.reuse, R4, 0x2 ;  /* 0x00000004282aa211 */ /* 0x044fe200078010ff */
[----:B------:R-:W-:Y:S01]  /*08a0*/  @P2 IMAD.MOV.U32 R22, RZ, RZ, -0x800000 ;  /* 0xff800000ff162424 */ /* 0x000fe200078e00ff */
[----:B------:R-:W-:Y:S01]  /*08b0*/  HFMA2.MMA R36, -RZ, RZ, 0, 3.147125244140625e-05 ;  /* 0x00000210ff247435 */ /* 0x000fe200000001ff */
[----:B------:R-:W-:Y:S01]  /*08c0*/  IMAD R31, R31, 0x4, R14 ;  /* 0x000000041f1f7824 */ /* 0x000fe200078e020e */
[----:B------:R-:W-:Y:S01]  /*08d0*/  @!P2 LEA.HI.X R43, R40, R5, R19, 0x2, P0 ;  /* 0x00000005282ba211 */ /* 0x000fe200000f1413 */
[----:B------:R1:W-:Y:S01]  /*08e0*/  @P3 STS [R30], R33 ;  /* 0x000000211e003388 */ /* 0x0003e20000000800 */
[----:B------:R-:W2:Y:S01]  /*08f0*/  @!P6 LDC.64 R18, c[0x0][0x250] ;  /* 0x00009400ff12eb82 */ /* 0x000ea20000000a00 */
[----:B------:R-:W-:Y:S01]  /*0900*/  @!P6 SHF.R.S32.HI R5, RZ, 0x1f, R25 ;  /* 0x0000001fff05e819 */ /* 0x000fe20000011419 */
[C---:B------:R-:W-:Y:S01]  /*0910*/  VIADD R37, R27.reuse, 0xa0 ;  /* 0x000000a01b257836 */ /* 0x040fe20000000000 */
[----:B------:R-:W-:Y:S01]  /*0920*/  @!PT LDS RZ, [RZ] ;  /* 0x00000000fffff984 */ /* 0x000fe20000000800 */
[----:B------:R-:W-:Y:S01]  /*0930*/  @!PT LDS RZ, [RZ] ;  /* 0x00000000fffff984 */ /* 0x000fe20000000800 */
[----:B------:R-:W-:Y:S01]  /*0940*/  @!PT LDS RZ, [RZ] ;  /* 0x00000000fffff984 */ /* 0x000fe20000000800 */
[----:B------:R5:W-:Y:S01]  /*0950*/  @!P3 LDGSTS.E.LTC128B [R30], desc[UR38][R38.64] ;  /* 0x00000000261ebfae */ /* 0x000be2000b921966 */
[----:B------:R-:W-:Y:S01]  /*0960*/  LOP3.LUT P0, RZ, R27, 0x2, RZ, 0xc0, !PT ;  /* 0x000000021bff7812 */ /* 0x000fe2000780c0ff */
[----:B------:R-:W-:Y:S01]  /*0970*/  @P6 IMAD.MOV.U32 R41, RZ, RZ, -0x800000 ;  /* 0xff800000ff296424 */ /* 0x000fe200078e00ff */
[----:B------:R-:W-:Y:S01]  /*0980*/  @P5 MOV R51, 0xff800000 ;  /* 0xff80000000335802 */ /* 0x000fe20000000f00 */
[----:B------:R4:W-:Y:S01]  /*0990*/  @P2 STS [R31], R22 ;  /* 0x000000161f002388 */ /* 0x0009e20000000800 */
[----:B------:R-:W4:Y:S01]  /*09a0*/  @!P5 LDC.64 R10, c[0x0][0x268] ;  /* 0x00009a00ff0adb82 */ /* 0x000f220000000a00 */
[----:B---3--:R-:W-:Y:S01]  /*09b0*/  @!P6 IMAD R4, R5, R20, RZ ;  /* 0x000000140504e224 */ /* 0x008fe200078e02ff */
[----:B------:R-:W-:Y:S01]  /*09c0*/  SEL R36, R36, 0x1f0, !P0 ;  /* 0x000001f024247807 */ /* 0x000fe20004000000 */
[----:B------:R-:W-:Y:S01]  /*09d0*/  @!PT LDS RZ, [RZ] ;  /* 0x00000000fffff984 */ /* 0x000fe20000000800 */
[----:B------:R-:W-:Y:S01]  /*09e0*/  @!PT LDS RZ, [RZ] ;  /* 0x00000000fffff984 */ /* 0x000fe20000000800 */
[----:B------:R-:W-:Y:S01]  /*09f0*/  @!PT LDS RZ, [RZ] ;  /* 0x00000000fffff984 */ /* 0x000fe20000000800 */
[----:B------:R3:W-:Y:S01]  /*0a00*/  @!P2 LDGSTS.E.LTC128B [R31], desc[UR38][R42.64] ;  /* 0x000000002a1fafae */ /* 0x0007e2000b921966 */
[----:B------:R-:W-:Y:S01]  /*0a10*/  ISETP.GE.AND P3, PT, R37, R16, PT ;  /* 0x000000102500720c */ /* 0x000fe20003f66270 */
[----:B------:R-:W-:Y:S01]  /*0a20*/  @!P6 IMAD R45, R25, R21, R4 ;  /* 0x00000015192de224 */ /* 0x000fe200078e0204 */
[----:B------:R-:W-:-:S02]  /*0a30*/  @!P5 SHF.R.S32.HI R21, RZ, 0x1f, R23 ;  /* 0x0000001fff15d819 */ /* 0x000fc40000011417 */
[----:B------:R-:W4:Y:S01]  /*0a40*/  @!P5 LDC.64 R4, c[0x0][0x250] ;  /* 0x00009400ff04db82 */ /* 0x000f220000000a00 */
[----:B-1----:R-:W-:-:S05]  /*0a50*/  VIADD R33, R27, 0x80 ;  /* 0x000000801b217836 */ /* 0x002fca0000000000 */
[----:B------:R-:W-:Y:S01]  /*0a60*/  ISETP.GE.AND P4, PT, R33, R16, PT ;  /* 0x000000102100720c */ /* 0x000fe20003f86270 */
[C---:B-----5:R-:W-:Y:S02]  /*0a70*/  VIADD R39, R27.reuse, 0xc0 ;  /* 0x000000c01b277836 */ /* 0x060fe40000000000 */
[----:B------:R-:W-:-:S03]  /*0a80*/  VIADD R27, R27, 0xe0 ;  /* 0x000000e01b1b7836 */ /* 0x000fc60000000000 */
[----:B------:R-:W-:Y:S02]  /*0a90*/  ISETP.GE.AND P2, PT, R39, R16, PT ;  /* 0x000000102700720c */ /* 0x000fe40003f46270 */
[----:B---3--:R-:W-:Y:S01]  /*0aa0*/  @!P6 MOV R42, R28 ;  /* 0x0000001c002ae202 */ /* 0x008fe20000000f00 */
[----:B------:R-:W-:-:S04]  /*0ab0*/  @!P6 IMAD.MOV.U32 R43, RZ, RZ, R29 ;  /* 0x000000ffff2be224 */ /* 0x000fc800078e001d */
[----:B------:R-:W-:Y:S01]  /*0ac0*/  @!P6 IMAD.WIDE.U32 R42, R25, R20, R42 ;  /* 0x00000014192ae225 */ /* 0x000fe200078e002a */
[----:B------:R-:W-:-:S04]  /*0ad0*/  IADD3 R25, R17, R36, RZ ;  /* 0x0000002411197210 */ /* 0x000fc80007ffe0ff */
[----:B------:R-:W-:Y:S01]  /*0ae0*/  @!P6 IADD3 R20, R43, R45, RZ ;  /* 0x0000002d2b14e210 */ /* 0x000fe20007ffe0ff */
[----:B------:R-:W-:Y:S01]  /*0af0*/  IMAD R38, R25, 0x4, R14 ;  /* 0x0000000419267824 */ /* 0x000fe200078e020e */
[C---:B--2---:R-:W-:Y:S01]  /*0b00*/  @!P6 LEA R48, P0, R42.reuse, R18, 0x2 ;  /* 0x000000122a30e211 */ /* 0x044fe200078010ff */
[----:B----4-:R-:W-:Y:S01]  /*0b10*/  @!P5 IMAD R18, R21, R10, RZ ;  /* 0x0000000a1512d224 */ /* 0x010fe200078e02ff */
[----:B------:R-:W1:Y:S01]  /*0b20*/  @!P4 LDC.64 R24, c[0x0][0x268] ;  /* 0x00009a00ff18cb82 */ /* 0x000e620000000a00 */
[----:B------:R-:W-:Y:S01]  /*0b30*/  @!P5 IMAD.MOV.U32 R21, RZ, RZ, R29 ;  /* 0x000000ffff15d224 */ /* 0x000fe200078e001d */
[----:B------:R-:W-:Y:S01]  /*0b40*/  @!P6 LEA.HI.X R49, R42, R19, R20, 0x2, P0 ;  /* 0x000000132a31e211 */ /* 0x000fe200000f1414 */
[----:B------:R-:W-:Y:S01]  /*0b50*/  @!P5 IMAD.MOV.U32 R20, RZ, RZ, R28 ;  /* 0x000000ffff14d224 */ /* 0x000fe200078e001c */
[----:B------:R-:W-:Y:S01]  /*0b60*/  IADD3 R19, R17, R32, R36 ;  /* 0x0000002011137210 */ /* 0x000fe20007ffe024 */
[C---:B------:R-:W-:Y:S01]  /*0b70*/  @!P5 IMAD R18, R23.reuse, R11, R18 ;  /* 0x0000000b1712d224 */ /* 0x040fe200078e0212 */
[----:B------:R-:W-:Y:S01]  /*0b80*/  @!P4 SHF.R.S32.HI R45, RZ, 0x1f, R33 ;  /* 0x0000001fff2dc819 */ /* 0x000fe20000011421 */
[----:B------:R-:W-:Y:S01]  /*0b90*/  @!P5 IMAD.WIDE.U32 R22, R23, R10, R20 ;  /* 0x0000000a1716d225 */ /* 0x000fe200078e0014 */
[----:B------:R-:W-:Y:S01]  /*0ba0*/  @!P3 SHF.R.S32.HI R43, RZ, 0x1f, R37 ;  /* 0x0000001fff2bb819 */ /* 0x000fe20000011425 */
[----:B------:R-:W2:Y:S01]  /*0bb0*/  @!P3 LDC.64 R20, c[0x0][0x268] ;  /* 0x00009a00ff14bb82 */ /* 0x000ea20000000a00 */
[----:B------:R3:W-:Y:S01]  /*0bc0*/  @P6 STS [R38], R41 ;  /* 0x0000002926006388 */ /* 0x0007e20000000800 */
[----:B------:R-:W-:Y:S01]  /*0bd0*/  @!P5 IMAD.IADD R18, R23, 0x1, R18 ;  /* 0x000000011712d824 */ /* 0x000fe200078e0212 */
[----:B------:R-:W-:Y:S01]  /*0be0*/  @!P5 LEA R46, P0, R22, R4, 0x2 ;  /* 0x00000004162ed211 */ /* 0x000fe200078010ff */
[----:B------:R-:W-:Y:S01]  /*0bf0*/  IMAD R40, R19, 0x4, R14 ;  /* 0x0000000413287824 */ /* 0x000fe200078e020e */
[----:B------:R-:W-:Y:S01]  /*0c00*/  @!PT LDS RZ, [RZ] ;  /* 0x00000000fffff984 */ /* 0x000fe20000000800 */
[----:B------:R-:W-:Y:S01]  /*0c10*/  @!PT LDS RZ, [RZ] ;  /* 0x00000000fffff984 */ /* 0x000fe20000000800 */
[----:B------:R-:W-:Y:S01]  /*0c20*/  @!PT LDS RZ, [RZ] ;  /* 0x00000000fffff984 */ /* 0x000fe20000000800 */
[----:B------:R4:W-:Y:S01]  /*0c30*/  @!P6 LDGSTS.E.LTC128B [R38], desc[UR38][R48.64] ;  /* 0x000000003026efae */ /* 0x0009e2000b921966 */
[----:B------:R-:W-:-:S02]  /*0c40*/  ISETP.GE.AND P6, PT, R27, R16, PT ;  /* 0x000000101b00720c */ /* 0x000fc40003fc6270 */
[----:B------:R-:W5:Y:S01]  /*0c50*/  @!P2 LDC.64 R10, c[0x0][0x268] ;  /* 0x00009a00ff0aab82 */ /* 0x000f620000000a00 */
[----:B------:R-:W-:Y:S01]  /*0c60*/  @!P5 LEA.HI.X R47, R22, R5, R18, 0x2, P0 ;  /* 0x00000005162fd211 */ /* 0x000fe200000f1412 */
[----:B------:R1:W-:Y:S01]  /*0c70*/  @P5 STS [R40], R51 ;  /* 0x0000003328005388 */ /* 0x0003e20000000800 */
[----:B------:R-:W-:Y:S01]  /*0c80*/  @!P5 IADD3 R5, R36, R17, R32 ;  /* 0x000000112405d210 */ /* 0x000fe20007ffe020 */
[----:B-1----:R-:W-:-:S04]  /*0c90*/  @!P4 IMAD R42, R45, R24, RZ ;  /* 0x000000182d2ac224 */ /* 0x002fc800078e02ff */
[----:B------:R-:W1:Y:S01]  /*0ca0*/  @!P4 LDC.64 R22, c[0x0][0x250] ;  /* 0x00009400ff16cb82 */ /* 0x000e620000000a00 */
[----:B------:R-:W-:Y:S01]  /*0cb0*/  @!P5 IMAD R44, R5, 0x4, R14 ;  /* 0x00000004052cd824 */ /* 0x000fe200078e020e */
[----:B------:R-:W-:Y:S01]  /*0cc0*/  @!P2 SHF.R.S32.HI R45, RZ, 0x1f, R39 ;  /* 0x0000001fff2da819 */ /* 0x000fe20000011427 */
[----:B------:R-:W-:-:S03]  /*0cd0*/  @!P4 IMAD R25, R33, R25, R42 ;  /* 0x000000192119c224 */ /* 0x000fc600078e022a */
[----:B------:R-:W-:Y:S01]  /*0ce0*/  @!PT LDS RZ, [RZ] ;  /* 0x00000000fffff984 */ /* 0x000fe20000000800 */
[----:B------:R-:W-:Y:S01]  /*0cf0*/  @!PT LDS RZ, [RZ] ;  /* 0x00000000fffff984 */ /* 0x000fe20000000800 */
[----:B------:R-:W-:Y:S01]  /*0d00*/  @!PT LDS RZ, [RZ] ;  /* 0x00000000fffff984 */ /* 0x000fe20000000800 */
[----:B------:R1:W-:Y:S02]  /*0d10*/  @!P5 LDGSTS.E.LTC128B [R44], desc[UR38][R46.64] ;  /* 0x000000002e2cdfae */ /* 0x0003e4000b921966 */
[----:B------:R-:W1:Y:S01]  /*0d20*/  @!P3 LDC.64 R18, c[0x0][0x250] ;  /* 0x00009400ff12bb82 */ /* 0x000e620000000a00 */
[----:B--2---:R-:W-:Y:S01]  /*0d30*/  @!P3 IMAD R42, R43, R20, RZ ;  /* 0x000000142b2ab224 */ /* 0x004fe200078e02ff */
[----:B------:R-:W-:Y:S02]  /*0d40*/  @!P3 MOV R43, R29 ;  /* 0x0000001d002bb202 */ /* 0x000fe40000000f00 */
[----:B---3--:R-:W-:Y:S01]  /*0d50*/  @P4 MOV R41, 0xff800000 ;  /* 0xff80000000294802 */ /* 0x008fe20000000f00 */
[----:B------:R-:W-:Y:S02]  /*0d60*/  @!P3 IMAD R21, R37, R21, R42 ;  /* 0x000000152515b224 */ /* 0x000fe400078e022a */
[--C-:B------:R-:W-:Y:S01]  /*0d70*/  @!P3 IMAD.MOV.U32 R42, RZ, RZ, R28.reuse ;  /* 0x000000ffff2ab224 */ /* 0x100fe200078e001c */
[----:B------:R-:W2:Y:S01]  /*0d80*/  @!P2 LDC.64 R4, c[0x0][0x250] ;  /* 0x00009400ff04ab82 */ /* 0x000ea20000000a00 */
[----:B----4-:R-:W-:Y:S01]  /*0d90*/  @!P4 IMAD.WIDE.U32 R48, R33, R24, R28 ;  /* 0x000000182130c225 */ /* 0x010fe200078e001c */
[----:B------:R3:W-:Y:S03]  /*0da0*/  @P4 STS [R30+0x1000], R41 ;  /* 0x001000291e004388 */ /* 0x0007e60000000800 */
[----:B-----5:R-:W-:-:S02]  /*0db0*/  @!P2 IMAD R24, R45, R10, RZ ;  /* 0x0000000a2d18a224 */ /* 0x020fc400078e02ff */
[----:B------:R-:W-:Y:S01]  /*0dc0*/  @!P2 IMAD.MOV.U32 R45, RZ, RZ, R29 ;  /* 0x000000ffff2da224 */ /* 0x000fe200078e001d */
[----:B-1----:R-:W-:Y:S01]  /*0dd0*/  @!P4 LEA R22, P0, R48, R22, 0x2 ;  /* 0x000000163016c211 */ /* 0x002fe200078010ff */
[----:B------:R-:W-:-:S04]  /*0de0*/  @!P3 IMAD.WIDE.U32 R42, R37, R20, R42 ;  /* 0x00000014252ab225 */ /* 0x000fc800078e002a */
[----:B------:R-:W-:Y:S02]  /*0df0*/  @!P4 IMAD.IADD R25, R49, 0x1, R25 ;  /* 0x000000013119c824 */ /* 0x000fe400078e0219 */
[----:B------:R-:W-:Y:S01]  /*0e00*/  @!P2 IMAD R11, R39, R11, R24 ;  /* 0x0000000b270ba224 */ /* 0x000fe200078e0218 */
[----:B------:R-:W-:Y:S01]  /*0e10*/  @!P3 LEA R18, P5, R42, R18, 0x2 ;  /* 0x000000122a12b211 */ /* 0x000fe200078a10ff */
[----:B------:R-:W-:Y:S01]  /*0e20*/  @!P3 IMAD.IADD R21, R43, 0x1, R21 ;  /* 0x000000012b15b824 */ /* 0x000fe200078e0215 */
[----:B------:R-:W-:Y:S02]  /*0e30*/  @!P2 MOV R44, R28 ;  /* 0x0000001c002ca202 */ /* 0x000fe40000000f00 */
[----:B------:R-:W-:Y:S02]  /*0e40*/  @!P4 LEA.HI.X R23, R48, R23, R25, 0x2, P0 ;  /* 0x000000173017c211 */ /* 0x000fe400000f1419 */
[----:B------:R-:W-:Y:S01]  /*0e50*/  @!P3 LEA.HI.X R19, R42, R19, R21, 0x2, P5 ;  /* 0x000000132a13b211 */ /* 0x000fe200028f1415 */
[----:B------:R-:W-:Y:S01]  /*0e60*/  @!P2 IMAD.WIDE.U32 R44, R39, R10, R44 ;  /* 0x0000000a272ca225 */ /* 0x000fe200078e002c */
[----:B------:R-:W-:Y:S01]  /*0e70*/  @P3 MOV R10, 0xff800000 ;  /* 0xff800000000a3802 */ /* 0x000fe20000000f00 */
[----:B------:R-:W-:Y:S01]  /*0e80*/  @!PT LDS RZ, [RZ] ;  /* 0x00000000fffff984 */ /* 0x000fe20000000800 */
[----:B------:R-:W-:Y:S01]  /*0e90*/  @!PT LDS RZ, [RZ] ;  /* 0x00000000fffff984 */ /* 0x000fe20000000800 */
[----:B------:R-:W-:Y:S01]  /*0ea0*/  @!PT LDS RZ, [RZ] ;  /* 0x00000000fffff984 */ /* 0x000fe20000000800 */
[----:B------:R3:W-:Y:S02]  /*0eb0*/  @!P4 LDGSTS.E.LTC128B [R30+0x1000], desc[UR38][R22.64] ;  /* 0x01000000161ecfae */ /* 0x0007e4000b921966 */
[----:B------:R-:W-:Y:S01]  /*0ec0*/  @P2 IMAD.MOV.U32 R21, RZ, RZ, -0x800000 ;  /* 0xff800000ff152424 */ /* 0x000fe200078e00ff */
[----:B------:R-:W-:Y:S01]  /*0ed0*/  @!P2 IADD3 R11, R45, R11, RZ ;  /* 0x0000000b2d0ba210 */ /* 0x000fe20007ffe0ff */
[----:B------:R3:W-:Y:S01]  /*0ee0*/  @P3 STS [R31+0x1000], R10 ;  /* 0x0010000a1f003388 */ /* 0x0007e20000000800 */
[----:B--2---:R-:W-:-:S03]  /*0ef0*/  @!P2 LEA R4, P0, R44, R4, 0x2 ;  /* 0x000000042c04a211 */ /* 0x004fc600078010ff */
[----:B------:R-:W-:Y:S01]  /*0f00*/  @!PT LDS RZ, [RZ] ;  /* 0x00000000fffff984 */ /* 0x000fe20000000800 */
[----:B------:R-:W-:Y:S01]  /*0f10*/  @!PT LDS RZ, [RZ] ;  /* 0x00000000fffff984 */ /* 0x000fe20000000800 */
[----:B------:R-:W-:Y:S01]  /*0f20*/  @!PT LDS RZ, [RZ] ;  /* 0x00000000fffff984 */ /* 0x000fe20000000800 */
[----:B------:R3:W-:Y:S01]  /*0f30*/  @!P3 LDGSTS.E.LTC128B [R31+0x1000], desc[UR38][R18.64] ;  /* 0x01000000121fbfae */ /* 0x0007e2000b921966 */
[----:B------:R-:W-:Y:S02]  /*0f40*/  @!P2 LEA.HI.X R5, R44, R5, R11, 0x2, P0 ;  /* 0x000000052c05a211 */ /* 0x000fe400000f140b */
[----:B------:R-:W-:Y:S01]  /*0f50*/  @P6 MOV R11, 0xff800000 ;  /* 0xff800000000b6802 */ /* 0x000fe20000000f00 */
[----:B------:R3:W-:Y:S04]  /*0f60*/  @P2 STS [R38+0x1000], R21 ;  /* 0x0010001526002388 */ /* 0x0007e80000000800 */
[----:B------:R-:W-:Y:S01]  /*0f70*/  @!PT LDS RZ, [RZ] ;  /* 0x00000000fffff984 */ /* 0x000fe20000000800 */
[----:B------:R-:W-:Y:S01]  /*0f80*/  @!PT LDS RZ, [RZ] ;  /* 0x00000000fffff984 */ /* 0x000fe20000000800 */
[----:B------:R-:W-:Y:S01]  /*0f90*/  @!PT LDS RZ, [RZ] ;  /* 0x00000000fffff984 */ /* 0x000fe20000000800 */
[----:B------:R3:W-:Y:S04]  /*0fa0*/  @!P2 LDGSTS.E.LTC128B [R38+0x1000], desc[UR38][R4.64] ;  /* 0x010000000426afae */ /* 0x0007e8000b921966 */
[----:B------:R3:W-:Y:S01]  /*0fb0*/  @P6 STS [R40+0x1000], R11 ;  /* 0x0010000b28006388 */ /* 0x0007e20000000800 */
[----:B------:R-:W-:Y:S05]  /*0fc0*/  @P6 BRA `(.L_x_2) ;  /* 0x0000000000446947 */ /* 0x000fea0003800000 */
[----:B---3--:R-:W-:Y:S01]  /*0fd0*/  SHF.R.S32.HI R4, RZ, 0x1f, R27 ;  /* 0x0000001fff047819 */ /* 0x008fe2000001141b */
[----:B------:R-:W-:Y:S01]  /*0fe0*/  ULDC.64 UR4, c[0x0][0x268] ;  /* 0x00009a0000047ab9 */ /* 0x000fe20000000a00 */
[----:B------:R-:W-:Y:S01]  /*0ff0*/  IMAD.MOV.U32 R10, RZ, RZ, R28 ;  /* 0x000000ffff0a7224 */ /* 0x000fe200078e001c */
[----:B------:R-:W-:Y:S01]  /*1000*/  IADD3 R17, R17, R36, R32 ;  /* 0x0000002411117210 */ /* 0x000fe20007ffe020 */
[----:B------:R-:W-:Y:S02]  /*1010*/  IMAD.MOV.U32 R11, RZ, RZ, R29 ;  /* 0x000000ffff0b7224 */ /* 0x000fe400078e001d */
[----:B------:R-:W-:Y:S01]  /*1020*/  IMAD R4, R4, UR4, RZ ;  /* 0x0000000404047c24 */ /* 0x000fe2000f8e02ff */
[----:B------:R-:W-:Y:S01]  /*1030*/  LEA R17, R17, R14, 0x2 ;  /* 0x0000000e11117211 */ /* 0x000fe200078e10ff */
[----:B------:R-:W-:-:S04]  /*1040*/  IMAD.WIDE.U32 R10, R27, UR4, R10 ;  /* 0x000000041b0a7c25 */ /* 0x000fc8000f8e000a */
[----:B------:R-:W-:Y:S01]  /*1050*/  IMAD R27, R27, UR5, R4 ;  /* 0x000000051b1b7c24 */ /* 0x000fe2000f8e0204 */
[----:B------:R-:W-:Y:S02]  /*1060*/  ULDC.64 UR4, c[0x0][0x250] ;  /* 0x0000940000047ab9 */ /* 0x000fe40000000a00 */
[----:B------:R-:W-:Y:S02]  /*1070*/  LEA R4, P0, R10, UR4, 0x2 ;  /* 0x000000040a047c11 */ /* 0x000fe4000f8010ff */
[----:B------:R-:W-:-:S04]  /*1080*/  IADD3 R27, R11, R27, RZ ;  /* 0x0000001b0b1b7210 */ /* 0x000fc80007ffe0ff */
[----:B------:R-:W-:-:S05]  /*1090*/  LEA.HI.X R5, R10, UR5, R27, 0x2, P0 ;  /* 0x000000050a057c11 */ /* 0x000fca00080f141b */
[----:B------:R-:W-:Y:S01]  /*10a0*/  @!PT LDS RZ, [RZ] ;  /* 0x00000000fffff984 */ /* 0x000fe20000000800 */
[----:B------:R-:W-:Y:S01]  /*10b0*/  @!PT LDS RZ, [RZ] ;  /* 0x00000000fffff984 */ /* 0x000fe20000000800 */
[----:B------:R-:W-:Y:S01]  /*10c0*/  @!PT LDS RZ, [RZ] ;  /* 0x00000000fffff984 */ /* 0x000fe20000000800 */
[----:B------:R2:W-:Y:S02]  /*10d0*/  LDGSTS.E.LTC128B [R17+0x1000], desc[UR38][R4.64] ;  /* 0x0100000004117fae */ /* 0x0005e4000b921966 */
.L_x_2:
[----:B------:R-:W-:Y:S05]  /*10e0*/  BSYNC B0 ;  /* 0x0000000000007941 */ /* 0x000fea0003800000 */
.L_x_1:
[----:B------:R-:W-:Y:S01]  /*10f0*/  LOP3.LUT R7, R7, 0xffffffe0, RZ, 0xc0, !PT ;  /* 0xffffffe007077812 */ /* 0x000fe200078ec0ff */
[----:B------:R-:W-:Y:S01]  /*1100*/  USHF.L.U32 UR4, UR36, 0x7, URZ ;  /* 0x0000000724047899 */ /* 0x000fe2000800063f */
[C---:B-123--:R-:W-:Y:S01]  /*1110*/  @P1 IMAD.HI.U32 R5, R15.reuse, R12, RZ ;  /* 0x0000000c0f051227 */ /* 0x04efe200078e00ff */
[----:B------:R-:W-:Y:S01]  /*1120*/  ISETP.GE.AND P0, PT, R15, R26, PT ;  /* 0x0000001a0f00720c */ /* 0x000fe20003f06270 */
[----:B------:R-:W0:Y:S01]  /*1130*/  LDGDEPBAR ;  /* 0x00000000000079af */ /* 0x000e220000000000 */
[----:B------:R-:W-:Y:S01]  /*1140*/  USHF.R.S32.HI UR5, URZ, 0x1f, UR4 ;  /* 0x0000001f3f057899 */ /* 0x000fe20008011404 */
[----:B------:R-:W-:Y:S01]  /*1150*/  IMAD.IADD R2, R2, 0x1, -R7 ;  /* 0x0000000102027824 */ /* 0x000fe200078e0a07 */
[----:B------:R-:W-:Y:S01]  /*1160*/  IADD3 R13, R13, -UR4, RZ ;  /* 0x800000040d0d7c10 */ /* 0x000fe2000fffe0ff */
[----:B------:R-:W-:Y:S01]  /*1170*/  IMAD.MOV.U32 R4, RZ, RZ, R15 ;  /* 0x000000ffff047224 */ /* 0x000fe200078e000f */
[----:B----4-:R-:W-:Y:S01]  /*1180*/  @P1 SHF.R.U32.HI R4, RZ, R0, R5 ;  /* 0x00000000ff041219 */ /* 0x010fe20000011605 */
[----:B------:R-:W-:Y:S01]  /*1190*/  IMAD.SHL.U32 R14, R2, 0x4, RZ ;  /* 0x00000004020e7824 */ /* 0x000fe200078e00ff */
[----:B------:R-:W-:Y:S01]  /*11a0*/  SHF.R.U32.HI R12, RZ, 0x2, R2 ;  /* 0x00000002ff0c7819 */ /* 0x000fe20000011602 */
[-C--:B------:R-:W-:Y:S01]  /*11b0*/  IMAD R0, R35, R8.reuse, RZ ;  /* 0x0000000823007224 */ /* 0x080fe200078e02ff */
[----:B------:R-:W-:Y:S01]  /*11c0*/  SEL R5, R4, 0xffffffff, !P0 ;  /* 0xffffffff04057807 */ /* 0x000fe20004000000 */
[----:B------:R-:W-:Y:S01]  /*11d0*/  IMAD.WIDE.U32 R22, R34, R8, UR4 ;  /* 0x0000000422167e25 */ /* 0x000fe2000f8e0008 */
[----:B------:R-:W-:Y:S01]  /*11e0*/  ISETP.GE.AND P4, PT, R14, R13, PT ;  /* 0x0000000d0e00720c */ /* 0x000fe20003f86270 */
[----:B------:R-:W-:Y:S01]  /*11f0*/  ULDC.64 UR4, c[0x0][0x240] ;  /* 0x0000900000047ab9 */ /* 0x000fe20000000a00 */
[----:B------:R-:W-:Y:S01]  /*1200*/  SHF.R.S32.HI R7, RZ, 0x1f, R4 ;  /* 0x0000001fff077819 */ /* 0x000fe20000011404 */
[----:B------:R-:W-:Y:S01]  /*1210*/  IMAD R9, R34, R9, R0 ;  /* 0x0000000922097224 */ /* 0x000fe200078e0200 */
[----:B------:R-:W-:Y:S01]  /*1220*/  ISETP.LT.OR P4, PT, R5, RZ, P4 ;  /* 0x000000ff0500720c */ /* 0x000fe20002781670 */
[----:B------:R-:W1:Y:S01]  /*1230*/  S2R R0, SR_CgaCtaId ;  /* 0x0000000000007919 */ /* 0x000e620000008800 */
[----:B------:R-:W-:Y:S01]  /*1240*/  IMAD.MOV R37, RZ, RZ, -R4 ;  /* 0x000000ffff257224 */ /* 0x000fe200078e0a04 */
[----:B------:R-:W-:Y:S01]  /*1250*/  SHF.R.S32.HI R38, RZ, 0x1f, R14 ;  /* 0x0000001fff267819 */ /* 0x000fe2000001140e */
[----:B------:R-:W-:Y:S01]  /*1260*/  IMAD.IADD R23, R23, 0x1, R9 ;  /* 0x0000000117177824 */ /* 0x000fe200078e0209 */
[----:B------:R-:W-:Y:S01]  /*1270*/  ISETP.LT.OR P5, PT, R16, 0x3, P4 ;  /* 0x000000031000780c */ /* 0x000fe200027a1670 */
[----:B------:R-:W-:-:S02]  /*1280*/  IMAD R7, R7, UR4, RZ ;  /* 0x0000000407077c24 */ /* 0x000fc4000f8e02ff */
[----:B------:R-:W-:Y:S02]  /*1290*/  IMAD R37, R6, R37, R15 ;  /* 0x0000002506257224 */ /* 0x000fe400078e020f */
[C---:B------:R-:W-:Y:S02]  /*12a0*/  IMAD R7, R4.reuse, UR5, R7 ;  /* 0x0000000504077c24 */ /* 0x040fe4000f8e0207 */
[----:B------:R-:W-:Y:S01]  /*12b0*/  IMAD.WIDE.U32 R22, R4, UR4, R22 ;  /* 0x0000000404167c25 */ /* 0x000fe2000f8e0016 */
[----:B------:R-:W2:Y:S01]  /*12c0*/  @!P4 LDC.64 R20, c[0x0][0x238] ;  /* 0x00008e00ff14cb82 */ /* 0x000ea20000000a00 */
[----:B------:R-:W-:Y:S01]  /*12d0*/  SHF.R.S32.HI R36, RZ, 0x1f, R37 ;  /* 0x0000001fff247819 */ /* 0x000fe20000011425 */
[----:B------:R-:W-:Y:S01]  /*12e0*/  ULDC.64 UR4, c[0x0][0x230] ;  /* 0x00008c0000047ab9 */ /* 0x000fe20000000a00 */
[----:B------:R-:W-:Y:S02]  /*12f0*/  IMAD.IADD R23, R23, 0x1, R7 ;  /* 0x0000000117177824 */ /* 0x000fe400078e0207 */
[----:B------:R-:W-:-:S02]  /*1300*/  IMAD R33, R3, 0x80, R14 ;  /* 0x0000008003217824 */ /* 0x000fc400078e020e */
[----:B------:R-:W-:Y:S01]  /*1310*/  IMAD R4, R36, UR4, RZ ;  /* 0x0000000424047c24 */ /* 0x000fe2000f8e02ff */
[----:B------:R-:W3:Y:S01]  /*1320*/  @!P5 LDC.64 R18, c[0x0][0x238] ;  /* 0x00008e00ff12db82 */ /* 0x000ee20000000a00 */
[----:B------:R-:W-:-:S04]  /*1330*/  IMAD.WIDE.U32 R22, R37, UR4, R22 ;  /* 0x0000000425167c25 */ /* 0x000fc8000f8e0016 */
[----:B------:R-:W-:Y:S01]  /*1340*/  IMAD R7, R37, UR5, R4 ;  /* 0x0000000525077c24 */ /* 0x000fe2000f8e0204 */
[----:B------:R-:W-:Y:S02]  /*1350*/  IADD3 R40, P0, R14, R22, RZ ;  /* 0x000000160e287210 */ /* 0x000fe40007f1e0ff */
[----:B------:R-:W4:Y:S02]  /*1360*/  @!P4 LDC.64 R16, c[0x0][0x210] ;  /* 0x00008400ff10cb82 */ /* 0x000f240000000a00 */
[----:B------:R-:W-:Y:S02]  /*1370*/  IADD3.X R41, R38, R23, R7, P0, !PT ;  /* 0x0000001726297210 */ /* 0x000fe400007fe407 */
[----:B------:R-:W-:-:S04]  /*1380*/  MOV R7, 0x400 ;  /* 0x0000040000077802 */ /* 0x000fc80000000f00 */
[----:B------:R-:W5:Y:S01]  /*1390*/  @!P4 LDC.64 R10, c[0x0][0x210] ;  /* 0x00008400ff0acb82 */ /* 0x000f620000000a00 */
[----:B--2---:R-:W-:Y:S02]  /*13a0*/  @!P4 IADD3 R20, P2, R40, R20, RZ ;  /* 0x000000142814c210 */ /* 0x004fe40007f5e0ff */
[----:B-1----:R-:W-:Y:S02]  /*13b0*/  LEA R0, R0, R7, 0x18 ;  /* 0x0000000700007211 */ /* 0x002fe400078ec0ff */
[----:B------:R-:W-:-:S03]  /*13c0*/  @!P4 IADD3.X R21, R41, R21, RZ, P2, !PT ;  /* 0x000000152915c210 */ /* 0x000fc600017fe4ff */
[----:B------:R-:W1:Y:S01]  /*13d0*/  @!P5 LDC.64 R8, c[0x0][0x210] ;  /* 0x00008400ff08db82 */ /* 0x000e620000000a00 */
[----:B---3--:R-:W-:Y:S01]  /*13e0*/  @!P5 LEA R4, P0, R18, R40, 0x1 ;  /* 0x000000281204d211 */ /* 0x008fe200078008ff */
[----:B------:R-:W-:-:S03]  /*13f0*/  @!P4 IMAD R7, R33, 0x4, R0 ;  /* 0x000000042107c824 */ /* 0x000fc600078e0200 */
[----:B------:R-:W-:Y:S02]  /*1400*/  @!P5 LEA.HI.X R19, R18, R41, R19, 0x1, P0 ;  /* 0x000000291213d211 */ /* 0x000fe400000f0c13 */
[----:B----4-:R-:W-:-:S04]  /*1410*/  @!P4 LEA R16, P3, R40, R16, 0x2 ;  /* 0x000000102810c211 */ /* 0x010fc800078610ff */
[----:B------:R-:W-:Y:S02]  /*1420*/  @!P4 LEA.HI.X R17, R40, R17, R41, 0x2, P3 ;  /* 0x000000112811c211 */ /* 0x000fe400018f1429 */
[----:B-----5:R-:W-:-:S03]  /*1430*/  @!P4 LEA R10, P2, R20, R10, 0x2 ;  /* 0x0000000a140ac211 */ /* 0x020fc600078410ff */
[----:B------:R-:W-:Y:S01]  /*1440*/  @!PT LDS RZ, [RZ] ;  /* 0x00000000fffff984 */ /* 0x000fe20000000800 */
[----:B------:R-:W-:Y:S01]  /*1450*/  @!PT LDS RZ, [RZ] ;  /* 0x00000000fffff984 */ /* 0x000fe20000000800 */
[----:B------:R-:W-:Y:S01]  /*1460*/  @!PT LDS RZ, [RZ] ;  /* 0x00000000fffff984 */ /* 0x000fe20000000800 */
[----:B------:R2:W-:Y:S01]  /*1470*/  @!P4 LDGSTS.E.BYPASS.LTC128B.128 [R7+0x2020], desc[UR38][R16.64] ;  /* 0x020200001007cfae */ /* 0x0005e2000b901d66 */
[----:B------:R-:W-:-:S03]  /*1480*/  @!P4 LEA.HI.X R11, R20, R11, R21, 0x2, P2 ;  /* 0x0000000b140bc211 */ /* 0x000fc600010f1415 */
[----:B------:R-:W0:Y:S01]  /*1490*/  LDGDEPBAR ;  /* 0x00000000000079af */ /* 0x000e220000000000 */
[----:B------:R-:W-:Y:S02]  /*14a0*/  @!P4 LEA R21, R33, R0, 0x2 ;  /* 0x000000002115c211 */ /* 0x000fe400078e10ff */
[----:B-1----:R-:W-:-:S03]  /*14b0*/  @!P5 LEA R8, P0, R4, R8, 0x2 ;  /* 0x000000080408d211 */ /* 0x002fc600078010ff */
[----:B------:R1:W-:Y:S01]  /*14c0*/  @!P4 LDGSTS.E.BYPASS.LTC128B.128 [R21+0x3020], desc[UR38][R10.64] ;  /* 0x030200000a15cfae */ /* 0x0003e2000b901d66 */
[----:B------:R-:W-:Y:S01]  /*14d0*/  @!P5 LEA.HI.X R9, R4, R9, R19, 0x2, P0 ;  /* 0x000000090409d211 */ /* 0x000fe200000f1413 */
[----:B------:R-:W-:Y:S01]  /*14e0*/  @!P5 IMAD R19, R33, 0x4, R0 ;  /* 0x000000042113d824 */ /* 0x000fe200078e0200 */
[C---:B------:R-:W-:Y:S01]  /*14f0*/  LOP3.LUT P0, RZ, R2.reuse, 0x2, RZ, 0xc0, !PT ;  /* 0x0000000202ff7812 */ /* 0x040fe2000780c0ff */
[----:B------:R-:W0:Y:S01]  /*1500*/  LDGDEPBAR ;  /* 0x00000000000079af */ /* 0x000e220000000000 */
[----:B------:R-:W-:-:S03]  /*1510*/  IMAD.SHL.U32 R4, R2, 0x8, RZ ;  /* 0x0000000802047824 */ /* 0x000fc600078e00ff */
[----:B------:R1:W-:Y:S02]  /*1520*/  @!P5 LDGSTS.E.BYPASS.LTC128B.128 [R19+0x4020], desc[UR38][R8.64] ;  /* 0x040200000813dfae */ /* 0x0003e4000b901d66 */
[----:B------:R-:W-:Y:S02]  /*1530*/  LOP3.LUT R4, R4, 0xf8, RZ, 0xc0, !PT ;  /* 0x000000f804047812 */ /* 0x000fe400078ec0ff */
[----:B------:R-:W0:Y:S01]  /*1540*/  LDGDEPBAR ;  /* 0x00000000000079af */ /* 0x000e220000000000 */
[----:B--2---:R-:W-:Y:S02]  /*1550*/  LOP3.LUT R7, R2, 0x1, RZ, 0xc0, !PT ;  /* 0x0000000102077812 */ /* 0x004fe400078ec0ff */
[----:B------:R-:W-:Y:S02]  /*1560*/  LOP3.LUT R17, R4, 0x7, R3, 0xf8, !PT ;  /* 0x0000000704117812 */ /* 0x000fe400078ef803 */
[----:B------:R-:W-:Y:S02]  /*1570*/  ISETP.NE.U32.AND P2, PT, R7, 0x1, PT ;  /* 0x000000010700780c */ /* 0x000fe40003f45070 */
[----:B------:R-:W-:Y:S01]  /*1580*/  LOP3.LUT R7, R17, 0x7, R12, 0x78, !PT ;  /* 0x0000000711077812 */ /* 0x000fe200078e780c */
[----:B------:R-:W-:-:S04]  /*1590*/  HFMA2.MMA R17, -RZ, RZ, 0, 0.00012969970703125 ;  /* 0x00000840ff117435 */ /* 0x000fc800000001ff */
[----:B------:R-:W-:-:S04]  /*15a0*/  IMAD R30, R7, 0x4, R0 ;  /* 0x00000004071e7824 */ /* 0x000fc800078e0200 */
[C---:B------:R-:W-:Y:S02]  /*15b0*/  VIADD R29, R30.reuse, 0x3e0 ;  /* 0x000003e01e1d7836 */ /* 0x040fe40000000000 */
[----:B------:R-:W-:Y:S01]  /*15c0*/  SEL R17, R17, 0x7c0, !P0 ;  /* 0x000007c011117807 */ /* 0x000fe20004000000 */
[----:B------:R-:W-:Y:S01]  /*15d0*/  @P2 VIADD R29, R30, 0x420 ;  /* 0x000004201e1d2836 */ /* 0x000fe20000000000 */
[----:B------:R-:W-:-:S06]  /*15e0*/  DEPBAR.LE SB0, 0x3 ;  /* 0x000080c00000791a */ /* 0x000fcc0000000000 */
[----:B------:R-:W-:Y:S05]  /*15f0*/  WARPSYNC.ALL ;  /* 0x0000000000007948 */ /* 0x000fea0003800000 */
[----:B------:R-:W-:Y:S01]  /*1600*/  BAR.SYNC.DEFER_BLOCKING 0x0 ;  /* 0x0000000000007b1d */ /* 0x000fe20000010000 */
[----:B------:R-:W-:Y:S01]  /*1610*/  IADD3 R28, R30, R17, RZ ;  /* 0x000000111e1c7210 */ /* 0x000fe20007ffe0ff */
[----:B------:R-:W-:-:S06]  /*1620*/  IMAD.IADD R17, R17, 0x1, R29 ;  /* 0x0000000111117824 */ /* 0x000fcc00078e021d */
[----:B------:R-:W2:Y:S01]  /*1630*/  S2UR UR4, SR_CTAID.Y ;  /* 0x00000000000479c3 */ /* 0x000ea20000002600 */
[----:B------:R-:W3:Y:S04]  /*1640*/  LDS R27, [R29] ;  /* 0x000000001d1b7984 */ /* 0x000ee80000000800 */
[----:B------:R-:W4:Y:S04]  /*1650*/  LDS R26, [R30] ;  /* 0x000000001e1a7984 */ /* 0x000f280000000800 */
[----:B------:R-:W5:Y:S04]  /*1660*/  LDS R25, [R28] ;  /* 0x000000001c197984 */ /* 0x000f680000000800 */
[----:B------:R-:W2:Y:S04]  /*1670*/  LDS R24, [R17] ;  /* 0x0000000011187984 */ /* 0x000ea80000000800 */
[----:B------:R-:W2:Y:S04]  /*1680*/  LDS R23, [R30+0x1000] ;  /* 0x001000001e177984 */ /* 0x000ea80000000800 */
[----:B------:R-:W2:Y:S04]  /*1690*/  LDS R22, [R29+0x1000] ;  /* 0x001000001d167984 */ /* 0x000ea80000000800 */
[----:B-1----:R-:W1:Y:S04]  /*16a0*/  LDS R21, [R28+0x1000] ;  /* 0x001000001c157984 */ /* 0x002e680000000800 */
[----:B------:R-:W1:Y:S01]  /*16b0*/  LDS R20, [R17+0x1000] ;  /* 0x0010000011147984 */ /* 0x000e620000000800 */
[----:B---3--:R-:W-:-:S02]  /*16c0*/  FSETP.NEU.FTZ.AND P3, PT, R27, -INF , PT ;  /* 0xff8000001b00780b */ /* 0x008fc40003f7d000 */
[----:B----4-:R-:W-:Y:S02]  /*16d0*/  FMNMX.FTZ R4, R27, R26, !PT ;  /* 0x0000001a1b047209 */ /* 0x010fe40007810000 */
[----:B------:R-:W-:Y:S02]  /*16e0*/  FSETP.NEU.FTZ.AND P5, PT, R26, -INF , PT ;  /* 0xff8000001a00780b */ /* 0x000fe40003fbd000 */
[----:B-----5:R-:W-:Y:S02]  /*16f0*/  FMNMX.FTZ R7, R4, R25, !PT ;  /* 0x0000001904077209 */ /* 0x020fe40007810000 */
[----:B------:R-:W-:Y:S02]  /*1700*/  FSETP.NEU.FTZ.AND P2, PT, R25, -INF , PT ;  /* 0xff8000001900780b */ /* 0x000fe40003f5d000 */
[----:B--2---:R-:W-:-:S04]  /*1710*/  FMNMX.FTZ R4, R7, R24, !PT ;  /* 0x0000001807047209 */ /* 0x004fc80007810000 */
[----:B------:R-:W-:-:S04]  /*1720*/  FMNMX.FTZ R7, R4, R23, !PT ;  /* 0x0000001704077209 */ /* 0x000fc80007810000 */
[----:B------:R-:W-:-:S04]  /*1730*/  FMNMX.FTZ R4, R7, R22, !PT ;  /* 0x0000001607047209 */ /* 0x000fc80007810000 */
[----:B-1----:R-:W-:-:S04]  /*1740*/  FMNMX.FTZ R11, R4, R21, !PT ;  /* 0x00000015040b7209 */ /* 0x002fc80007810000 */
[----:B------:R-:W-:-:S05]  /*1750*/  FMNMX.FTZ R11, R11, R20, !PT ;  /* 0x000000140b0b7209 */ /* 0x000fca0007810000 */
[----:B------:R-:W1:Y:S02]  /*1760*/  SHFL.BFLY PT, R10, R11, 0x10, 0x1f ;  /* 0x0e001f000b0a7f89 */ /* 0x000e6400000e0000 */
[----:B-1----:R-:W-:-:S05]  /*1770*/  FMNMX.FTZ R10, R11, R10, !PT ;  /* 0x0000000a0b0a7209 */ /* 0x002fca0007810000 */
[----:B------:R-:W1:Y:S02]  /*1780*/  SHFL.BFLY PT, R9, R10, 0x8, 0x1f ;  /* 0x0d001f000a097f89 */ /* 0x000e6400000e0000 */
[----:B-1----:R-:W-:-:S05]  /*1790*/  FMNMX.FTZ R9, R10, R9, !PT ;  /* 0x000000090a097209 */ /* 0x002fca0007810000 */
[----:B------:R-:W1:Y:S02]  /*17a0*/  SHFL.BFLY PT, R8, R9, 0x4, 0x1f ;  /* 0x0c801f0009087f89 */ /* 0x000e6400000e0000 */
[----:B-1----:R-:W-:-:S05]  /*17b0*/  FMNMX.FTZ R8, R9, R8, !PT ;  /* 0x0000000809087209 */ /* 0x002fca0007810000 */
[----:B------:R-:W1:Y:S02]  /*17c0*/  SHFL.BFLY PT, R7, R8, 0x2, 0x1f ;  /* 0x0c401f0008077f89 */ /* 0x000e6400000e0000 */
[----:B-1----:R-:W-:-:S05]  /*17d0*/  FMNMX.FTZ R7, R8, R7, !PT ;  /* 0x0000000708077209 */ /* 0x002fca0007810000 */
[----:B------:R-:W1:Y:S02]  /*17e0*/  SHFL.BFLY PT, R18, R7, 0x1, 0x1f ;  /* 0x0c201f0007127f89 */ /* 0x000e6400000e0000 */
[----:B-1----:R-:W-:-:S04]  /*17f0*/  FMNMX.FTZ R18, R7, R18, !PT ;  /* 0x0000001207127209 */ /* 0x002fc80007810000 */
[----:B------:R-:W-:-:S04]  /*1800*/  FSETP.NEU.FTZ.AND P0, PT, R18, -INF , PT ;  /* 0xff8000001200780b */ /* 0x000fc80003f1d000 */
[----:B------:R-:W-:Y:S02]  /*1810*/  FSEL R4, R18, RZ, P0 ;  /* 0x000000ff12047208 */ /* 0x000fe40000000000 */
[----:B------:R-:W-:-:S03]  /*1820*/  FSETP.NEU.FTZ.AND P0, PT, R24, -INF , PT ;  /* 0xff8000001800780b */ /* 0x000fc60003f1d000 */
[--C-:B------:R-:W-:Y:S01]  /*1830*/  FADD.FTZ R16, R26, -R4.reuse ;  /* 0x800000041a107221 */ /* 0x100fe20000010000 */
[--C-:B------:R-:W-:Y:S01]  /*1840*/  FADD.FTZ R12, R27, -R4.reuse ;  /* 0x800000041b0c7221 */ /* 0x100fe20000010000 */
[--C-:B------:R-:W-:Y:S01]  /*1850*/  FADD.FTZ R11, R25, -R4.reuse ;  /* 0x80000004190b7221 */ /* 0x100fe20000010000 */
[--C-:B------:R-:W-:Y:S01]  /*1860*/  FADD.FTZ R10, R24, -R4.reuse ;  /* 0x80000004180a7221 */ /* 0x100fe20000010000 */
[----:B------:R-:W-:Y:S01]  /*1870*/  FMUL.FTZ R16, R16, 1.4426950216293334961 ;  /* 0x3fb8aa3b10107820 */ /* 0x000fe20000410000 */
[----:B------:R-:W-:Y:S01]  /*1880*/  FMUL.FTZ R12, R12, 1.4426950216293334961 ;  /* 0x3fb8aa3b0c0c7820 */ /* 0x000fe20000410000 */
[----:B------:R-:W-:Y:S01]  /*1890*/  FMUL.FTZ R11, R11, 1.4426950216293334961 ;  /* 0x3fb8aa3b0b0b7820 */ /* 0x000fe20000410000 */
[----:B------:R-:W-:Y:S01]  /*18a0*/  FMUL.FTZ R10, R10, 1.4426950216293334961 ;  /* 0x3fb8aa3b0a0a7820 */ /* 0x000fe20000410000 */
[--C-:B------:R-:W-:Y:S01]  /*18b0*/  FADD.FTZ R9, R23, -R4.reuse ;  /* 0x8000000417097221 */ /* 0x100fe20000010000 */
[--C-:B------:R-:W-:Y:S01]  /*18c0*/  FADD.FTZ R8, R22, -R4.reuse ;  /* 0x8000000416087221 */ /* 0x100fe20000010000 */
[----:B------:R-:W1:Y:S01]  /*18d0*/  MUFU.EX2 R16, R16 ;  /* 0x0000001000107308 */ /* 0x000e620000000800 */
[--C-:B------:R-:W-:Y:S01]  /*18e0*/  FADD.FTZ R7, R21, -R4.reuse ;  /* 0x8000000415077221 */ /* 0x100fe20000010000 */
[----:B------:R-:W-:Y:S01]  /*18f0*/  FMUL.FTZ R9, R9, 1.4426950216293334961 ;  /* 0x3fb8aa3b09097820 */ /* 0x000fe20000410000 */
[----:B------:R-:W-:Y:S01]  /*1900*/  FMUL.FTZ R8, R8, 1.4426950216293334961 ;  /* 0x3fb8aa3b08087820 */ /* 0x000fe20000410000 */
[----:B------:R-:W-:Y:S01]  /*1910*/  FADD.FTZ R4, R20, -R4 ;  /* 0x8000000414047221 */ /* 0x000fe20000010000 */
[----:B------:R-:W-:Y:S01]  /*1920*/  FMUL.FTZ R7, R7, 1.4426950216293334961 ;  /* 0x3fb8aa3b07077820 */ /* 0x000fe20000410000 */
[----:B------:R-:W-:-:S02]  /*1930*/  SEL R25, R2, 0xffffffff, P5 ;  /* 0xffffffff02197807 */ /* 0x000fc40002800000 */
[----:B------:R-:W2:Y:S01]  /*1940*/  MUFU.EX2 R12, R12 ;  /* 0x0000000c000c7308 */ /* 0x000ea20000000800 */
[----:B------:R-:W-:Y:S01]  /*1950*/  FMUL.FTZ R4, R4, 1.4426950216293334961 ;  /* 0x3fb8aa3b04047820 */ /* 0x000fe20000410000 */
[----:B------:R-:W-:Y:S02]  /*1960*/  FSETP.NEU.FTZ.AND P5, PT, R23, -INF , PT ;  /* 0xff8000001700780b */ /* 0x000fe40003fbd000 */
[C---:B------:R-:W-:Y:S01]  /*1970*/  @P3 IADD3 R25, R2.reuse, 0x20, RZ ;  /* 0x0000002002193810 */ /* 0x040fe20007ffe0ff */
[----:B------:R-:W-:Y:S01]  /*1980*/  @P2 VIADD R25, R2, 0x40 ;  /* 0x0000004002192836 */ /* 0x000fe20000000000 */
[----:B------:R-:W-:Y:S01]  /*1990*/  FSETP.NEU.FTZ.AND P3, PT, R22, -INF , PT ;  /* 0xff8000001600780b */ /* 0x000fe20003f7d000 */
[----:B------:R-:W-:Y:S01]  /*19a0*/  @P0 VIADD R25, R2, 0x60 ;  /* 0x0000006002190836 */ /* 0x000fe20000000000 */
[----:B------:R-:W3:Y:S01]  /*19b0*/  MUFU.EX2 R11, R11 ;  /* 0x0000000b000b7308 */ /* 0x000ee20000000800 */
[----:B-1----:R-:W-:Y:S01]  /*19c0*/  FADD.FTZ R19, RZ, R16 ;  /* 0x00000010ff137221 */ /* 0x002fe20000010000 */
[----:B------:R-:W-:-:S02]  /*19d0*/  FSETP.NEU.FTZ.AND P2, PT, R21, -INF , PT ;  /* 0xff8000001500780b */ /* 0x000fc40003f5d000 */
[----:B------:R-:W-:-:S03]  /*19e0*/  FSETP.NEU.FTZ.AND P0, PT, R20, -INF , PT ;  /* 0xff8000001400780b */ /* 0x000fc60003f1d000 */
[C---:B------:R-:W-:Y:S01]  /*19f0*/  @P5 IADD3 R25, R2.reuse, 0x80, RZ ;  /* 0x0000008002195810 */ /* 0x040fe20007ffe0ff */
[----:B------:R-:W1:Y:S01]  /*1a00*/  MUFU.EX2 R10, R10 ;  /* 0x0000000a000a7308 */ /* 0x000e620000000800 */
[----:B--2---:R-:W-:Y:S02]  /*1a10*/  FADD.FTZ R32, R19, R12 ;  /* 0x0000000c13207221 */ /* 0x004fe40000010000 */
[C---:B------:R-:W-:Y:S01]  /*1a20*/  @P3 VIADD R25, R2.reuse, 0xa0 ;  /* 0x000000a002193836 */ /* 0x040fe20000000000 */
[----:B------:R-:W-:-:S03]  /*1a30*/  ISETP.NE.AND P3, PT, R2, RZ, PT ;  /* 0x000000ff0200720c */ /* 0x000fc60003f65270 */
[----:B------:R-:W-:Y:S01]  /*1a40*/  @P2 VIADD R25, R2, 0xc0 ;  /* 0x000000c002192836 */ /* 0x000fe20000000000 */
[----:B------:R-:W2:Y:S01]  /*1a50*/  MUFU.EX2 R9, R9 ;  /* 0x0000000900097308 */ /* 0x000ea20000000800 */
[----:B---3--:R-:W-:Y:S01]  /*1a60*/  FADD.FTZ R19, R32, R11 ;  /* 0x0000000b20137221 */ /* 0x008fe20000010000 */
[----:B------:R-:W-:-:S06]  /*1a70*/  @P0 IADD3 R25, R2, 0xe0, RZ ;  /* 0x000000e002190810 */ /* 0x000fcc0007ffe0ff */
[----:B------:R-:W3:Y:S01]  /*1a80*/  MUFU.EX2 R8, R8 ;  /* 0x0000000800087308 */ /* 0x000ee20000000800 */
[----:B-1----:R-:W-:-:S07]  /*1a90*/  FADD.FTZ R32, R19, R10 ;  /* 0x0000000a13207221 */ /* 0x002fce0000010000 */
[----:B------:R-:W1:Y:S01]  /*1aa0*/  MUFU.EX2 R7, R7 ;  /* 0x0000000700077308 */ /* 0x000e620000000800 */
[----:B--2---:R-:W-:-:S07]  /*1ab0*/  FADD.FTZ R19, R32, R9 ;  /* 0x0000000920137221 */ /* 0x004fce0000010000 */
[----:B------:R-:W2:Y:S01]  /*1ac0*/  MUFU.EX2 R4, R4 ;  /* 0x0000000400047308 */ /* 0x000ea20000000800 */
[----:B---3--:R-:W-:-:S04]  /*1ad0*/  FADD.FTZ R32, R19, R8 ;  /* 0x0000000813207221 */ /* 0x008fc80000010000 */
[----:B-1----:R-:W-:Y:S02]  /*1ae0*/  FADD.FTZ R19, R32, R7 ;  /* 0x0000000720137221 */ /* 0x002fe40000010000 */
[----:B------:R-:W1:Y:S02]  /*1af0*/  SHFL.BFLY PT, R32, R25, 0x10, 0x1f ;  /* 0x0e001f0019207f89 */ /* 0x000e6400000e0000 */
[----:B--2---:R-:W-:-:S05]  /*1b00*/  FADD.FTZ R19, R19, R4 ;  /* 0x0000000413137221 */ /* 0x004fca0000010000 */
[----:B------:R-:W2:Y:S01]  /*1b10*/  SHFL.BFLY PT, R24, R19, 0x10, 0x1f ;  /* 0x0e001f0013187f89 */ /* 0x000ea200000e0000 */
[----:B-1----:R-:W-:-:S05]  /*1b20*/  VIMNMX R32, R25, R32, !PT ;  /* 0x0000002019207248 */ /* 0x002fca0007fe0100 */
[----:B------:R-:W1:Y:S01]  /*1b30*/  SHFL.BFLY PT, R21, R32, 0x8, 0x1f ;  /* 0x0d001f0020157f89 */ /* 0x000e6200000e0000 */
[----:B--2---:R-:W-:-:S05]  /*1b40*/  FADD.FTZ R23, R19, R24 ;  /* 0x0000001813177221 */ /* 0x004fca0000010000 */
[----:B------:R-:W2:Y:S01]  /*1b50*/  SHFL.BFLY PT, R22, R23, 0x8, 0x1f ;  /* 0x0d001f0017167f89 */ /* 0x000ea200000e0000 */
[----:B-1----:R-:W-:-:S05]  /*1b60*/  VIMNMX R21, R32, R21, !PT ;  /* 0x0000001520157248 */ /* 0x002fca0007fe0100 */
[----:B------:R-:W1:Y:S01]  /*1b70*/  SHFL.BFLY PT, R24, R21, 0x4, 0x1f ;  /* 0x0c801f0015187f89 */ /* 0x000e6200000e0000 */
[----:B--2---:R-:W-:Y:S01]  /*1b80*/  FADD.FTZ R22, R23, R22 ;  /* 0x0000001617167221 */ /* 0x004fe20000010000 */
[----:B------:R-:W-:-:S04]  /*1b90*/  IMAD.MOV.U32 R23, RZ, RZ, RZ ;  /* 0x000000ffff177224 */ /* 0x000fc800078e00ff */
[----:B------:R-:W2:Y:S01]  /*1ba0*/  SHFL.BFLY PT, R19, R22, 0x4, 0x1f ;  /* 0x0c801f0016137f89 */ /* 0x000ea200000e0000 */
[----:B-1----:R-:W-:-:S05]  /*1bb0*/  VIMNMX R24, R21, R24, !PT ;  /* 0x0000001815187248 */ /* 0x002fca0007fe0100 */
[----:B------:R-:W1:Y:S01]  /*1bc0*/  SHFL.BFLY PT, R25, R24, 0x2, 0x1f ;  /* 0x0c401f0018197f89 */ /* 0x000e6200000e0000 */
[----:B--2---:R-:W-:Y:S02]  /*1bd0*/  FADD.FTZ R26, R22, R19 ;  /* 0x00000013161a7221 */ /* 0x004fe40000010000 */
[----:B------:R-:W2:Y:S03]  /*1be0*/  S2R R19, SR_TID.X ;  /* 0x0000000000137919 */ /* 0x000ea60000002100 */
[----:B------:R-:W3:Y:S01]  /*1bf0*/  SHFL.BFLY PT, R27, R26, 0x2, 0x1f ;  /* 0x0c401f001a1b7f89 */ /* 0x000ee200000e0000 */
[----:B-1----:R-:W-:-:S05]  /*1c00*/  VIMNMX R25, R24, R25, !PT ;  /* 0x0000001918197248 */ /* 0x002fca0007fe0100 */
[----:B------:R-:W1:Y:S01]  /*1c10*/  SHFL.BFLY PT, R22, R25, 0x1, 0x1f ;  /* 0x0c201f0019167f89 */ /* 0x000e6200000e0000 */
[----:B---3--:R-:W-:Y:S01]  /*1c20*/  FADD.FTZ R27, R26, R27 ;  /* 0x0000001b1a1b7221 */ /* 0x008fe20000010000 */
[----:B--2---:R-:W-:-:S04]  /*1c30*/  ISETP.GT.OR P2, PT, R19, 0xff, P3 ;  /* 0x000000ff1300780c */ /* 0x004fc80001f44670 */
[----:B------:R-:W2:Y:S01]  /*1c40*/  SHFL.BFLY PT, R20, R27, 0x1, 0x1f ;  /* 0x0c201f001b147f89 */ /* 0x000ea200000e0000 */
[----:B-1----:R-:W-:Y:S01]  /*1c50*/  VIMNMX R22, R25, R22, !PT ;  /* 0x0000001619167248 */ /* 0x002fe20007fe0100 */
[----:B--2---:R-:W-:-:S04]  /*1c60*/  FADD.FTZ R20, R27, R20 ;  /* 0x000000141b147221 */ /* 0x004fc80000010000 */
[----:B------:R-:W1:Y:S01]  /*1c70*/  MUFU.LG2 R21, R20 ;  /* 0x0000001400157308 */ /* 0x000e620000000c00 */
[----:B------:R-:W-:-:S13]  /*1c80*/  FSETP.NE.FTZ.AND P0, PT, R20, RZ, PT ;  /* 0x000000ff1400720b */ /* 0x000fda0003f15000 */
[----:B------:R-:W2:Y:S01]  /*1c90*/  @P0 MUFU.RCP R23, R20 ;  /* 0x0000001400170308 */ /* 0x000ea20000001000 */
[----:B------:R-:W-:Y:S01]  /*1ca0*/  ISETP.NE.AND P0, PT, RZ, UR4, PT ;  /* 0x00000004ff007c0c */ /* 0x000fe2000bf05270 */
[----:B-1----:R-:W-:Y:S01]  /*1cb0*/  FFMA.FTZ R21, R21, 0.69314718246459960938, R18 ;  /* 0x3f31721815157823 */ /* 0x002fe20000010012 */
[-C--:B--2---:R-:W-:Y:S01]  /*1cc0*/  FMUL.FTZ R19, R16, R23.reuse ;  /* 0x0000001710137220 */ /* 0x084fe20000410000 */
[-C--:B------:R-:W-:Y:S01]  /*1cd0*/  FMUL.FTZ R12, R12, R23.reuse ;  /* 0x000000170c0c7220 */ /* 0x080fe20000410000 */
[-C--:B------:R-:W-:Y:S01]  /*1ce0*/  FMUL.FTZ R11, R11, R23.reuse ;  /* 0x000000170b0b7220 */ /* 0x080fe20000410000 */
[-C--:B------:R-:W-:Y:S01]  /*1cf0*/  FMUL.FTZ R10, R10, R23.reuse ;  /* 0x000000170a0a7220 */ /* 0x080fe20000410000 */
[-C--:B------:R-:W-:Y:S01]  /*1d00*/  FMUL.FTZ R9, R9, R23.reuse ;  /* 0x0000001709097220 */ /* 0x080fe20000410000 */
[-C--:B------:R-:W-:Y:S01]  /*1d10*/  FMUL.FTZ R8, R8, R23.reuse ;  /* 0x0000001708087220 */ /* 0x080fe20000410000 */
[-C--:B------:R-:W-:Y:S01]  /*1d20*/  FMUL.FTZ R7, R7, R23.reuse ;  /* 0x0000001707077220 */ /* 0x080fe20000410000 */
[----:B------:R-:W-:-:S04]  /*1d30*/  FMUL.FTZ R18, R4, R23 ;  /* 0x0000001704127220 */ /* 0x000fc80000410000 */
[----:B------:R-:W-:Y:S05]  /*1d40*/  @P0 BRA `(.L_x_3) ;  /* 0x00000000007c0947 */ /* 0x000fea0003800000 */
[----:B------:R-:W-:Y:S01]  /*1d50*/  ULDC UR5, c[0x0][0x260] ;  /* 0x0000980000057ab9 */ /* 0x000fe20000000800 */
[----:B------:R-:W-:Y:S01]  /*1d60*/  ULDC UR4, c[0x0][0x258] ;  /* 0x0000960000047ab9 */ /* 0x000fe20000000800 */
[----:B------:R-:W-:Y:S01]  /*1d70*/  BSSY B0, `(.L_x_3) ;  /* 0x000001c000007945 */ /* 0x000fe20003800000 */
[----:B------:R-:W-:-:S06]  /*1d80*/  UIMAD UR4, UR5, UR4, URZ ;  /* 0x00000004050472a4 */ /* 0x000fcc000f8e023f */
[----:B------:R-:W-:-:S13]  /*1d90*/  ISETP.GE.OR P3, PT, R15, UR4, P3 ;  /* 0x000000040f007c0c */ /* 0x000fda0009f66670 */
[----:B------:R-:W-:Y:S05]  /*1da0*/  @P3 BRA `(.L_x_4) ;  /* 0x0000000000603947 */ /* 0x000fea0003800000 */
[----:B------:R-:W1:Y:S01]  /*1db0*/  @P1 LDC R4, c[0x0][0x2bc] ;  /* 0x0000af00ff041b82 */ /* 0x000e620000000800 */
[----:B------:R-:W-:Y:S01]  /*1dc0*/  ULDC.64 UR4, c[0x0][0x2b0] ;  /* 0x0000ac0000047ab9 */ /* 0x000fe20000000a00 */
[----:B------:R-:W-:Y:S01]  /*1dd0*/  MOV R16, R15 ;  /* 0x0000000f00107202 */ /* 0x000fe20000000f00 */
[----:B------:R-:W-:Y:S02]  /*1de0*/  IMAD R25, R35, UR4, RZ ;  /* 0x0000000423197c24 */ /* 0x000fe4000f8e02ff */
[----:B------:R-:W-:-:S03]  /*1df0*/  IMAD.WIDE.U32 R26, R34, UR4, RZ ;  /* 0x00000004221a7c25 */ /* 0x000fc6000f8e00ff */
[----:B------:R-:W2:Y:S01]  /*1e00*/  @P1 LDC R2, c[0x0][0x2c0] ;  /* 0x0000b000ff021b82 */ /* 0x000ea20000000800 */
[----:B-1----:R-:W-:-:S04]  /*1e10*/  @P1 IMAD.HI.U32 R23, R15, R4, RZ ;  /* 0x000000040f171227 */ /* 0x002fc800078e00ff */
[----:B------:R-:W-:Y:S01]  /*1e20*/  IMAD R4, R34, UR5, R25 ;  /* 0x0000000522047c24 */ /* 0x000fe2000f8e0219 */
[----:B------:R-:W-:Y:S01]  /*1e30*/  ULDC.64 UR4, c[0x0][0x2a8] ;  /* 0x0000aa0000047ab9 */ /* 0x000fe20000000a00 */
[----:B--2---:R-:W-:-:S03]  /*1e40*/  @P1 SHF.R.U32.HI R16, RZ, R2, R23 ;  /* 0x00000002ff101219 */ /* 0x004fc60000011617 */
[----:B------:R-:W-:Y:S02]  /*1e50*/  IADD3 R27, R27, R4, RZ ;  /* 0x000000041b1b7210 */ /* 0x000fe40007ffe0ff */
[C---:B------:R-:W-:Y:S02]  /*1e60*/  IADD3 R2, -R16.reuse, RZ, RZ ;  /* 0x000000ff10027210 */ /* 0x040fe40007ffe1ff */
[----:B------:R-:W-:Y:S01]  /*1e70*/  SHF.R.S32.HI R4, RZ, 0x1f, R16 ;  /* 0x0000001fff047819 */ /* 0x000fe20000011410 */
[----:B------:R-:W-:-:S04]  /*1e80*/  IMAD.WIDE.U32 R26, R16, UR4, R26 ;  /* 0x00000004101a7c25 */ /* 0x000fc8000f8e001a */
[----:B------:R-:W-:Y:S02]  /*1e90*/  IMAD R2, R6, R2, R15 ;  /* 0x0000000206027224 */ /* 0x000fe400078e020f */
[----:B------:R-:W-:-:S03]  /*1ea0*/  IMAD R15, R4, UR4, RZ ;  /* 0x00000004040f7c24 */ /* 0x000fc6000f8e02ff */
[----:B------:R-:W-:Y:S01]  /*1eb0*/  SHF.R.S32.HI R4, RZ, 0x1f, R2 ;  /* 0x0000001fff047819 */ /* 0x000fe20000011402 */
[----:B------:R-:W-:Y:S01]  /*1ec0*/  IMAD R15, R16, UR5, R15 ;  /* 0x00000005100f7c24 */ /* 0x000fe2000f8e020f */
[----:B------:R-:W-:Y:S01]  /*1ed0*/  IADD3 R2, P0, R2, R26, RZ ;  /* 0x0000001a02027210 */ /* 0x000fe20007f1e0ff */
[----:B------:R-:W-:-:S03]  /*1ee0*/  ULDC.64 UR4, c[0x0][0x2a0] ;  /* 0x0000a80000047ab9 */ /* 0x000fc60000000a00 */
[----:B------:R-:W-:Y:S02]  /*1ef0*/  IADD3.X R15, R4, R27, R15, P0, !PT ;  /* 0x0000001b040f7210 */ /* 0x000fe400007fe40f */
[----:B------:R-:W-:-:S04]  /*1f00*/  LEA R24, P0, R2, UR4, 0x2 ;  /* 0x0000000402187c11 */ /* 0x000fc8000f8010ff */
[----:B------:R-:W-:-:S05]  /*1f10*/  LEA.HI.X R25, R2, UR5, R15, 0x2, P0 ;  /* 0x0000000502197c11 */ /* 0x000fca00080f140f */
[----:B------:R1:W-:Y:S04]  /*1f20*/  STG.E desc[UR38][R24.64], R21 ;  /* 0x0000001518007986 */ /* 0x0003e8000c101926 */
.L_x_4:
[----:B------:R-:W-:Y:S05]  /*1f30*/  BSYNC B0 ;  /* 0x0000000000007941 */ /* 0x000fea0003800000 */
.L_x_3:
[----:B------:R-:W-:Y:S01]  /*1f40*/  STS [R30], R19 ;  /* 0x000000131e007388 */ /* 0x000fe20000000800 */
[----:B------:R-:W-:Y:S01]  /*1f50*/  IMAD R15, R3, 0x4, R0 ;  /* 0x00000004030f7824 */ /* 0x000fe200078e0200 */
[----:B------:R-:W-:Y:S02]  /*1f60*/  BSSY B1, `(.L_x_5) ;  /* 0x00000e6000017945 */ /* 0x000fe40003800000 */
[----:B------:R2:W-:Y:S04]  /*1f70*/  STS [R29], R12 ;  /* 0x0000000c1d007388 */ /* 0x0005e80000000800 */
[----:B------:R-:W-:Y:S04]  /*1f80*/  STS [R28], R11 ;  /* 0x0000000b1c007388 */ /* 0x000fe80000000800 */
[----:B------:R3:W-:Y:S04]  /*1f90*/  STS [R17], R10 ;  /* 0x0000000a11007388 */ /* 0x0007e80000000800 */
[----:B------:R4:W-:Y:S04]  /*1fa0*/  STS [R30+0x1000], R9 ;  /* 0x001000091e007388 */ /* 0x0009e80000000800 */
[----:B------:R-:W-:Y:S04]  /*1fb0*/  STS [R29+0x1000], R8 ;  /* 0x001000081d007388 */ /* 0x000fe80000000800 */
[----:B------:R-:W-:Y:S04]  /*1fc0*/  STS [R28+0x1000], R7 ;  /* 0x001000071c007388 */ /* 0x000fe80000000800 */
[----:B------:R-:W-:Y:S01]  /*1fd0*/  STS [R17+0x1000], R18 ;  /* 0x0010001211007388 */ /* 0x000fe20000000800 */
[----:B--2---:R-:W-:-:S03]  /*1fe0*/  MOV R12, RZ ;  /* 0x000000ff000c7202 */ /* 0x004fc60000000f00 */
[----:B------:R-:W-:Y:S01]  /*1ff0*/  @!P2 STS [R15+0x2000], R22 ;  /* 0x002000160f00a388 */ /* 0x000fe20000000800 */
[----:B------:R-:W-:Y:S01]  /*2000*/  BAR.SYNC.DEFER_BLOCKING 0x0 ;  /* 0x0000000000007b1d */ /* 0x000fe20000010000 */
[----:B---3--:R-:W-:Y:S01]  /*2010*/  CS2R R10, SRZ ;  /* 0x00000000000a7805 */ /* 0x008fe2000001ff00 */
[----:B----4-:R-:W-:-:S04]  /*2020*/  IMAD.MOV.U32 R9, RZ, RZ, RZ ;  /* 0x000000ffff097224 */ /* 0x010fc800078e00ff */
[----:B------:R-:W2:Y:S02]  /*2030*/  LDS R39, [R15+0x2000] ;  /* 0x002000000f277984 */ /* 0x000ea40000000800 */
[----:B--2---:R-:W-:-:S13]  /*2040*/  ISETP.GE.AND P0, PT, R39, RZ, PT ;  /* 0x000000ff2700720c */ /* 0x004fda0003f06270 */
[----:B------:R-:W-:Y:S05]  /*2050*/  @!P0 BRA `(.L_x_6) ;  /* 0x0000000c00588947 */ /* 0x000fea0003800000 */
[C---:B------:R-:W-:Y:S01]  /*2060*/  ISETP.GE.U32.AND P0, PT, R39.reuse, 0x3, PT ;  /* 0x000000032700780c */ /* 0x040fe20003f06070 */
[----:B------:R-:W-:Y:S01]  /*2070*/  VIADD R42, R39, 0x1 ;  /* 0x00000001272a7836 */ /* 0x000fe20000000000 */
[----:B------:R-:W-:Y:S01]  /*2080*/  SHF.R.S32.HI R8, RZ, 0x1f, R3 ;  /* 0x0000001fff087819 */ /* 0x000fe20000011403 */
[----:B------:R-:W-:Y:S01]  /*2090*/  BSSY B0, `(.L_x_7) ;  /* 0x000009d000007945 */ /* 0x000fe20003800000 */
[----:B------:R-:W-:Y:S02]  /*20a0*/  IMAD.MOV.U32 R48, RZ, RZ, RZ ;  /* 0x000000ffff307224 */ /* 0x000fe400078e00ff */
[----:B------:R-:W-:Y:S01]  /*20b0*/  LEA.HI R8, R8, R3, RZ, 0x3 ;  /* 0x0000000308087211 */ /* 0x000fe200078f18ff */
[----:B------:R-:W-:Y:S01]  /*20c0*/  IMAD.MOV.U32 R12, RZ, RZ, RZ ;  /* 0x000000ffff0c7224 */ /* 0x000fe200078e00ff */
[----:B------:R-:W-:Y:S02]  /*20d0*/  LOP3.LUT P5, R42, R42, 0x3, RZ, 0xc0, !PT ;  /* 0x000000032a2a7812 */ /* 0x000fe400078ac0ff */
[----:B------:R-:W-:-:S05]  /*20e0*/  LOP3.LUT R8, R8, 0xfffffff8, RZ, 0xc0, !PT ;  /* 0xfffffff808087812 */ /* 0x000fca00078ec0ff */
[----:B------:R-:W-:Y:S01]  /*20f0*/  IMAD.IADD R8, R3, 0x1, -R8 ;  /* 0x0000000103087824 */ /* 0x000fe200078e0a08 */
[----:B------:R-:W-:Y:S06]  /*2100*/  @!P0 BRA `(.L_x_8) ;  /* 0x0000000800548947 */ /* 0x000fec0003800000 */
[----:B------:R-:W-:Y:S01]  /*2110*/  VIADD R2, R39, 0x1 ;  /* 0x0000000127027836 */ /* 0x000fe20000000000 */
[----:B------:R-:W-:Y:S01]  /*2120*/  HFMA2.MMA R20, -RZ, RZ, 0, 0 ;  /* 0x00000000ff147435 */ /* 0x000fe200000001ff */
[----:B------:R-:W-:Y:S01]  /*2130*/  IMAD.MOV.U32 R12, RZ, RZ, RZ ;  /* 0x000000ffff0c7224 */ /* 0x000fe200078e00ff */
[----:B------:R-:W-:Y:S01]  /*2140*/  CS2R R10, SRZ ;  /* 0x00000000000a7805 */ /* 0x000fe2000001ff00 */
[----:B------:R-:W-:Y:S01]  /*2150*/  IMAD.MOV.U32 R9, RZ, RZ, RZ ;  /* 0x000000ffff097224 */ /* 0x000fe200078e00ff */
[----:B------:R-:W-:-:S04]  /*2160*/  LOP3.LUT R43, R2, 0x3, RZ, 0xc0, !PT ;  /* 0x00000003022b7812 */ /* 0x000fc800078ec0ff */
[----:B------:R-:W-:-:S07]  /*2170*/  IADD3 R43, R2, -R43, RZ ;  /* 0x8000002b022b7210 */ /* 0x000fce0007ffe0ff */
.L_x_9:
[C---:B------:R-:W-:Y:S02]  /*2180*/  VIADD R48, R20.reuse, 0x3 ;  /* 0x0000000314307836 */ /* 0x040fe40000000000 */
[----:B------:R-:W-:Y:S02]  /*2190*/  IMAD R32, R33, 0x4, R0 ;  /* 0x0000000421207824 */ /* 0x000fe400078e0200 */
[----:B------:R-:W-:Y:S01]  /*21a0*/  IMAD.SHL.U32 R2, R20, 0x8, RZ ;  /* 0x0000000814027824 */ /* 0x000fe200078e00ff */
[----:B------:R-:W-:Y:S01]  /*21b0*/  ISETP.GT.OR P1, PT, R48, R39, P4 ;  /* 0x000000273000720c */ /* 0x000fe20002724670 */
[----:B------:R-:W-:Y:S03]  /*21c0*/  VIADD R43, R43, 0xfffffffc ;  /* 0xfffffffc2b2b7836 */ /* 0x000fe60000000000 */
[C---:B------:R-:W-:Y:S02]  /*21d0*/  LOP3.LUT R4, R2.reuse, 0x20, RZ, 0xc0, !PT ;  /* 0x0000002002047812 */ /* 0x040fe400078ec0ff */
[----:B------:R-:W-:Y:S04]  /*21e0*/  LOP3.LUT R3, R2, 0xffffffc0, RZ, 0xc0, !PT ;  /* 0xffffffc002037812 */ /* 0x000fe800078ec0ff */
[----:B------:R-:W-:Y:S01]  /*21f0*/  IADD3 R4, R4, R3, R8 ;  /* 0x0000000304047210 */ /* 0x000fe20007ffe008 */
[----:B------:R-:W-:Y:S02]  /*2200*/  VIADD R3, R2, 0x8 ;  /* 0x0000000802037836 */ /* 0x000fe40000000000 */
[----:B------:R-:W-:Y:S01]  /*2210*/  @!P1 SHF.R.S32.HI R49, RZ, 0x1f, R48 ;  /* 0x0000001fff319819 */ /* 0x000fe20000011430 */
[----:B------:R-:W2:Y:S01]  /*2220*/  @!P1 LDC.64 R46, c[0x0][0x238] ;  /* 0x00008e00ff2e9b82 */ /* 0x000ea20000000a00 */
[----:B------:R-:W-:Y:S02]  /*2230*/  LOP3.LUT R7, R4, 0x3e0, RZ, 0xc0, !PT ;  /* 0x000003e004077812 */ /* 0x000fe400078ec0ff */
[C---:B------:R-:W-:Y:S02]  /*2240*/  LOP3.LUT R6, R3.reuse, 0x28, RZ, 0xc0, !PT ;  /* 0x0000002803067812 */ /* 0x040fe400078ec0ff */
[----:B------:R-:W-:Y:S03]  /*2250*/  SHF.R.U32.HI R7, RZ, 0x5, R7 ;  /* 0x00000005ff077819 */ /* 0x000fe60000011607 */
[----:B------:R-:W3:Y:S01]  /*2260*/  @!P1 LDC.64 R44, c[0x0][0x210] ;  /* 0x00008400ff2c9b82 */ /* 0x000ee20000000a00 */
[----:B------:R-:W-:Y:S02]  /*2270*/  LOP3.LUT R3, R3, 0xffffffc0, RZ, 0xc0, !PT ;  /* 0xffffffc003037812 */ /* 0x000fe400078ec0ff */
[----:B------:R-:W-:Y:S02]  /*2280*/  LOP3.LUT R7, R7, R4, RZ, 0x3c, !PT ;  /* 0x0000000407077212 */ /* 0x000fe400078e3cff */
[----:B------:R-:W-:Y:S03]  /*2290*/  IADD3 R6, R6, R3, R8 ;  /* 0x0000000306067210 */ /* 0x000fe60007ffe008 */
[--C-:B------:R-:W-:Y:S01]  /*22a0*/  IMAD R4, R7, 0x4, R0.reuse ;  /* 0x0000000407047824 */ /* 0x100fe200078e0200 */
[----:B------:R-:W-:Y:S01]  /*22b0*/  LOP3.LUT R3, R6, 0x3e0, RZ, 0xc0, !PT ;  /* 0x000003e006037812 */ /* 0x000fe200078ec0ff */
[----:B------:R-:W-:Y:S03]  /*22c0*/  VIADD R7, R2, 0x10 ;  /* 0x0000001002077836 */ /* 0x000fe60000000000 */
[----:B------:R-:W-:Y:S01]  /*22d0*/  SHF.R.U32.HI R3, RZ, 0x5, R3 ;  /* 0x00000005ff037819 */ /* 0x000fe20000011603 */
[----:B------:R-:W4:Y:S03]  /*22e0*/  LDS R4, [R4] ;  /* 0x0000000004047984 */ /* 0x000f260000000800 */
[----:B------:R-:W-:Y:S02]  /*22f0*/  LOP3.LUT R3, R3, R6, RZ, 0x3c, !PT ;  /* 0x0000000603037212 */ /* 0x000fe400078e3cff */
[C---:B------:R-:W-:Y:S02]  /*2300*/  LOP3.LUT R6, R7.reuse, 0x30, RZ, 0xc0, !PT ;  /* 0x0000003007067812 */ /* 0x040fe400078ec0ff */
[----:B------:R-:W-:Y:S01]  /*2310*/  LOP3.LUT R7, R7, 0xffffffc0, RZ, 0xc0, !PT ;  /* 0xffffffc007077812 */ /* 0x000fe200078ec0ff */
[----:B------:R-:W-:Y:S03]  /*2320*/  IMAD R15, R3, 0x4, R0 ;  /* 0x00000004030f7824 */ /* 0x000fe600078e0200 */
[----:B------:R-:W-:Y:S04]  /*2330*/  IADD3 R7, R6, R7, R8 ;  /* 0x0000000706077210 */ /* 0x000fe80007ffe008 */
[----:B------:R-:W-:Y:S04]  /*2340*/  LOP3.LUT R6, R7, 0x3e0, RZ, 0xc0, !PT ;  /* 0x000003e007067812 */ /* 0x000fe800078ec0ff */
[----:B------:R-:W-:Y:S01]  /*2350*/  SHF.R.U32.HI R6, RZ, 0x5, R6 ;  /* 0x00000005ff067819 */ /* 0x000fe20000011606 */
[-C--:B--2---:R-:W-:Y:S02]  /*2360*/  @!P1 IMAD R49, R49, R46.reuse, RZ ;  /* 0x0000002e31319224 */ /* 0x084fe400078e02ff */
[C---:B------:R-:W-:Y:S04]  /*2370*/  @!P1 IMAD.WIDE.U32 R50, R48.reuse, R46, R40 ;  /* 0x0000002e30329225 */ /* 0x040fe800078e0028 */
[----:B------:R-:W-:Y:S01]  /*2380*/  @!P1 IMAD R47, R48, R47, R49 ;  /* 0x0000002f302f9224 */ /* 0x000fe200078e0231 */
[----:B---3--:R-:W-:Y:S01]  /*2390*/  @!P1 LEA R46, P0, R50, R44, 0x2 ;  /* 0x0000002c322e9211 */ /* 0x008fe200078010ff */
[C---:B------:R-:W-:Y:S02]  /*23a0*/  VIADD R48, R20.reuse, 0x4 ;  /* 0x0000000414307836 */ /* 0x040fe40000000000 */
[----:B------:R-:W-:Y:S02]  /*23b0*/  @!P1 IMAD.IADD R44, R51, 0x1, R47 ;  /* 0x00000001332c9824 */ /* 0x000fe400078e022f */
[----:B------:R-:W-:Y:S03]  /*23c0*/  VIADD R49, R20, 0x5 ;  /* 0x0000000514317836 */ /* 0x000fe60000000000 */
[----:B------:R-:W-:Y:S02]  /*23d0*/  @!P1 LEA.HI.X R47, R50, R45, R44, 0x2, P0 ;  /* 0x0000002d322f9211 */ /* 0x000fe400000f142c */
[-C--:B------:R-:W-:Y:S03]  /*23e0*/  ISETP.GT.OR P2, PT, R49, R39.reuse, P4 ;  /* 0x000000273100720c */ /* 0x080fe60002744670 */
[----:B------:R-:W-:Y:S01]  /*23f0*/  @!PT LDS RZ, [RZ] ;  /* 0x00000000fffff984 */ /* 0x000fe20000000800 */
[----:B------:R-:W-:Y:S01]  /*2400*/  @!PT LDS RZ, [RZ] ;  /* 0x00000000fffff984 */ /* 0x000fe20000000800 */
[----:B------:R-:W-:Y:S01]  /*2410*/  @!PT LDS RZ, [RZ] ;  /* 0x00000000fffff984 */ /* 0x000fe20000000800 */
[----:B------:R2:W-:Y:S01]  /*2420*/  @!P1 LDGSTS.E.BYPASS.LTC128B.128 [R32+0x5020], desc[UR38][R46.64] ;  /* 0x050200002e209fae */ /* 0x0005e2000b901d66 */
[----:B------:R-:W-:Y:S02]  /*2430*/  ISETP.GT.OR P1, PT, R48, R39, P4 ;  /* 0x000000273000720c */ /* 0x000fe40002724670 */
[----:B----4-:R-:W-:Y:S04]  /*2440*/  FSETP.GT.FTZ.AND P0, PT, R4, RZ, PT ;  /* 0x000000ff0400720b */ /* 0x010fe80003f14000 */
[----:B------:R-:W-:Y:S01]  /*2450*/  ISETP.LT.OR P0, PT, R5, RZ, !P0 ;  /* 0x000000ff0500720c */ /* 0x000fe20004701670 */
[----:B------:R-:W0:Y:S03]  /*2460*/  LDGDEPBAR ;  /* 0x00000000000079af */ /* 0x000e260000000000 */
[----:B------:R-:W-:Y:S03]  /*2470*/  ISETP.GE.OR P0, PT, R14, R13, P0 ;  /* 0x0000000d0e00720c */ /* 0x000fe60000706670 */
[----:B------:R-:W3:Y:S01]  /*2480*/  @!P1 LDC.64 R44, c[0x0][0x238] ;  /* 0x00008e00ff2c9b82 */ /* 0x000ee20000000a00 */
[----:B------:R-:W-:Y:S07]  /*2490*/  @!P1 SHF.R.S32.HI R53, RZ, 0x1f, R48 ;  /* 0x0000001fff359819 */ /* 0x000fee0000011430 */
[----:B------:R-:W4:Y:S08]  /*24a0*/  @!P1 LDC.64 R50, c[0x0][0x210] ;  /* 0x00008400ff329b82 */ /* 0x000f300000000a00 */
[----:B--2---:R-:W2:Y:S01]  /*24b0*/  @!P2 LDC.64 R46, c[0x0][0x238] ;  /* 0x00008e00ff2eab82 */ /* 0x004ea20000000a00 */
[----:B------:R-:W-:Y:S04]  /*24c0*/  DEPBAR.LE SB0, 0x3 ;  /* 0x000080c00000791a */ /* 0x000fe80000000000 */
[----:B------:R5:W1:Y:S01]  /*24d0*/  LDS R3, [R15] ;  /* 0x000000000f037984 */ /* 0x000a620000000800 */
[-C--:B---3--:R-:W-:Y:S02]  /*24e0*/  @!P1 IMAD R53, R53, R44.reuse, RZ ;  /* 0x0000002c35359224 */ /* 0x088fe400078e02ff */
[C---:B------:R-:W-:Y:S04]  /*24f0*/  @!P1 IMAD.WIDE.U32 R18, R48.reuse, R44, R40 ;  /* 0x0000002c30129225 */ /* 0x040fe800078e0028 */
[----:B------:R-:W-:Y:S01]  /*2500*/  @!P1 IMAD R53, R48, R45, R53 ;  /* 0x0000002d30359224 */ /* 0x000fe200078e0235 */
[C---:B----4-:R-:W-:Y:S01]  /*2510*/  @!P1 LEA R52, P3, R18.reuse, R50, 0x2 ;  /* 0x0000003212349211 */ /* 0x050fe200078610ff */
[----:B------:R-:W3:Y:S02]  /*2520*/  @!P2 LDC.64 R44, c[0x0][0x210] ;  /* 0x00008400ff2cab82 */ /* 0x000ee40000000a00 */
[----:B------:R-:W-:Y:S05]  /*2530*/  @!P1 IMAD.IADD R50, R19, 0x1, R53 ;  /* 0x0000000113329824 */ /* 0x000fea00078e0235 */
[----:B------:R-:W-:Y:S02]  /*2540*/  @!P1 LEA.HI.X R53, R18, R51, R50, 0x2, P3 ;  /* 0x0000003312359211 */ /* 0x000fe400018f1432 */
[----:B------:R-:W4:Y:S01]  /*2550*/  @!P0 LDS.128 R16, [R32+0x2020] ;  /* 0x0020200020108984 */ /* 0x000f220000000c00 */
[----:B------:R-:W-:Y:S02]  /*2560*/  @!P2 SHF.R.S32.HI R51, RZ, 0x1f, R49 ;  /* 0x0000001fff33a819 */ /* 0x000fe40000011431 */
[----:B-----5:R-:W-:Y:S01]  /*2570*/  LOP3.LUT R15, R6, R7, RZ, 0x3c, !PT ;  /* 0x00000007060f7212 */ /* 0x020fe200078e3cff */
[----:B------:R-:W-:Y:S02]  /*2580*/  VIADD R7, R2, 0x18 ;  /* 0x0000001802077836 */ /* 0x000fe40000000000 */
[-C--:B--2---:R-:W-:Y:S02]  /*2590*/  @!P2 IMAD R50, R51, R46.reuse, RZ ;  /* 0x0000002e3332a224 */ /* 0x084fe400078e02ff */
[----:B------:R-:W-:Y:S01]  /*25a0*/  @!PT LDS RZ, [RZ] ;  /* 0x00000000fffff984 */ /* 0x000fe20000000800 */
[----:B------:R-:W-:Y:S01]  /*25b0*/  @!PT LDS RZ, [RZ] ;  /* 0x00000000fffff984 */ /* 0x000fe20000000800 */
[----:B------:R-:W-:Y:S01]  /*25c0*/  @!PT LDS RZ, [RZ] ;  /* 0x00000000fffff984 */ /* 0x000fe20000000800 */
[----:B------:R2:W-:Y:S01]  /*25d0*/  @!P1 LDGSTS.E.BYPASS.LTC128B.128 [R32+0x2020], desc[UR38][R52.64] ;  /* 0x0202000034209fae */ /* 0x0005e2000b901d66 */
[----:B------:R-:W-:Y:S01]  /*25e0*/  IMAD R2, R15, 0x4, R0 ;  /* 0x000000040f027824 */ /* 0x000fe200078e0200 */
[----:B------:R-:W-:Y:S01]  /*25f0*/  LOP3.LUT R6, R7, 0x38, RZ, 0xc0, !PT ;  /* 0x0000003807067812 */ /* 0x000fe200078ec0ff */
[----:B------:R-:W-:Y:S01]  /*2600*/  @!P2 IMAD R47, R49, R47, R50 ;  /* 0x0000002f312fa224 */ /* 0x000fe200078e0232 */
[----:B------:R-:W-:Y:S04]  /*2610*/  LOP3.LUT R7, R7, 0xffffffc0, RZ, 0xc0, !PT ;  /* 0xffffffc007077812 */ /* 0x000fe800078ec0ff */
[----:B------:R-:W0:Y:S01]  /*2620*/  LDGDEPBAR ;  /* 0x00000000000079af */ /* 0x000e220000000000 */
[----:B------:R-:W-:Y:S02]  /*2630*/  IADD3 R7, R6, R7, R8 ;  /* 0x0000000706077210 */ /* 0x000fe40007ffe008 */
[----:B-1----:R-:W-:Y:S02]  /*2640*/  FSETP.GT.FTZ.AND P1, PT, R3, RZ, PT ;  /* 0x000000ff0300720b */ /* 0x002fe40003f34000 */
[----:B------:R-:W-:Y:S02]  /*2650*/  LOP3.LUT R6, R7, 0x3e0, RZ, 0xc0, !PT ;  /* 0x000003e007067812 */ /* 0x000fe400078ec0ff */
[----:B------:R-:W-:Y:S02]  /*2660*/  ISETP.LT.OR P1, PT, R5, RZ, !P1 ;  /* 0x000000ff0500720c */ /* 0x000fe40004f21670 */
[----:B------:R-:W-:Y:S02]  /*2670*/  SHF.R.U32.HI R6, RZ, 0x5, R6 ;  /* 0x00000005ff067819 */ /* 0x000fe40000011606 */
[----:B------:R-:W-:Y:S02]  /*2680*/  ISETP.GE.OR P1, PT, R14, R13, P1 ;  /* 0x0000000d0e00720c */ /* 0x000fe40000f26670 */
[----:B------:R-:W-:Y:S01]  /*2690*/  LOP3.LUT R7, R6, R7, RZ, 0x3c, !PT ;  /* 0x0000000706077212 */ /* 0x000fe200078e3cff */
[----:B--2---:R-:W-:Y:S04]  /*26a0*/  @!P2 IMAD.WIDE.U32 R52, R49, R46, R40 ;  /* 0x0000002e3134a225 */ /* 0x004fe800078e0028 */
[----:B------:R-:W-:Y:S01]  /*26b0*/  VIADD R49, R20, 0x6 ;  /* 0x0000000614317836 */ /* 0x000fe20000000000 */
[C---:B---3--:R-:W-:Y:S01]  /*26c0*/  @!P2 LEA R50, P3, R52.reuse, R44, 0x2 ;  /* 0x0000002c3432a211 */ /* 0x048fe200078610ff */
[----:B------:R-:W-:Y:S01]  /*26d0*/  @!P2 IMAD.IADD R47, R53, 0x1, R47 ;  /* 0x00000001352fa824 */ /* 0x000fe200078e022f */
[----:B------:R-:W-:Y:S04]  /*26e0*/  DEPBAR.LE SB0, 0x3 ;  /* 0x000080c00000791a */ /* 0x000fe80000000000 */
[----:B------:R-:W1:Y:S01]  /*26f0*/  LDS R2, [R2] ;  /* 0x0000000002027984 */ /* 0x000e620000000800 */
[----:B------:R-:W-:Y:S01]  /*2700*/  IMAD R15, R7, 0x4, R0 ;  /* 0x00000004070f7824 */ /* 0x000fe200078e0200 */
[----:B------:R-:W-:Y:S01]  /*2710*/  @!P2 LEA.HI.X R51, R52, R45, R47, 0x2, P3 ;  /* 0x0000002d3433a211 */ /* 0x000fe200018f142f */
[C---:B----4-:R-:W-:Y:S01]  /*2720*/  @!P0 FFMA.FTZ R9, R4.reuse, R16, R9 ;  /* 0x0000001004098223 */ /* 0x050fe20000010009 */
[----:B------:R-:W2:Y:S01]  /*2730*/  @!P1 LDS.128 R20, [R32+0x3020] ;  /* 0x0030200020149984 */ /* 0x000ea20000000c00 */
[C---:B------:R-:W-:Y:S01]  /*2740*/  ISETP.GT.OR P3, PT, R49.reuse, R39, P4 ;  /* 0x000000273100720c */ /* 0x040fe20002764670 */
[C---:B------:R-:W-:Y:S01]  /*2750*/  @!P0 FFMA.FTZ R11, R4.reuse, R17, R11 ;  /* 0x00000011040b8223 */ /* 0x040fe2000001000b */
[C---:B------:R-:W-:Y:S01]  /*2760*/  @!P0 FFMA.FTZ R10, R4.reuse, R18, R10 ;  /* 0x00000012040a8223 */ /* 0x040fe2000001000a */
[----:B------:R-:W-:Y:S04]  /*2770*/  @!P0 FFMA.FTZ R12, R4, R19, R12 ;  /* 0x00000013040c8223 */ /* 0x000fe8000001000c */
[----:B------:R-:W-:Y:S01]  /*2780*/  @!PT LDS RZ, [RZ] ;  /* 0x00000000fffff984 */ /* 0x000fe20000000800 */
[----:B------:R-:W-:Y:S01]  /*2790*/  @!PT LDS RZ, [RZ] ;  /* 0x00000000fffff984 */ /* 0x000fe20000000800 */
[----:B------:R-:W-:Y:S01]  /*27a0*/  @!PT LDS RZ, [RZ] ;  /* 0x00000000fffff984 */ /* 0x000fe20000000800 */
[----:B------:R3:W-:Y:S06]  /*27b0*/  @!P2 LDGSTS.E.BYPASS.LTC128B.128 [R32+0x3020], desc[UR38][R50.64] ;  /* 0x030200003220afae */ /* 0x0007ec000b901d66 */
[----:B------:R-:W4:Y:S02]  /*27c0*/  @!P3 LDC.64 R44, c[0x0][0x238] ;  /* 0x00008e00ff2cbb82 */ /* 0x000f240000000a00 */
[----:B------:R-:W0:Y:S06]  /*27d0*/  LDGDEPBAR ;  /* 0x00000000000079af */ /* 0x000e2c0000000000 */
[----:B------:R-:W5:Y:S01]  /*27e0*/  @!P3 LDC.64 R46, c[0x0][0x210] ;  /* 0x00008400ff2ebb82 */ /* 0x000f620000000a00 */
[----:B---3--:R-:W-:Y:S02]  /*27f0*/  @!P3 SHF.R.S32.HI R51, RZ, 0x1f, R49 ;  /* 0x0000001fff33b819 */ /* 0x008fe40000011431 */
[----:B-1----:R-:W-:Y:S01]  /*2800*/  FSETP.GT.FTZ.AND P2, PT, R2, RZ, PT ;  /* 0x000000ff0200720b */ /* 0x002fe20003f54000 */
[-C--:B----4-:R-:W-:Y:S01]  /*2810*/  @!P3 IMAD.WIDE.U32 R52, R49, R44.reuse, R40 ;  /* 0x0000002c3134b225 */ /* 0x090fe200078e0028 */
[----:B------:R-:W-:Y:S04]  /*2820*/  DEPBAR.LE SB0, 0x3 ;  /* 0x000080c00000791a */ /* 0x000fe80000000000 */
[----:B------:R-:W1:Y:S01]  /*2830*/  LDS R6, [R15] ;  /* 0x000000000f067984 */ /* 0x000e620000000800 */
[----:B------:R-:W-:Y:S01]  /*2840*/  ISETP.LT.OR P2, PT, R5, RZ, !P2 ;  /* 0x000000ff0500720c */ /* 0x000fe20005741670 */
[----:B------:R-:W-:Y:S01]  /*2850*/  @!P3 IMAD R50, R51, R44, RZ ;  /* 0x0000002c3332b224 */ /* 0x000fe200078e02ff */
[----:B-----5:R-:W-:Y:S01]  /*2860*/  @!P3 LEA R46, P6, R52, R46, 0x2 ;  /* 0x0000002e342eb211 */ /* 0x020fe200078c10ff */
[----:B--2---:R-:W-:Y:S01]  /*2870*/  @!P1 FFMA.FTZ R9, R3, R20, R9 ;  /* 0x0000001403099223 */ /* 0x004fe20000010009 */
[----:B------:R-:W-:Y:S01]  /*2880*/  ISETP.GE.OR P2, PT, R14, R13, P2 ;  /* 0x0000000d0e00720c */ /* 0x000fe20001746670 */
[----:B------:R-:W-:Y:S02]  /*2890*/  @!P3 IMAD R50, R49, R45, R50 ;  /* 0x0000002d3132b224 */ /* 0x000fe400078e0232 */
[C---:B------:R-:W-:Y:S01]  /*28a0*/  @!P1 FFMA.FTZ R11, R3.reuse, R21, R11 ;  /* 0x00000015030b9223 */ /* 0x040fe2000001000b */
[C---:B------:R-:W-:Y:S01]  /*28b0*/  @!P1 FFMA.FTZ R10, R3.reuse, R22, R10 ;  /* 0x00000016030a9223 */ /* 0x040fe2000001000a */
[----:B------:R-:W-:Y:S01]  /*28c0*/  @!P1 FFMA.FTZ R12, R3, R23, R12 ;  /* 0x00000017030c9223 */ /* 0x000fe2000001000c */
[----:B------:R-:W-:Y:S02]  /*28d0*/  @!P3 IMAD.IADD R50, R53, 0x1, R50 ;  /* 0x000000013532b824 */ /* 0x000fe400078e0232 */
[----:B------:R-:W-:Y:S03]  /*28e0*/  IMAD.MOV.U32 R20, RZ, RZ, R48 ;  /* 0x000000ffff147224 */ /* 0x000fe600078e0030 */
[----:B------:R-:W-:Y:S02]  /*28f0*/  @!P3 LEA.HI.X R47, R52, R47, R50, 0x2, P6 ;  /* 0x0000002f342fb211 */ /* 0x000fe400030f1432 */
[----:B------:R-:W-:Y:S01]  /*2900*/  ISETP.NE.AND P6, PT, R43, RZ, PT ;  /* 0x000000ff2b00720c */ /* 0x000fe20003fc5270 */
[----:B------:R-:W2:Y:S08]  /*2910*/  @!P2 LDS.128 R24, [R32+0x4020] ;  /* 0x004020002018a984 */ /* 0x000eb00000000c00 */
[----:B------:R-:W-:Y:S01]  /*2920*/  @!PT LDS RZ, [RZ] ;  /* 0x00000000fffff984 */ /* 0x000fe20000000800 */
[----:B------:R-:W-:Y:S01]  /*2930*/  @!PT LDS RZ, [RZ] ;  /* 0x00000000fffff984 */ /* 0x000fe20000000800 */
[----:B------:R-:W-:Y:S01]  /*2940*/  @!PT LDS RZ, [RZ] ;  /* 0x00000000fffff984 */ /* 0x000fe20000000800 */
[----:B------:R3:W-:Y:S08]  /*2950*/  @!P3 LDGSTS.E.BYPASS.LTC128B.128 [R32+0x4020], desc[UR38][R46.64] ;  /* 0x040200002e20bfae */ /* 0x0007f0000b901d66 */
[----:B------:R-:W0:Y:S01]  /*2960*/  LDGDEPBAR ;  /* 0x00000000000079af */ /* 0x000e220000000000 */
[----:B-1----:R-:W-:Y:S04]  /*2970*/  FSETP.GT.FTZ.AND P3, PT, R6, RZ, PT ;  /* 0x000000ff0600720b */ /* 0x002fe80003f74000 */
[----:B------:R-:W-:Y:S04]  /*2980*/  ISETP.LT.OR P3, PT, R5, RZ, !P3 ;  /* 0x000000ff0500720c */ /* 0x000fe80005f61670 */
[----:B------:R-:W-:Y:S01]  /*2990*/  ISETP.GE.OR P3, PT, R14, R13, P3 ;  /* 0x0000000d0e00720c */ /* 0x000fe20001f66670 */
[----:B------:R-:W-:Y:S11]  /*29a0*/  DEPBAR.LE SB0, 0x3 ;  /* 0x000080c00000791a */ /* 0x000ff60000000000 */
[----:B------:R-:W-:Y:S01]  /*29b0*/  @!UPT UIADD3 URZ, URZ, URZ, URZ ;  /* 0x0000003f3f3ff290 */ /* 0x000fe2000fffe03f */
[----:B------:R-:W1:Y:S01]  /*29c0*/  @!P3 LDS.128 R28, [R32+0x5020] ;  /* 0x00502000201cb984 */ /* 0x000e620000000c00 */
[C---:B--2---:R-:W-:Y:S01]  /*29d0*/  @!P2 FFMA.FTZ R9, R2.reuse, R24, R9 ;  /* 0x000000180209a223 */ /* 0x044fe20000010009 */
[C---:B------:R-:W-:Y:S01]  /*29e0*/  @!P2 FFMA.FTZ R11, R2.reuse, R25, R11 ;  /* 0x00000019020ba223 */ /* 0x040fe2000001000b */
[C---:B------:R-:W-:Y:S01]  /*29f0*/  @!P2 FFMA.FTZ R10, R2.reuse, R26, R10 ;  /* 0x0000001a020aa223 */ /* 0x040fe2000001000a */
[----:B------:R-:W-:Y:S01]  /*2a00*/  @!P2 FFMA.FTZ R12, R2, R27, R12 ;  /* 0x0000001b020ca223 */ /* 0x000fe2000001000c */
[C---:B-1----:R-:W-:Y:S01]  /*2a10*/  @!P3 FFMA.FTZ R9, R6.reuse, R28, R9 ;  /* 0x0000001c0609b223 */ /* 0x042fe20000010009 */
[C---:B------:R-:W-:Y:S01]  /*2a20*/  @!P3 FFMA.FTZ R11, R6.reuse, R29, R11 ;  /* 0x0000001d060bb223 */ /* 0x040fe2000001000b */
[C---:B------:R-:W-:Y:S01]  /*2a30*/  @!P3 FFMA.FTZ R10, R6.reuse, R30, R10 ;  /* 0x0000001e060ab223 */ /* 0x040fe2000001000a */
[----:B------:R-:W-:Y:S01]  /*2a40*/  @!P3 FFMA.FTZ R12, R6, R31, R12 ;  /* 0x0000001f060cb223 */ /* 0x000fe2000001000c */
[----:B---3--:R-:W-:Y:S09]  /*2a50*/  @P6 BRA `(.L_x_9) ;  /* 0xfffffff400c86947 */ /* 0x008ff2000383ffff */
.L_x_8:
[----:B------:R-:W-:Y:S05]  /*2a60*/  BSYNC B0 ;  /* 0x0000000000007941 */ /* 0x000fea0003800000 */
.L_x_7:
[----:B------:R-:W-:Y:S05]  /*2a70*/  @!P5 BRA `(.L_x_6) ;  /* 0x0000000000d0d947 */ /* 0x000fea0003800000 */
[----:B------:R-:W-:Y:S01]  /*2a80*/  VIADD R6, R48, 0x3 ;  /* 0x0000000330067836 */ /* 0x000fe20000000000 */
[----:B------:R-:W-:Y:S01]  /*2a90*/  MOV R26, 0x3 ;  /* 0x00000003001a7802 */ /* 0x000fe20000000f00 */
[----:B------:R-:W-:-:S03]  /*2aa0*/  IMAD.MOV.U32 R20, RZ, RZ, RZ ;  /* 0x000000ffff147224 */ /* 0x000fc600078e00ff */
[----:B------:R-:W-:-:S07]  /*2ab0*/  SHF.R.S32.HI R15, RZ, 0x1f, R6 ;  /* 0x0000001fff0f7819 */ /* 0x000fce0000011406 */
.L_x_10:
[----:B------:R-:W-:Y:S01]  /*2ac0*/  LEA R3, R6, 0xffffffe8, 0x3 ;  /* 0xffffffe806037811 */ /* 0x000fe200078e18ff */
[----:B------:R-:W-:Y:S01]  /*2ad0*/  VIADD R42, R42, 0xffffffff ;  /* 0xffffffff2a2a7836 */ /* 0x000fe20000000000 */
[----:B------:R-:W-:Y:S02]  /*2ae0*/  ISETP.GT.OR P1, PT, R6, R39, P4 ;  /* 0x000000270600720c */ /* 0x000fe40002724670 */
[C---:B------:R-:W-:Y:S02]  /*2af0*/  LOP3.LUT R2, R3.reuse, 0x38, RZ, 0xc0, !PT ;  /* 0x0000003803027812 */ /* 0x040fe400078ec0ff */
[----:B------:R-:W-:Y:S02]  /*2b00*/  LOP3.LUT R3, R3, 0xffffffc0, RZ, 0xc0, !PT ;  /* 0xffffffc003037812 */ /* 0x000fe400078ec0ff */
[----:B------:R-:W-:Y:S02]  /*2b10*/  ISETP.NE.AND P2, PT, R42, RZ, PT ;  /* 0x000000ff2a00720c */ /* 0x000fe40003f45270 */
[----:B------:R-:W-:Y:S02]  /*2b20*/  IADD3 R3, R2, R3, R8 ;  /* 0x0000000302037210 */ /* 0x000fe40007ffe008 */
[----:B------:R-:W-:Y:S02]  /*2b30*/  ISETP.GE.AND P3, PT, R26, 0x3, PT ;  /* 0x000000031a00780c */ /* 0x000fe40003f66270 */
[----:B------:R-:W-:Y:S01]  /*2b40*/  LOP3.LUT R2, R3, 0x3e0, RZ, 0xc0, !PT ;  /* 0x000003e003027812 */ /* 0x000fe200078ec0ff */
[----:B------:R-:W2:Y:S01]  /*2b50*/  @!P1 LDC.64 R22, c[0x0][0x238] ;  /* 0x00008e00ff169b82 */ /* 0x000ea20000000a00 */
[----:B------:R-:W-:Y:S02]  /*2b60*/  ISETP.GE.AND P5, PT, R20, 0x3, PT ;  /* 0x000000031400780c */ /* 0x000fe40003fa6270 */
[----:B------:R-:W-:Y:S05]  /*2b70*/  SHF.R.U32.HI R2, RZ, 0x5, R2 ;  /* 0x00000005ff027819 */ /* 0x000fea0000011602 */
[----:B-1----:R-:W1:Y:S01]  /*2b80*/  @!P1 LDC.64 R24, c[0x0][0x210] ;  /* 0x00008400ff189b82 */ /* 0x002e620000000a00 */
[----:B------:R-:W-:Y:S05]  /*2b90*/  LOP3.LUT R3, R2, R3, RZ, 0x3c, !PT ;  /* 0x0000000302037212 */ /* 0x000fea00078e3cff */
[----:B------:R-:W-:Y:S05]  /*2ba0*/  IMAD R4, R3, 0x4, R0 ;  /* 0x0000000403047824 */ /* 0x000fea00078e0200 */
[----:B------:R-:W3:Y:S01]  /*2bb0*/  LDS R2, [R4] ;  /* 0x0000000004027984 */ /* 0x000ee20000000800 */
[-C--:B--2---:R-:W-:Y:S02]  /*2bc0*/  @!P1 IMAD R21, R15, R22.reuse, RZ ;  /* 0x000000160f159224 */ /* 0x084fe400078e02ff */
[C---:B------:R-:W-:Y:S04]  /*2bd0*/  @!P1 IMAD.WIDE.U32 R28, R6.reuse, R22, R40 ;  /* 0x00000016061c9225 */ /* 0x040fe800078e0028 */
[----:B------:R-:W-:Y:S01]  /*2be0*/  @!P1 IMAD R21, R6, R23, R21 ;  /* 0x0000001706159224 */ /* 0x000fe200078e0215 */
[----:B-1----:R-:W-:Y:S01]  /*2bf0*/  @!P1 LEA R24, P0, R28, R24, 0x2 ;  /* 0x000000181c189211 */ /* 0x002fe200078010ff */
[C---:B------:R-:W-:Y:S02]  /*2c00*/  @!P1 IMAD R23, R26.reuse, 0x400, R33 ;  /* 0x000004001a179824 */ /* 0x040fe400078e0221 */
[----:B------:R-:W-:Y:S02]  /*2c10*/  @!P1 IMAD.IADD R21, R29, 0x1, R21 ;  /* 0x000000011d159824 */ /* 0x000fe400078e0215 */
[--C-:B------:R-:W-:Y:S02]  /*2c20*/  @!P1 IMAD R27, R23, 0x4, R0.reuse ;  /* 0x00000004171b9824 */ /* 0x100fe400078e0200 */
[----:B------:R-:W-:Y:S01]  /*2c30*/  VIADD R26, R26, 0x1 ;  /* 0x000000011a1a7836 */ /* 0x000fe20000000000 */
[----:B------:R-:W-:Y:S01]  /*2c40*/  @!P1 LEA.HI.X R25, R28, R25, R21, 0x2, P0 ;  /* 0x000000191c199211 */ /* 0x000fe200000f1415 */
[----:B------:R-:W-:Y:S03]  /*2c50*/  VIADD R21, R20, 0x1 ;  /* 0x0000000114157836 */ /* 0x000fe60000000000 */
[----:B------:R-:W-:Y:S01]  /*2c60*/  SEL R26, R26, RZ, !P3 ;  /* 0x000000ff1a1a7207 */ /* 0x000fe20005800000 */
[----:B------:R-:W-:Y:S01]  /*2c70*/  @!PT LDS RZ, [RZ] ;  /* 0x00000000fffff984 */ /* 0x000fe20000000800 */
[----:B------:R-:W-:Y:S01]  /*2c80*/  @!PT LDS RZ, [RZ] ;  /* 0x00000000fffff984 */ /* 0x000fe20000000800 */
[----:B------:R-:W-:Y:S01]  /*2c90*/  @!PT LDS RZ, [RZ] ;  /* 0x00000000fffff984 */ /* 0x000fe20000000800 */
[----:B------:R2:W-:Y:S01]  /*2ca0*/  @!P1 LDGSTS.E.BYPASS.LTC128B.128 [R27+0x2020], desc[UR38][R24.64] ;  /* 0x02020000181b9fae */ /* 0x0005e2000b901d66 */
[----:B------:R-:W-:Y:S05]  /*2cb0*/  IADD3 R6, P1, R6, 0x1, RZ ;  /* 0x0000000106067810 */ /* 0x000fea0007f3e0ff */
[----:B------:R-:W-:Y:S02]  /*2cc0*/  IMAD.X R15, RZ, RZ, R15, P1 ;  /* 0x000000ffff0f7224 */ /* 0x000fe400008e060f */
[----:B------:R-:W0:Y:S01]  /*2cd0*/  LDGDEPBAR ;  /* 0x00000000000079af */ /* 0x000e220000000000 */
[----:B---3--:R-:W-:Y:S04]  /*2ce0*/  FSETP.GT.FTZ.AND P0, PT, R2, RZ, PT ;  /* 0x000000ff0200720b */ /* 0x008fe80003f14000 */
[----:B------:R-:W-:Y:S04]  /*2cf0*/  ISETP.LT.OR P0, PT, R5, RZ, !P0 ;  /* 0x000000ff0500720c */ /* 0x000fe80004701670 */
[----:B------:R-:W-:Y:S01]  /*2d00*/  ISETP.GE.OR P0, PT, R14, R13, P0 ;  /* 0x0000000d0e00720c */ /* 0x000fe20000706670 */
[----:B------:R-:W-:Y:S11]  /*2d10*/  DEPBAR.LE SB0, 0x3 ;  /* 0x000080c00000791a */ /* 0x000ff60000000000 */
[----:B------:R-:W-:Y:S01]  /*2d20*/  @!UPT UIADD3 URZ, URZ, URZ, URZ ;  /* 0x0000003f3f3ff290 */ /* 0x000fe2000fffe03f */
[----:B------:R-:W-:Y:S01]  /*2d30*/  @!P0 IMAD R7, R20, 0x400, R33 ;  /* 0x0000040014078824 */ /* 0x000fe200078e0221 */
[----:B------:R-:W-:Y:S03]  /*2d40*/  SEL R20, R21, RZ, !P5 ;  /* 0x000000ff15147207 */ /* 0x000fe60006800000 */
[----:B------:R-:W-:Y:S06]  /*2d50*/  @!P0 IMAD R16, R7, 0x4, R0 ;  /* 0x0000000407108824 */ /* 0x000fec00078e0200 */
[----:B------:R-:W1:Y:S02]  /*2d60*/  @!P0 LDS.128 R16, [R16+0x2020] ;  /* 0x0020200010108984 */ /* 0x000e640000000c00 */
[C---:B-1----:R-:W-:Y:S01]  /*2d70*/  @!P0 FFMA.FTZ R9, R2.reuse, R16, R9 ;  /* 0x0000001002098223 */ /* 0x042fe20000010009 */
[C---:B------:R-:W-:Y:S01]  /*2d80*/  @!P0 FFMA.FTZ R11, R2.reuse, R17, R11 ;  /* 0x00000011020b8223 */ /* 0x040fe2000001000b */
[C---:B------:R-:W-:Y:S01]  /*2d90*/  @!P0 FFMA.FTZ R10, R2.reuse, R18, R10 ;  /* 0x00000012020a8223 */ /* 0x040fe2000001000a */
[----:B------:R-:W-:Y:S01]  /*2da0*/  @!P0 FFMA.FTZ R12, R2, R19, R12 ;  /* 0x00000013020c8223 */ /* 0x000fe2000001000c */
[----:B--2---:R-:W-:Y:S09]  /*2db0*/  @P2 BRA `(.L_x_10) ;  /* 0xfffffffc00402947 */ /* 0x004ff2000383ffff */
.L_x_6:
[----:B------:R-:W-:Y:S05]  /*2dc0*/  BSYNC B1 ;  /* 0x0000000000017941 */ /* 0x000fea0003800000 */
.L_x_5:
[----:B------:R-:W-:Y:S05]  /*2dd0*/  @P4 EXIT ;  /* 0x000000000000494d */ /* 0x000fea0003800000 */
[----:B------:R-:W2:Y:S01]  /*2de0*/  S2R R3, SR_CTAID.Y ;  /* 0x0000000000037919 */ /* 0x000ea20000002600 */
[----:B------:R-:W-:Y:S01]  /*2df0*/  ULDC.64 UR4, c[0x0][0x288] ;  /* 0x0000a20000047ab9 */ /* 0x000fe20000000a00 */
[----:B------:R-:W-:Y:S01]  /*2e00*/  SHF.R.S32.HI R0, RZ, 0x1f, R5 ;  /* 0x0000001fff007819 */ /* 0x000fe20000011405 */
[----:B------:R-:W-:Y:S01]  /*2e10*/  IMAD R36, R36, UR4, RZ ;  /* 0x0000000424247c24 */ /* 0x000fe2000f8e02ff */
[----:B------:R-:W-:-:S03]  /*2e20*/  F2FP.BF16.F32.PACK_AB R2, R11, R9 ;  /* 0x000000090b02723e */ /* 0x000fc600000010ff */
[----:B------:R-:W-:Y:S01]  /*2e30*/  IMAD R36, R37, UR5, R36 ;  /* 0x0000000525247c24 */ /* 0x000fe2000f8e0224 */
[----:B--2---:R-:W-:-:S04]  /*2e40*/  SHF.L.U32 R3, R3, 0x7, RZ ;  /* 0x0000000703037819 */ /* 0x004fc800000006ff */
[----:B------:R-:W-:-:S04]  /*2e50*/  IADD3 R14, P0, R14, R3, RZ ;  /* 0x000000030e0e7210 */ /* 0x000fc80007f1e0ff */
[----:B------:R-:W-:Y:S02]  /*2e60*/  LEA.HI.X.SX32 R15, R3, R38, 0x1, P0 ;  /* 0x00000026030f7211 */ /* 0x000fe400000f0eff */
[----:B------:R-:W-:Y:S01]  /*2e70*/  F2FP.BF16.F32.PACK_AB R3, R12, R10 ;  /* 0x0000000a0c03723e */ /* 0x000fe200000010ff */
[----:B------:R-:W-:Y:S01]  /*2e80*/  IMAD.WIDE.U32 R14, R37, UR4, R14 ;  /* 0x00000004250e7c25 */ /* 0x000fe2000f8e000e */
[----:B------:R-:W-:-:S03]  /*2e90*/  ULDC.64 UR4, c[0x0][0x290] ;  /* 0x0000a40000047ab9 */ /* 0x000fc60000000a00 */
[----:B------:R-:W-:Y:S01]  /*2ea0*/  IMAD R0, R0, UR4, RZ ;  /* 0x0000000400007c24 */ /* 0x000fe2000f8e02ff */
[----:B------:R-:W-:-:S03]  /*2eb0*/  IADD3 R15, R15, R36, RZ ;  /* 0x000000240f0f7210 */ /* 0x000fc60007ffe0ff */
[C---:B------:R-:W-:Y:S02]  /*2ec0*/  IMAD R0, R5.reuse, UR5, R0 ;  /* 0x0000000505007c24 */ /* 0x040fe4000f8e0200 */
[----:B------:R-:W-:Y:S01]  /*2ed0*/  IMAD.WIDE.U32 R14, R5, UR4, R14 ;  /* 0x00000004050e7c25 */ /* 0x000fe2000f8e000e */
[----:B------:R-:W-:-:S03]  /*2ee0*/  ULDC.64 UR4, c[0x0][0x298] ;  /* 0x0000a60000047ab9 */ /* 0x000fc60000000a00 */
[----:B------:R-:W-:Y:S01]  /*2ef0*/  IMAD R35, R35, UR4, RZ ;  /* 0x0000000423237c24 */ /* 0x000fe2000f8e02ff */
[----:B------:R-:W-:-:S03]  /*2f00*/  IADD3 R15, R15, R0, RZ ;  /* 0x000000000f0f7210 */ /* 0x000fc60007ffe0ff */
[C---:B------:R-:W-:Y:S02]  /*2f10*/  IMAD R35, R34.reuse, UR5, R35 ;  /* 0x0000000522237c24 */ /* 0x040fe4000f8e0223 */
[----:B------:R-:W-:Y:S01]  /*2f20*/  IMAD.WIDE.U32 R6, R34, UR4, R14 ;  /* 0x0000000422067c25 */ /* 0x000fe2000f8e000e */
[----:B------:R-:W-:-:S04]  /*2f30*/  ULDC.64 UR4, c[0x0][0x280] ;  /* 0x0000a00000047ab9 */ /* 0x000fc80000000a00 */
[----:B------:R-:W-:Y:S02]  /*2f40*/  IADD3 R35, R7, R35, RZ ;  /* 0x0000002307237210 */ /* 0x000fe40007ffe0ff */
[----:B------:R-:W-:-:S04]  /*2f50*/  LEA R4, P0, R6, UR4, 0x1 ;  /* 0x0000000406047c11 */ /* 0x000fc8000f8008ff */
[----:B------:R-:W-:-:S05]  /*2f60*/  LEA.HI.X R5, R6, UR5, R35, 0x1, P0 ;  /* 0x0000000506057c11 */ /* 0x000fca00080f0c23 */
[----:B------:R-:W-:Y:S01]  /*2f70*/  STG.E.64 desc[UR38][R4.64], R2 ;  /* 0x0000000204007986 */ /* 0x000fe2000c101b26 */
[----:B------:R-:W-:Y:S05]  /*2f80*/  EXIT ;  /* 0x000000000000794d */ /* 0x000fea0003800000 */
.L_x_11:
[----:B------:R-:W-:-:S00]  /*2f90*/  BRA `(.L_x_11) ;  /* 0xfffffffc00fc7947 */ /* 0x000fc0000383ffff */
[----:B------:R-:W-:-:S00]  /*2fa0*/  NOP ;  /* 0x0000000000007918 */ /* 0x000fc00000000000 */
        /* <DEDUP_REMOVED lines=13> */
.L_x_1566:


//--------------------- .text._ZN7cutlass13device_kernelIN5flash19FlashAttnFwdCombineIN4cute5tupleIJNS3_1CILi8EEENS5_ILi128EEEEEELi7ELi256ELi1ELb0ELb0ENS_10bfloat16_tEfNS_4arch4Sm90EEEEEvNT_6ParamsE --------------------------
	.section	.text._ZN7cutlass13device_kernelIN5flash19FlashAttnFwdCombineIN4cute5tupleIJNS3_1CILi8EEENS5_ILi128EEEEEELi7ELi256ELi1ELb0ELb0ENS_10bfloat16_tEfNS_4arch4Sm90EEEEEvNT_6ParamsE,"ax",@progbits
	.align	128
.text._ZN7cutlass13device_kernelIN5flash19FlashAttnFwdCombineIN4cute5tupleIJNS3_1CILi8EEENS5_ILi128EEEEEELi7ELi256ELi1ELb0ELb0ENS_10bfloat16_tEfNS_4arch4Sm90EEEEEvNT_6ParamsE:
        .type           _ZN7cutlass13device_kernelIN5flash19FlashAttnFwdCombineIN4cute5tupleIJNS3_1CILi8EEENS5_ILi128EEEEEELi7ELi256ELi1ELb0ELb0ENS_10bfloat16_tEfNS_4arch4Sm90EEEEEvNT_6ParamsE,@function
        .size           _ZN7cutlass13device_kernelIN5flash19FlashAttnFwdCombineIN4cute5tupleIJNS3_1CILi8EEENS5_ILi128EEEEEELi7ELi256ELi1ELb0ELb0ENS_10bfloat16_tEfNS_4arch4Sm90EEEEEvNT_6ParamsE,(.L_x_1567 - _ZN7cutlass13device_kernelIN5flash19FlashAttnFwdCombineIN4cute5tupleIJNS3_1CILi8EEENS5_ILi128EEEEEELi7ELi256ELi1ELb0ELb0ENS_10bfloat16_tEfNS_4arch4Sm90EEEEEvNT_6ParamsE)
        .other          _ZN7cutlass13device_kernelIN5flash19FlashAttnFwdCombineIN4cute5tupleIJNS3_1CILi8EEENS5_ILi128EEEEEELi7ELi256ELi1ELb0ELb0ENS_10bfloat16_tEfNS_4arch4Sm90EEEEEvNT_6ParamsE,@"STO_CUDA_ENTRY STV_DEFAULT"
_ZN7cutlass13device_kernelIN5flash19FlashAttnFwdCombineIN4cute5tupleIJNS3_1CILi8EEENS5_ILi128EEEEEELi7ELi256ELi1ELb0ELb0ENS_10bfloat16_tEfNS_4arch4Sm90EEEEEvNT_6ParamsE:
[----:B------:R-:W1:Y:S08]  /*0000*/  LDC R1, c[0x0][0x28] ;  /* 0x00000a00ff017b82 */ /* 0x000e700000000800 */
[----:B------:R-:W2:Y:S01]  /*0010*/  LDC.64 R2, c[0x0][0x2e0] ;  /* 0x0000b800ff027b82 */ /* 0x000ea20000000a00 */
[----:B------:R-:W3:Y:S01]  /*0020*/  S2R R0, SR_CTAID.Z ;  /* 0x0000000000007919 */ /* 0x000ee20000002700 */
[----:B------:R-:W-:Y:S01]  /*0030*/  ULDC.64 UR38, c[0x0][0x208] ;  /* 0x0000820000267ab9 */ /* 0x000fe20000000a00 */
[----:B------:R-:W4:Y:S01]  /*0040*/  S2R R22, SR_TID.X ;  /* 0x0000000000167919 */ /* 0x000f220000002100 */
[----:B------:R-:W-:Y:S01]  /*0050*/  ULDC UR6, c[0x0][0xc] ;  /* 0x0000030000067ab9 */ /* 0x000fe20000000800 */
[----:B------:R-:W-:Y:S01]  /*0060*/  ULDC.64 UR4, c[0x0][0x2f0] ;  /* 0x0000bc0000047ab9 */ /* 0x000fe20000000a00 */
[----:B--2---:R-:W-:-:S04]  /*0070*/  ISETP.NE.U32.AND P1, PT, R2, RZ, PT ;  /* 0x000000ff0200720c */ /* 0x004fc80003f25070 */
[----:B------:R-:W-:-:S13]  /*0080*/  ISETP.NE.AND.EX P1, PT, R3, RZ, PT, P1 ;  /* 0x000000ff0300720c */ /* 0x000fda0003f25310 */
[----:B------:R-:W3:Y:S02]  /*0090*/  @P1 LDC.64 R2, c[0x0][0x2e0] ;  /* 0x0000b800ff021b82 */ /* 0x000ee40000000a00 */
[----:B---3--:R-:W-:-:S05]  /*00a0*/  @P1 IMAD.WIDE R2, R0, 0x4, R2 ;  /* 0x0000000400021825 */ /* 0x008fca00078e0202 */
[----:B------:R2:W3:Y:S01]  /*00b0*/  @P1 LDG.E R16, desc[UR38][R2.64] ;  /* 0x0000002602101981 */ /* 0x0004e2000c1e1900 */
[----:B------:R-:W-:Y:S01]  /*00c0*/  IMAD.MOV.U32 R32, RZ, RZ, R0 ;  /* 0x000000ffff207224 */ /* 0x000fe200078e0000 */
[----:B--2---:R-:W2:Y:S02]  /*00d0*/  LDC.64 R2, c[0x0][0x2e8] ;  /* 0x0000ba00ff027b82 */ /* 0x004ea40000000a00 */
[----:B--2---:R-:W-:-:S04]  /*00e0*/  ISETP.NE.U32.AND P0, PT, R2, RZ, PT ;  /* 0x000000ff0200720c */ /* 0x004fc80003f05070 */
[----:B------:R-:W-:-:S13]  /*00f0*/  ISETP.NE.AND.EX P0, PT, R3, RZ, PT, P0 ;  /* 0x000000ff0300720c */ /* 0x000fda0003f05300 */
[----:B------:R-:W2:Y:S02]  /*0100*/  @P0 LDC.64 R2, c[0x0][0x2e8] ;  /* 0x0000ba00ff020b82 */ /* 0x000ea40000000a00 */
[----:B--2---:R-:W-:-:S05]  /*0110*/  @P0 IMAD.WIDE R2, R0, 0x4, R2 ;  /* 0x0000000400020825 */ /* 0x004fca00078e0202 */
[----:B------:R2:W5:Y:S01]  /*0120*/  @P0 LDG.E R32, desc[UR38][R2.64] ;  /* 0x0000002602200981 */ /* 0x000562000c1e1900 */
[----:B------:R-:W1:Y:S01]  /*0130*/  S2UR UR36, SR_CTAID.Y ;  /* 0x00000000002479c3 */ /* 0x000e620000002600 */
[----:B------:R-:W-:Y:S01]  /*0140*/  ISETP.NE.U32.AND P0, PT, RZ, UR4, PT ;  /* 0x00000004ff007c0c */ /* 0x000fe2000bf05070 */
[----:B------:R-:W-:-:S03]  /*0150*/  UIADD3 UR6, UR6, -0x1, URZ ;  /* 0xffffffff06067890 */ /* 0x000fc6000fffe03f */
[----:B------:R-:W-:-:S04]  /*0160*/  ISETP.NE.AND.EX P0, PT, RZ, UR5, PT, P0 ;  /* 0x00000005ff007c0c */ /* 0x000fc8000bf05300 */
[----:B----4-:R-:W-:Y:S01]  /*0170*/  ISETP.NE.OR P0, PT, R22, RZ, !P0 ;  /* 0x000000ff1600720c */ /* 0x010fe20004705670 */
[----:B--2---:R-:W2:Y:S01]  /*0180*/  S2R R2, SR_CTAID.X ;  /* 0x0000000000027919 */ /* 0x004ea20000002500 */
[----:B------:R-:W4:Y:S01]  /*0190*/  LDC R3, c[0x0][0x10] ;  /* 0x00000400ff037b82 */ /* 0x000f220000000800 */
[----:B------:R-:W-:Y:S02]  /*01a0*/  ULDC UR4, c[0x0][0x14] ;  /* 0x0000050000047ab9 */ /* 0x000fe40000000800 */
[----:B------:R-:W-:Y:S01]  /*01b0*/  UIADD3 UR4, UR4, -0x1, URZ ;  /* 0xffffffff04047890 */ /* 0x000fe2000fffe03f */
[----:B----4-:R-:W-:Y:S01]  /*01c0*/  VIADD R3, R3, 0xffffffff ;  /* 0xffffffff03037836 */ /* 0x010fe20000000000 */
[----:B--2---:R-:W-:-:S04]  /*01d0*/  ISETP.NE.OR P0, PT, R2, UR6, P0 ;  /* 0x0000000602007c0c */ /* 0x004fc80008705670 */
        /* <DEDUP_REMOVED lines=28> */
.L_x_12:
        /* <DEDUP_REMOVED lines=11> */
[----:B------:R-:W-:Y:S01]  /*0450*/  LOP3.LUT R23, R23, 0x7, R22, 0xf8, !PT ;  /* 0x0000000717177812 */ /* 0x000fe200078ef816 */
[----:B------:R-:W3:Y:S01]  /*0460*/  LDC.64 R6, c[0x0][0x248] ;  /* 0x00009200ff067b82 */ /* 0x000ee20000000a00 */
[----:B------:R-:W-:Y:S01]  /*0470*/  SHF.R.U32.HI R9, RZ, 0x2, R24 ;  /* 0x00000002ff097819 */ /* 0x000fe20000011618 */
[C---:B------:R-:W-:Y:S01]  /*0480*/  IMAD R3, R2.reuse, 0x8, R3 ;  /* 0x0000000802037824 */ /* 0x040fe200078e0203 */
[----:B------:R-:W-:Y:S02]  /*0490*/  SHF.R.S32.HI R8, RZ, 0x5, R12 ;  /* 0x00000005ff087819 */ /* 0x000fe4000001140c */
[----:B------:R-:W-:Y:S02]  /*04a0*/  LOP3.LUT R23, R23, 0x7, R9, 0x78, !PT ;  /* 0x0000000717177812 */ /* 0x000fe400078e7809 */
[----:B------:R-:W-:Y:S01]  /*04b0*/  ISETP.GE.AND P0, PT, R3, R17, PT ;  /* 0x000000110300720c */ /* 0x000fe20003f06270 */
[----:B------:R-:W-:Y:S01]  /*04c0*/  IMAD R9, R2, 0x8, R8 ;  /* 0x0000000802097824 */ /* 0x000fe200078e0208 */
[----:B-1----:R-:W-:-:S13]  /*04d0*/  ISETP.NE.AND P1, PT, R4, 0x1, PT ;  /* 0x000000010400780c */ /* 0x002fda0003f25270 */
[----:B------:R-:W1:Y:S08]  /*04e0*/  @P1 LDC R5, c[0x0][0x2bc] ;  /* 0x0000af00ff051b82 */ /* 0x000e700000000800 */
[----:B------:R-:W4:Y:S01]  /*04f0*/  @P1 LDC R0, c[0x0][0x2c0] ;  /* 0x0000b000ff001b82 */ /* 0x000f220000000800 */
[----:B--23--:R-:W-:Y:S05]  /*0500*/  @P0 BRA `(.L_x_14) ;  /* 0x0000000400e40947 */ /* 0x00cfea0003800000 */
[----:B------:R-:W2:Y:S01]  /*0510*/  LDC R2, c[0x0][0x2b8] ;  /* 0x0000ae00ff027b82 */ /* 0x000ea20000000800 */
[CC--:B------:R-:W-:Y:S01]  /*0520*/  ISETP.GE.AND P3, PT, R24.reuse, R16.reuse, PT ;  /* 0x000000101800720c */ /* 0x0c0fe20003f66270 */
[----:B------:R-:W-:Y:S01]  /*0530*/  IMAD.MOV.U32 R15, RZ, RZ, R3 ;  /* 0x000000ffff0f7224 */ /* 0x000fe200078e0003 */
[----:B------:R-:W-:Y:S01]  /*0540*/  ULDC.64 UR4, c[0x0][0x278] ;  /* 0x00009e0000047ab9 */ /* 0x000fe20000000a00 */
[C---:B------:R-:W-:Y:S01]  /*0550*/  VIADD R21, R24.reuse, 0x20 ;  /* 0x0000002018157836 */ /* 0x040fe20000000000 */
[C---:B------:R-:W-:Y:S01]  /*0560*/  IADD3 R20, R24.reuse, 0x40, RZ ;  /* 0x0000004018147810 */ /* 0x040fe20007ffe0ff */
[----:B------:R-:W-:Y:S01]  /*0570*/  IMAD R28, R33, UR4, RZ ;  /* 0x00000004211c7c24 */ /* 0x000fe2000f8e02ff */
[----:B------:R-:W-:Y:S01]  /*0580*/  LOP3.LUT P5, RZ, R24, 0x2, RZ, 0xc0, !PT ;  /* 0x0000000218ff7812 */ /* 0x000fe200078ac0ff */
[----:B------:R-:W3:Y:S01]  /*0590*/  S2UR UR6, SR_CgaCtaId ;  /* 0x00000000000679c3 */ /* 0x000ee20000008800 */
[----:B------:R-:W-:Y:S01]  /*05a0*/  IMAD.WIDE.U32 R18, R32, UR4, RZ ;  /* 0x0000000420127c25 */ /* 0x000fe2000f8e00ff */
[----:B------:R-:W-:-:S02]  /*05b0*/  ISETP.GE.AND P6, PT, R21, R16, PT ;  /* 0x000000101500720c */ /* 0x000fc40003fc6270 */
[----:B------:R-:W-:Y:S01]  /*05c0*/  ISETP.GE.AND P4, PT, R20, R16, PT ;  /* 0x000000101400720c */ /* 0x000fe20003f86270 */
[----:B------:R-:W-:Y:S01]  /*05d0*/  IMAD R28, R32, UR5, R28 ;  /* 0x00000005201c7c24 */ /* 0x000fe2000f8e021c */
[----:B------:R-:W-:-:S03]  /*05e0*/  ULDC.64 UR4, c[0x0][0x270] ;  /* 0x00009c0000047ab9 */ /* 0x000fc60000000a00 */
[----:B------:R-:W-:Y:S02]  /*05f0*/  IMAD.IADD R29, R19, 0x1, R28 ;  /* 0x00000001131d7824 */ /* 0x000fe400078e021c */
[----:B------:R-:W-:-:S04]  /*0600*/  IMAD.MOV.U32 R28, RZ, RZ, R18 ;  /* 0x000000ffff1c7224 */ /* 0x000fc800078e0012 */
[----:B------:R-:W-:Y:S02]  /*0610*/  @!P6 SHF.R.S32.HI R30, RZ, 0x1f, R21 ;  /* 0x0000001fff1ee819 */ /* 0x000fe40000011415 */
[----:B--2---:R-:W-:Y:S02]  /*0620*/  ISETP.NE.AND P0, PT, R2, 0x1, PT ;  /* 0x000000010200780c */ /* 0x004fe40003f05270 */
[----:B------:R-:W-:-:S11]  /*0630*/  @!P4 SHF.R.S32.HI R31, RZ, 0x1f, R20 ;  /* 0x0000001fff1fc819 */ /* 0x000fd60000011414 */
[----:B------:R-:W2:Y:S08]  /*0640*/  @P0 LDC R11, c[0x0][0x2bc] ;  /* 0x0000af00ff0b0b82 */ /* 0x000eb00000000800 */
[----:B------:R-:W5:Y:S01]  /*0650*/  @P0 LDC R10, c[0x0][0x2c0] ;  /* 0x0000b000ff0a0b82 */ /* 0x000f620000000800 */
[----:B--2---:R-:W-:-:S05]  /*0660*/  @P0 IMAD.HI.U32 R11, R3, R11, RZ ;  /* 0x0000000b030b0227 */ /* 0x004fca00078e00ff */
[----:B-----5:R-:W-:Y:S02]  /*0670*/  @P0 SHF.R.U32.HI R15, RZ, R10, R11 ;  /* 0x0000000aff0f0219 */ /* 0x020fe4000001160b */
[----:B------:R-:W2:Y:S02]  /*0680*/  @!P3 LDC.64 R10, c[0x0][0x268] ;  /* 0x00009a00ff0abb82 */ /* 0x000ea40000000a00 */
[C---:B------:R-:W-:Y:S01]  /*0690*/  IADD3 R26, -R15.reuse, RZ, RZ ;  /* 0x000000ff0f1a7210 */ /* 0x040fe20007ffe1ff */
[----:B------:R-:W-:Y:S01]  /*06a0*/  IMAD.WIDE.U32 R28, R15, UR4, R28 ;  /* 0x000000040f1c7c25 */ /* 0x000fe2000f8e001c */
[----:B------:R-:W-:-:S03]  /*06b0*/  SHF.R.S32.HI R14, RZ, 0x1f, R15 ;  /* 0x0000001fff0e7819 */ /* 0x000fc6000001140f */
[----:B------:R-:W-:Y:S02]  /*06c0*/  IMAD R26, R2, R26, R3 ;  /* 0x0000001a021a7224 */ /* 0x000fe400078e0203 */
[----:B------:R-:W-:Y:S01]  /*06d0*/  IMAD R14, R14, UR4, RZ ;  /* 0x000000040e0e7c24 */ /* 0x000fe2000f8e02ff */
[----:B------:R-:W5:Y:S01]  /*06e0*/  @!P3 LDC.64 R2, c[0x0][0x250] ;  /* 0x00009400ff02bb82 */ /* 0x000f620000000a00 */
[----:B------:R-:W-:Y:S01]  /*06f0*/  UMOV UR4, 0x400 ;  /* 0x0000040000047882 */ /* 0x000fe20000000000 */
[----:B------:R-:W-:Y:S01]  /*0700*/  SHF.R.S32.HI R18, RZ, 0x1f, R26 ;  /* 0x0000001fff127819 */ /* 0x000fe2000001141a */
[----:B------:R-:W-:Y:S01]  /*0710*/  IMAD R14, R15, UR5, R14 ;  /* 0x000000050f0e7c24 */ /* 0x000fe2000f8e020e */
[----:B------:R-:W-:Y:S01]  /*0720*/  @!P3 SHF.R.S32.HI R15, RZ, 0x1f, R24 ;  /* 0x0000001fff0fb819 */ /* 0x000fe20000011418 */
[----:B---3--:R-:W-:Y:S01]  /*0730*/  ULEA UR4, UR6, UR4, 0x18 ;  /* 0x0000000406047291 */ /* 0x008fe2000f8ec03f */
[----:B------:R-:W-:-:S04]  /*0740*/  IADD3 R26, P0, R26, R28, RZ ;  /* 0x0000001c1a1a7210 */ /* 0x000fc80007f1e0ff */
[----:B------:R-:W-:Y:S01]  /*0750*/  IADD3.X R27, R18, R29, R14, P0, !PT ;  /* 0x0000001d121b7210 */ /* 0x000fe200007fe40e */
[----:B------:R-:W-:Y:S01]  /*0760*/  @P3 IMAD.U32 R25, RZ, RZ, UR4 ;  /* 0x00000004ff193e24 */ /* 0x000fe2000f8e00ff */
[----:B------:R-:W3:Y:S01]  /*0770*/  @!P6 LDC.64 R18, c[0x0][0x268] ;  /* 0x00009a00ff12eb82 */ /* 0x000ee20000000a00 */
[-C--:B--2---:R-:W-:Y:S01]  /*0780*/  @!P3 IMAD R14, R15, R10.reuse, RZ ;  /* 0x0000000a0f0eb224 */ /* 0x084fe200078e02ff */
[C---:B------:R-:W-:Y:S01]  /*0790*/  LOP3.LUT R15, R24.reuse, 0x1, RZ, 0xc0, !PT ;  /* 0x00000001180f7812 */ /* 0x040fe200078ec0ff */
[C---:B------:R-:W-:Y:S01]  /*07a0*/  @!P3 IMAD.WIDE.U32 R28, R24.reuse, R10, R26 ;  /* 0x0000000a181cb225 */ /* 0x040fe200078e001a */
[----:B------:R-:W-:Y:S02]  /*07b0*/  @!P6 MOV R35, R27 ;  /* 0x0000001b0023e202 */ /* 0x000fe40000000f00 */
[----:B------:R-:W-:Y:S01]  /*07c0*/  ISETP.NE.U32.AND P0, PT, R15, 0x1, PT ;  /* 0x000000010f00780c */ /* 0x000fe20003f05070 */
[----:B------:R-:W-:Y:S02]  /*07d0*/  @!P3 IMAD R14, R24, R11, R14 ;  /* 0x0000000b180eb224 */ /* 0x000fe400078e020e */
[----:B------:R-:W2:Y:S01]  /*07e0*/  @!P4 LDC.64 R10, c[0x0][0x268] ;  /* 0x00009a00ff0acb82 */ /* 0x000ea20000000a00 */
[----:B------:R-:W-:Y:S01]  /*07f0*/  @P3 IMAD R34, R23, 0x4, R25 ;  /* 0x0000000417223824 */ /* 0x000fe200078e0219 */
[----:B-----5:R-:W-:Y:S01]  /*0800*/  @!P3 LEA R36, P2, R28, R2, 0x2 ;  /* 0x000000021c24b211 */ /* 0x020fe200078410ff */
[----:B------:R-:W-:Y:S01]  /*0810*/  @!P3 IMAD.IADD R14, R29, 0x1, R14 ;  /* 0x000000011d0eb824 */ /* 0x000fe200078e020e */
[----:B------:R-:W-:Y:S01]  /*0820*/  @P3 MOV R29, 0xff800000 ;  /* 0xff800000001d3802 */ /* 0x000fe20000000f00 */
[----:B------:R-:W-:-:S02]  /*0830*/  @!P3 IMAD.U32 R25, RZ, RZ, UR4 ;  /* 0x00000004ff19be24 */ /* 0x000fc4000f8e00ff */
[----:B------:R-:W-:Y:S01]  /*0840*/  VIADD R24, R24, 0x60 ;  /* 0x0000006018187836 */ /* 0x000fe20000000000 */
[----:B------:R-:W-:Y:S01]  /*0850*/  @!P3 LEA.HI.X R37, R28, R3, R14, 0x2, P2 ;  /* 0x000000031c25b211 */ /* 0x000fe200010f140e */
[----:B------:R5:W-:Y:S01]  /*0860*/  @P3 STS [R34], R29 ;  /* 0x0000001d22003388 */ /* 0x000be20000000800 */
[----:B------:R-:W1:Y:S01]  /*0870*/  @!P6 LDC.64 R14, c[0x0][0x250] ;  /* 0x00009400ff0eeb82 */ /* 0x000e620000000a00 */
[----:B------:R-:W-:Y:S01]  /*0880*/  @!P3 LEA R28, R23, R25, 0x2 ;  /* 0x00000019171cb211 */ /* 0x000fe200078e10ff */
[----:B---3--:R-:W-:-:S04]  /*0890*/  @!P6 IMAD R30, R30, R18, RZ ;  /* 0x000000121e1ee224 */ /* 0x008fc800078e02ff */
[----:B------:R-:W-:Y:S01]  /*08a0*/  @!PT LDS RZ, [RZ] ;  /* 0x00000000fffff984 */ /* 0x000fe20000000800 */
[----:B------:R-:W-:Y:S01]  /*08b0*/  @!PT LDS RZ, [RZ] ;  /* 0x00000000fffff984 */ /* 0x000fe20000000800 */
[----:B------:R-:W-:Y:S01]  /*08c0*/  @!PT LDS RZ, [RZ] ;  /* 0x00000000fffff984 */ /* 0x000fe20000000800 */
[----:B------:R3:W-:Y:S01]  /*08d0*/  @!P3 LDGSTS.E.LTC128B [R28], desc[UR38][R36.64] ;  /* 0x00000000241cbfae */ /* 0x0007e2000b921966 */
[----:B------:R-:W-:Y:S01]  /*08e0*/  ISETP.GE.AND P3, PT, R24, R16, PT ;  /* 0x000000101800720c */ /* 0x000fe20003f66270 */
[----:B------:R-:W4:Y:S01]  /*08f0*/  @!P4 LDC.64 R2, c[0x0][0x250] ;  /* 0x00009400ff02cb82 */ /* 0x000f220000000a00 */
[----:B------:R-:W-:Y:S01]  /*0900*/  @!P6 IMAD R19, R21, R19, R30 ;  /* 0x000000131513e224 */ /* 0x000fe200078e021e */
[----:B------:R-:W-:Y:S01]  /*0910*/  @!P4 MOV R30, R26 ;  /* 0x0000001a001ec202 */ /* 0x000fe20000000f00 */
[----:B--2---:R-:W-:-:S04]  /*0920*/  @!P4 IMAD R31, R31, R10, RZ ;  /* 0x0000000a1f1fc224 */ /* 0x004fc800078e02ff */
[C---:B------:R-:W-:Y:S02]  /*0930*/  @!P4 IMAD R11, R20.reuse, R11, R31 ;  /* 0x0000000b140bc224 */ /* 0x040fe400078e021f */
[----:B------:R-:W-:Y:S02]  /*0940*/  @!P4 IMAD.MOV.U32 R31, RZ, RZ, R27 ;  /* 0x000000ffff1fc224 */ /* 0x000fe400078e001b */
[----:B-----5:R-:W-:Y:S02]  /*0950*/  @!P6 IMAD.MOV.U32 R34, RZ, RZ, R26 ;  /* 0x000000ffff22e224 */ /* 0x020fe400078e001a */
[----:B------:R-:W-:Y:S01]  /*0960*/  @!P4 IMAD.WIDE.U32 R30, R20, R10, R30 ;  /* 0x0000000a141ec225 */ /* 0x000fe200078e001e */
[----:B------:R-:W-:-:S03]  /*0970*/  @P6 MOV R10, 0xff800000 ;  /* 0xff800000000a6802 */ /* 0x000fc60000000f00 */
[----:B------:R-:W-:-:S04]  /*0980*/  @!P6 IMAD.WIDE.U32 R34, R21, R18, R34 ;  /* 0x000000121522e225 */ /* 0x000fc800078e0022 */
[----:B---3--:R-:W-:Y:S01]  /*0990*/  IMAD.MOV.U32 R28, RZ, RZ, 0xf8 ;  /* 0x000000f8ff1c7424 */ /* 0x008fe200078e00ff */
[----:B------:R-:W-:Y:S01]  /*09a0*/  @!P6 IADD3 R19, R35, R19, RZ ;  /* 0x000000132313e210 */ /* 0x000fe20007ffe0ff */
[----:B------:R-:W-:Y:S01]  /*09b0*/  IMAD.MOV.U32 R18, RZ, RZ, 0x210 ;  /* 0x00000210ff127424 */ /* 0x000fe200078e00ff */
[----:B-1----:R-:W-:Y:S01]  /*09c0*/  @!P6 LEA R14, P2, R34, R14, 0x2 ;  /* 0x0000000e220ee211 */ /* 0x002fe200078410ff */
[----:B------:R-:W-:Y:S01]  /*09d0*/  @!P4 IMAD.IADD R11, R31, 0x1, R11 ;  /* 0x000000011f0bc824 */ /* 0x000fe200078e020b */
[----:B------:R-:W-:Y:S02]  /*09e0*/  SEL R28, R28, 0x108, !P0 ;  /* 0x000001081c1c7807 */ /* 0x000fe40004000000 */
[----:B------:R-:W-:Y:S02]  /*09f0*/  SEL R18, R18, 0x1f0, !P5 ;  /* 0x000001f012127807 */ /* 0x000fe40006800000 */
[----:B------:R-:W-:Y:S02]  /*0a00*/  IADD3 R21, R23, R28, RZ ;  /* 0x0000001c17157210 */ /* 0x000fe40007ffe0ff */
[----:B----4-:R-:W-:-:S02]  /*0a10*/  @!P4 LEA R2, P0, R30, R2, 0x2 ;  /* 0x000000021e02c211 */ /* 0x010fc400078010ff */
[----:B------:R-:W-:Y:S01]  /*0a20*/  @!P6 LEA.HI.X R15, R34, R15, R19, 0x2, P2 ;  /* 0x0000000f220fe211 */ /* 0x000fe200010f1413 */
[--C-:B------:R-:W-:Y:S01]  /*0a30*/  @P6 IMAD R20, R21, 0x4, R25.reuse ;  /* 0x0000000415146824 */ /* 0x100fe200078e0219 */
[--C-:B------:R-:W-:Y:S01]  /*0a40*/  @P3 IADD3 R19, R23, R28, R18.reuse ;  /* 0x0000001c17133210 */ /* 0x100fe20007ffe012 */
[----:B------:R-:W-:Y:S01]  /*0a50*/  @!P6 IMAD R21, R21, 0x4, R25 ;  /* 0x000000041515e824 */ /* 0x000fe200078e0219 */
[----:B------:R-:W-:Y:S02]  /*0a60*/  @!P4 LEA.HI.X R3, R30, R3, R11, 0x2, P0 ;  /* 0x000000031e03c211 */ /* 0x000fe400000f140b */
[----:B------:R1:W-:Y:S01]  /*0a70*/  @P6 STS [R20], R10 ;  /* 0x0000000a14006388 */ /* 0x0003e20000000800 */
[----:B------:R-:W-:Y:S02]  /*0a80*/  @P4 MOV R11, 0xff800000 ;  /* 0xff800000000b4802 */ /* 0x000fe40000000f00 */
[----:B------:R-:W-:Y:S01]  /*0a90*/  @P3 LEA R19, R19, R25, 0x2 ;  /* 0x0000001913133211 */ /* 0x000fe200078e10ff */
[----:B------:R-:W-:Y:S01]  /*0aa0*/  @!PT LDS RZ, [RZ] ;  /* 0x00000000fffff984 */ /* 0x000fe20000000800 */
[----:B------:R-:W-:Y:S01]  /*0ab0*/  @!PT LDS RZ, [RZ] ;  /* 0x00000000fffff984 */ /* 0x000fe20000000800 */
[----:B------:R-:W-:Y:S01]  /*0ac0*/  @!PT LDS RZ, [RZ] ;  /* 0x00000000fffff984 */ /* 0x000fe20000000800 */
[----:B------:R2:W-:Y:S01]  /*0ad0*/  @!P6 LDGSTS.E.LTC128B [R21], desc[UR38][R14.64] ;  /* 0x000000000e15efae */ /* 0x0005e2000b921966 */
[----:B-1----:R-:W-:Y:S01]  /*0ae0*/  IMAD.IADD R20, R23, 0x1, R18 ;  /* 0x0000000117147824 */ /* 0x002fe200078e0212 */
[----:B------:R-:W-:-:S04]  /*0af0*/  @P3 MOV R10, 0xff800000 ;  /* 0xff800000000a3802 */ /* 0x000fc80000000f00 */
[C---:B------:R-:W-:Y:S01]  /*0b00*/  @P4 LEA R29, R20.reuse, R25, 0x2 ;  /* 0x00000019141d4211 */ /* 0x040fe200078e10ff */
[----:B------:R-:W-:-:S04]  /*0b10*/  @!P4 IMAD R20, R20, 0x4, R25 ;  /* 0x000000041414c824 */ /* 0x000fc800078e0219 */
[----:B------:R2:W-:Y:S04]  /*0b20*/  @P4 STS [R29], R11 ;  /* 0x0000000b1d004388 */ /* 0x0005e80000000800 */
[----:B------:R-:W-:Y:S01]  /*0b30*/  @!PT LDS RZ, [RZ] ;  /* 0x00000000fffff984 */ /* 0x000fe20000000800 */
[----:B------:R-:W-:Y:S01]  /*0b40*/  @!PT LDS RZ, [RZ] ;  /* 0x00000000fffff984 */ /* 0x000fe20000000800 */
[----:B------:R-:W-:Y:S01]  /*0b50*/  @!PT LDS RZ, [RZ] ;  /* 0x00000000fffff984 */ /* 0x000fe20000000800 */
[----:B------:R2:W-:Y:S04]  /*0b60*/  @!P4 LDGSTS.E.LTC128B [R20], desc[UR38][R2.64] ;  /* 0x000000000214cfae */ /* 0x0005e8000b921966 */
[----:B------:R2:W-:Y:S01]  /*0b70*/  @P3 STS [R19], R10 ;  /* 0x0000000a13003388 */ /* 0x0005e20000000800 */
[----:B------:R-:W-:Y:S05]  /*0b80*/  @P3 BRA `(.L_x_14) ;  /* 0x0000000000443947 */ /* 0x000fea0003800000 */
[----:B--2---:R-:W-:Y:S01]  /*0b90*/  SHF.R.S32.HI R2, RZ, 0x1f, R24 ;  /* 0x0000001fff027819 */ /* 0x004fe20000011418 */
        /* <DEDUP_REMOVED lines=15> */
[----:B------:R3:W-:Y:S02]  /*0c90*/  LDGSTS.E.LTC128B [R18], desc[UR38][R14.64] ;  /* 0x000000000e127fae */ /* 0x0007e4000b921966 */
.L_x_14:
[----:B------:R-:W-:Y:S05]  /*0ca0*/  BSYNC B0 ;  /* 0x0000000000007941 */ /* 0x000fea0003800000 */
.L_x_13:
[----:B--2---:R-:W-:Y:S01]  /*0cb0*/  LOP3.LUT R2, R12, 0xffffffe0, RZ, 0xc0, !PT ;  /* 0xffffffe00c027812 */ /* 0x004fe200078ec0ff */
[----:B------:R-:W-:Y:S01]  /*0cc0*/  USHF.L.U32 UR4, UR36, 0x7, URZ ;  /* 0x0000000724047899 */ /* 0x000fe2000800063f */
[C---:B-1----:R-:W-:Y:S01]  /*0cd0*/  @P1 IMAD.HI.U32 R5, R9.reuse, R5, RZ ;  /* 0x0000000509051227 */ /* 0x042fe200078e00ff */
[----:B------:R-:W-:Y:S01]  /*0ce0*/  ISETP.GE.AND P0, PT, R9, R17, PT ;  /* 0x000000110900720c */ /* 0x000fe20003f06270 */
[----:B------:R-:W0:Y:S01]  /*0cf0*/  LDGDEPBAR ;  /* 0x00000000000079af */ /* 0x000e220000000000 */
[----:B------:R-:W-:Y:S01]  /*0d00*/  USHF.R.S32.HI UR5, URZ, 0x1f, UR4 ;  /* 0x0000001f3f057899 */ /* 0x000fe20008011404 */
[----:B------:R-:W-:Y:S02]  /*0d10*/  IMAD.IADD R2, R22, 0x1, -R2 ;  /* 0x0000000116027824 */ /* 0x000fe400078e0a02 */
[----:B------:R-:W-:Y:S01]  /*0d20*/  IMAD.MOV.U32 R3, RZ, RZ, R9 ;  /* 0x000000ffff037224 */ /* 0x000fe200078e0009 */
[----:B----4-:R-:W-:Y:S01]  /*0d30*/  @P1 SHF.R.U32.HI R3, RZ, R0, R5 ;  /* 0x00000000ff031219 */ /* 0x010fe20000011605 */
[----:B---3--:R-:W-:Y:S01]  /*0d40*/  IMAD.SHL.U32 R14, R2, 0x4, RZ ;  /* 0x00000004020e7824 */ /* 0x008fe200078e00ff */
[----:B------:R-:W-:Y:S01]  /*0d50*/  SHF.R.U32.HI R24, RZ, 0x2, R2 ;  /* 0x00000002ff187819 */ /* 0x000fe20000011602 */
[----:B------:R-:W-:Y:S01]  /*0d60*/  VIADD R13, R13, -UR4 ;  /* 0x800000040d0d7c36 */ /* 0x000fe20008000000 */
[----:B------:R-:W-:Y:S01]  /*0d70*/  SEL R5, R3, 0xffffffff, !P0 ;  /* 0xffffffff03057807 */ /* 0x000fe20004000000 */
[-C--:B------:R-:W-:Y:S01]  /*0d80*/  IMAD R0, R33, R6.reuse, RZ ;  /* 0x0000000621007224 */ /* 0x080fe200078e02ff */
[----:B------:R-:W-:Y:S01]  /*0d90*/  SHF.R.S32.HI R36, RZ, 0x1f, R14 ;  /* 0x0000001fff247819 */ /* 0x000fe2000001140e */
[----:B------:R-:W-:Y:S01]  /*0da0*/  IMAD.WIDE.U32 R22, R32, R6, UR4 ;  /* 0x0000000420167e25 */ /* 0x000fe2000f8e0006 */
[----:B------:R-:W-:Y:S01]  /*0db0*/  ISETP.GE.AND P4, PT, R14, R13, PT ;  /* 0x0000000d0e00720c */ /* 0x000fe20003f86270 */
[----:B------:R-:W-:Y:S01]  /*0dc0*/  ULDC.64 UR4, c[0x0][0x240] ;  /* 0x0000900000047ab9 */ /* 0x000fe20000000a00 */
[--C-:B------:R-:W-:Y:S01]  /*0dd0*/  SHF.R.S32.HI R6, RZ, 0x1f, R3.reuse ;  /* 0x0000001fff067819 */ /* 0x100fe20000011403 */
[----:B------:R-:W-:Y:S01]  /*0de0*/  IMAD R7, R32, R7, R0 ;  /* 0x0000000720077224 */ /* 0x000fe200078e0200 */
[----:B------:R-:W-:Y:S01]  /*0df0*/  ISETP.LT.OR P4, PT, R5, RZ, P4 ;  /* 0x000000ff0500720c */ /* 0x000fe20002781670 */
[----:B------:R-:W1:Y:S01]  /*0e00*/  S2R R0, SR_CgaCtaId ;  /* 0x0000000000007919 */ /* 0x000e620000008800 */
[----:B------:R-:W-:-:S02]  /*0e10*/  IMAD.MOV R35, RZ, RZ, -R3 ;  /* 0x000000ffff237224 */ /* 0x000fc400078e0a03 */
[----:B------:R-:W-:Y:S01]  /*0e20*/  ISETP.LT.OR P5, PT, R16, 0x3, P4 ;  /* 0x000000031000780c */ /* 0x000fe200027a1670 */
[----:B------:R-:W-:Y:S02]  /*0e30*/  IMAD R6, R6, UR4, RZ ;  /* 0x0000000406067c24 */ /* 0x000fe4000f8e02ff */
[----:B------:R-:W-:Y:S02]  /*0e40*/  IMAD.IADD R23, R23, 0x1, R7 ;  /* 0x0000000117177824 */ /* 0x000fe400078e0207 */
[C---:B------:R-:W-:Y:S02]  /*0e50*/  IMAD R6, R3.reuse, UR5, R6 ;  /* 0x0000000503067c24 */ /* 0x040fe4000f8e0206 */
[----:B------:R-:W-:Y:S01]  /*0e60*/  IMAD.WIDE.U32 R22, R3, UR4, R22 ;  /* 0x0000000403167c25 */ /* 0x000fe2000f8e0016 */
[----:B------:R-:W-:Y:S01]  /*0e70*/  ULDC.64 UR4, c[0x0][0x230] ;  /* 0x00008c0000047ab9 */ /* 0x000fe20000000a00 */
[----:B------:R-:W2:Y:S02]  /*0e80*/  @!P4 LDC.64 R20, c[0x0][0x238] ;  /* 0x00008e00ff14cb82 */ /* 0x000ea40000000a00 */
[----:B------:R-:W-:-:S02]  /*0e90*/  IMAD R35, R4, R35, R9 ;  /* 0x0000002304237224 */ /* 0x000fc400078e0209 */
[----:B------:R-:W-:Y:S02]  /*0ea0*/  IMAD.IADD R23, R23, 0x1, R6 ;  /* 0x0000000117177824 */ /* 0x000fe400078e0206 */
[----:B------:R-:W-:Y:S01]  /*0eb0*/  IMAD R15, R8, 0x80, R14 ;  /* 0x00000080080f7824 */ /* 0x000fe200078e020e */
[----:B------:R-:W-:Y:S01]  /*0ec0*/  SHF.R.S32.HI R34, RZ, 0x1f, R35 ;  /* 0x0000001fff227819 */ /* 0x000fe20000011423 */
[----:B------:R-:W3:Y:S01]  /*0ed0*/  @!P5 LDC.64 R18, c[0x0][0x238] ;  /* 0x00008e00ff12db82 */ /* 0x000ee20000000a00 */
[----:B------:R-:W-:-:S04]  /*0ee0*/  IMAD.WIDE.U32 R22, R35, UR4, R22 ;  /* 0x0000000423167c25 */ /* 0x000fc8000f8e0016 */
[----:B------:R-:W-:Y:S01]  /*0ef0*/  IMAD R3, R34, UR4, RZ ;  /* 0x0000000422037c24 */ /* 0x000fe2000f8e02ff */
[----:B------:R-:W-:Y:S02]  /*0f00*/  IADD3 R38, P0, R14, R22, RZ ;  /* 0x000000160e267210 */ /* 0x000fe40007f1e0ff */
[----:B------:R-:W4:Y:S01]  /*0f10*/  @!P4 LDC.64 R16, c[0x0][0x210] ;  /* 0x00008400ff10cb82 */ /* 0x000f220000000a00 */
[----:B------:R-:W-:-:S05]  /*0f20*/  IMAD R3, R35, UR5, R3 ;  /* 0x0000000523037c24 */ /* 0x000fca000f8e0203 */
[----:B------:R-:W-:Y:S02]  /*0f30*/  IADD3.X R39, R36, R23, R3, P0, !PT ;  /* 0x0000001724277210 */ /* 0x000fe400007fe403 */
[----:B------:R-:W5:Y:S01]  /*0f40*/  @!P5 LDC.64 R6, c[0x0][0x210] ;  /* 0x00008400ff06db82 */ /* 0x000f620000000a00 */
[----:B------:R-:W-:Y:S02]  /*0f50*/  MOV R3, 0x400 ;  /* 0x0000040000037802 */ /* 0x000fe40000000f00 */
[----:B--2---:R-:W-:Y:S02]  /*0f60*/  @!P4 IADD3 R20, P2, R38, R20, RZ ;  /* 0x000000142614c210 */ /* 0x004fe40007f5e0ff */
[----:B-1----:R-:W-:-:S03]  /*0f70*/  LEA R0, R0, R3, 0x18 ;  /* 0x0000000300007211 */ /* 0x002fc600078ec0ff */
[----:B------:R-:W1:Y:S01]  /*0f80*/  @!P4 LDC.64 R10, c[0x0][0x210] ;  /* 0x00008400ff0acb82 */ /* 0x000e620000000a00 */
[C---:B---3--:R-:W-:Y:S01]  /*0f90*/  @!P5 LEA R12, P0, R18.reuse, R38, 0x1 ;  /* 0x00000026120cd211 */ /* 0x048fe200078008ff */
[----:B------:R-:W-:Y:S02]  /*0fa0*/  @!P4 IMAD.X R21, R39, 0x1, R21, P2 ;  /* 0x000000012715c824 */ /* 0x000fe400010e0615 */
[----:B------:R-:W-:Y:S01]  /*0fb0*/  @!P4 IMAD R3, R15, 0x4, R0 ;  /* 0x000000040f03c824 */ /* 0x000fe200078e0200 */
        /* <DEDUP_REMOVED lines=8> */
[----:B------:R-:W-:Y:S01]  /*1040*/  @!P5 LEA.HI.X R7, R12, R7, R19, 0x2, P0 ;  /* 0x000000070c07d211 */ /* 0x000fe200000f1413 */
[----:B------:R-:W-:Y:S02]  /*1050*/  @!P4 IMAD R12, R15, 0x4, R0 ;  /* 0x000000040f0cc824 */ /* 0x000fe400078e0200 */
[----:B------:R-:W0:Y:S01]  /*1060*/  LDGDEPBAR ;  /* 0x00000000000079af */ /* 0x000e220000000000 */
[----:B------:R-:W-:Y:S02]  /*1070*/  LOP3.LUT P0, RZ, R2, 0x2, RZ, 0xc0, !PT ;  /* 0x0000000202ff7812 */ /* 0x000fe4000780c0ff */
[----:B-1----:R-:W-:-:S04]  /*1080*/  @!P4 LEA R10, P2, R20, R10, 0x2 ;  /* 0x0000000a140ac211 */ /* 0x002fc800078410ff */
[----:B------:R-:W-:-:S05]  /*1090*/  @!P4 LEA.HI.X R11, R20, R11, R21, 0x2, P2 ;  /* 0x0000000b140bc211 */ /* 0x000fca00010f1415 */
[----:B------:R-:W-:Y:S04]  /*10a0*/  @!P4 LDGSTS.E.BYPASS.LTC128B.128 [R12+0x2020], desc[UR38][R10.64] ;  /* 0x020200000a0ccfae */ /* 0x000fe8000b901d66 */
[----:B------:R-:W0:Y:S01]  /*10b0*/  LDGDEPBAR ;  /* 0x00000000000079af */ /* 0x000e220000000000 */
[----:B--2---:R-:W-:Y:S01]  /*10c0*/  @!P5 IMAD R3, R15, 0x4, R0 ;  /* 0x000000040f03d824 */ /* 0x004fe200078e0200 */
[----:B------:R-:W-:-:S04]  /*10d0*/  SHF.L.U32 R16, R2, 0x3, RZ ;  /* 0x0000000302107819 */ /* 0x000fc800000006ff */
[----:B------:R1:W-:Y:S01]  /*10e0*/  @!P5 LDGSTS.E.BYPASS.LTC128B.128 [R3+0x3020], desc[UR38][R6.64] ;  /* 0x030200000603dfae */ /* 0x0003e2000b901d66 */
[----:B------:R-:W-:-:S03]  /*10f0*/  LOP3.LUT R16, R16, 0xf8, RZ, 0xc0, !PT ;  /* 0x000000f810107812 */ /* 0x000fc600078ec0ff */
[----:B------:R-:W0:Y:S01]  /*1100*/  LDGDEPBAR ;  /* 0x00000000000079af */ /* 0x000e220000000000 */
[----:B------:R-:W-:-:S04]  /*1110*/  LOP3.LUT R16, R16, 0x7, R8, 0xf8, !PT ;  /* 0x0000000710107812 */ /* 0x000fc800078ef808 */
[----:B------:R-:W-:Y:S01]  /*1120*/  LOP3.LUT R24, R16, 0x7, R24, 0x78, !PT ;  /* 0x0000000710187812 */ /* 0x000fe200078e7818 */
[----:B------:R-:W-:-:S04]  /*1130*/  IMAD.MOV.U32 R16, RZ, RZ, 0x3e0 ;  /* 0x000003e0ff107424 */ /* 0x000fc800078e00ff */
[----:B------:R-:W-:-:S04]  /*1140*/  IMAD R24, R24, 0x4, R0 ;  /* 0x0000000418187824 */ /* 0x000fc800078e0200 */
[C---:B------:R-:W-:Y:S02]  /*1150*/  VIADD R22, R24.reuse, 0x840 ;  /* 0x0000084018167836 */ /* 0x040fe40000000000 */
[----:B------:R-:W-:Y:S01]  /*1160*/  @P0 VIADD R22, R24, 0x7c0 ;  /* 0x000007c018160836 */ /* 0x000fe20000000000 */
[----:B-1----:R-:W-:Y:S01]  /*1170*/  LOP3.LUT R3, R2, 0x1, RZ, 0xc0, !PT ;  /* 0x0000000102037812 */ /* 0x002fe200078ec0ff */
[----:B------:R-:W-:-:S06]  /*1180*/  DEPBAR.LE SB0, 0x3 ;  /* 0x000080c00000791a */ /* 0x000fcc0000000000 */
[----:B------:R-:W-:Y:S05]  /*1190*/  WARPSYNC.ALL ;  /* 0x0000000000007948 */ /* 0x000fea0003800000 */
[----:B------:R-:W-:Y:S01]  /*11a0*/  BAR.SYNC.DEFER_BLOCKING 0x0 ;  /* 0x0000000000007b1d */ /* 0x000fe20000010000 */
[----:B------:R-:W-:-:S04]  /*11b0*/  ISETP.NE.U32.AND P2, PT, R3, 0x1, PT ;  /* 0x000000010300780c */ /* 0x000fc80003f45070 */
[----:B------:R-:W-:-:S03]  /*11c0*/  SEL R16, R16, 0x420, !P2 ;  /* 0x0000042010107807 */ /* 0x000fc60005000000 */
[----:B------:R-:W1:Y:S02]  /*11d0*/  S2UR UR4, SR_CTAID.Y ;  /* 0x00000000000479c3 */ /* 0x000e640000002600 */
[----:B------:R-:W-:Y:S01]  /*11e0*/  IMAD.IADD R23, R24, 0x1, R16 ;  /* 0x0000000118177824 */ /* 0x000fe200078e0210 */
[----:B------:R-:W-:-:S04]  /*11f0*/  IADD3 R16, R16, R22, RZ ;  /* 0x0000001610107210 */ /* 0x000fc80007ffe0ff */
[----:B------:R-:W2:Y:S04]  /*1200*/  LDS R20, [R23] ;  /* 0x0000000017147984 */ /* 0x000ea80000000800 */
[----:B------:R-:W3:Y:S04]  /*1210*/  LDS R19, [R24] ;  /* 0x0000000018137984 */ /* 0x000ee80000000800 */
[----:B------:R-:W4:Y:S04]  /*1220*/  LDS R18, [R22] ;  /* 0x0000000016127984 */ /* 0x000f280000000800 */
[----:B------:R-:W5:Y:S01]  /*1230*/  LDS R17, [R16] ;  /* 0x0000000010117984 */ /* 0x000f620000000800 */
[----:B--2---:R-:W-:-:S02]  /*1240*/  FSETP.NEU.FTZ.AND P3, PT, R20, -INF , PT ;  /* 0xff8000001400780b */ /* 0x004fc40003f7d000 */
[----:B---3--:R-:W-:Y:S02]  /*1250*/  FMNMX.FTZ R3, R20, R19, !PT ;  /* 0x0000001314037209 */ /* 0x008fe40007810000 */
[----:B------:R-:W-:Y:S02]  /*1260*/  FSETP.NEU.FTZ.AND P5, PT, R19, -INF , PT ;  /* 0xff8000001300780b */ /* 0x000fe40003fbd000 */
[----:B----4-:R-:W-:Y:S02]  /*1270*/  FMNMX.FTZ R3, R3, R18, !PT ;  /* 0x0000001203037209 */ /* 0x010fe40007810000 */
[----:B------:R-:W-:Y:S02]  /*1280*/  FSETP.NEU.FTZ.AND P2, PT, R18, -INF , PT ;  /* 0xff8000001200780b */ /* 0x000fe40003f5d000 */
[----:B-----5:R-:W-:-:S05]  /*1290*/  FMNMX.FTZ R3, R3, R17, !PT ;  /* 0x0000001103037209 */ /* 0x020fca0007810000 */
[----:B------:R-:W2:Y:S02]  /*12a0*/  SHFL.BFLY PT, R6, R3, 0x10, 0x1f ;  /* 0x0e001f0003067f89 */ /* 0x000ea400000e0000 */
[----:B--2---:R-:W-:-:S05]  /*12b0*/  FMNMX.FTZ R6, R3, R6, !PT ;  /* 0x0000000603067209 */ /* 0x004fca0007810000 */
[----:B------:R-:W2:Y:S02]  /*12c0*/  SHFL.BFLY PT, R3, R6, 0x8, 0x1f ;  /* 0x0d001f0006037f89 */ /* 0x000ea400000e0000 */
[----:B--2---:R-:W-:-:S05]  /*12d0*/  FMNMX.FTZ R3, R6, R3, !PT ;  /* 0x0000000306037209 */ /* 0x004fca0007810000 */
[----:B------:R-:W2:Y:S02]  /*12e0*/  SHFL.BFLY PT, R6, R3, 0x4, 0x1f ;  /* 0x0c801f0003067f89 */ /* 0x000ea400000e0000 */
[----:B--2---:R-:W-:-:S05]  /*12f0*/  FMNMX.FTZ R6, R3, R6, !PT ;  /* 0x0000000603067209 */ /* 0x004fca0007810000 */
[----:B------:R-:W2:Y:S02]  /*1300*/  SHFL.BFLY PT, R3, R6, 0x2, 0x1f ;  /* 0x0c401f0006037f89 */ /* 0x000ea400000e0000 */
[----:B--2---:R-:W-:-:S05]  /*1310*/  FMNMX.FTZ R3, R6, R3, !PT ;  /* 0x0000000306037209 */ /* 0x004fca0007810000 */
[----:B------:R-:W2:Y:S02]  /*1320*/  SHFL.BFLY PT, R21, R3, 0x1, 0x1f ;  /* 0x0c201f0003157f89 */ /* 0x000ea400000e0000 */
[----:B--2---:R-:W-:-:S04]  /*1330*/  FMNMX.FTZ R21, R3, R21, !PT ;  /* 0x0000001503157209 */ /* 0x004fc80007810000 */
[----:B------:R-:W-:-:S04]  /*1340*/  FSETP.NEU.FTZ.AND P0, PT, R21, -INF , PT ;  /* 0xff8000001500780b */ /* 0x000fc80003f1d000 */
[----:B------:R-:W-:Y:S02]  /*1350*/  FSEL R7, R21, RZ, P0 ;  /* 0x000000ff15077208 */ /* 0x000fe40000000000 */
[----:B------:R-:W-:-:S03]  /*1360*/  FSETP.NEU.FTZ.AND P0, PT, R17, -INF , PT ;  /* 0xff8000001100780b */ /* 0x000fc60003f1d000 */
[--C-:B------:R-:W-:Y:S01]  /*1370*/  FADD.FTZ R12, R19, -R7.reuse ;  /* 0x80000007130c7221 */ /* 0x100fe20000010000 */
[--C-:B------:R-:W-:Y:S01]  /*1380*/  FADD.FTZ R11, R20, -R7.reuse ;  /* 0x80000007140b7221 */ /* 0x100fe20000010000 */
[--C-:B------:R-:W-:Y:S01]  /*1390*/  FADD.FTZ R10, R18, -R7.reuse ;  /* 0x80000007120a7221 */ /* 0x100fe20000010000 */
[----:B------:R-:W-:Y:S01]  /*13a0*/  FADD.FTZ R7, R17, -R7 ;  /* 0x8000000711077221 */ /* 0x000fe20000010000 */
[----:B------:R-:W-:Y:S01]  /*13b0*/  FMUL.FTZ R12, R12, 1.4426950216293334961 ;  /* 0x3fb8aa3b0c0c7820 */ /* 0x000fe20000410000 */
[----:B------:R-:W-:Y:S01]  /*13c0*/  FMUL.FTZ R11, R11, 1.4426950216293334961 ;  /* 0x3fb8aa3b0b0b7820 */ /* 0x000fe20000410000 */
[----:B------:R-:W-:Y:S01]  /*13d0*/  FMUL.FTZ R10, R10, 1.4426950216293334961 ;  /* 0x3fb8aa3b0a0a7820 */ /* 0x000fe20000410000 */
[----:B------:R-:W-:Y:S01]  /*13e0*/  FMUL.FTZ R7, R7, 1.4426950216293334961 ;  /* 0x3fb8aa3b07077820 */ /* 0x000fe20000410000 */
[C---:B------:R-:W-:Y:S01]  /*13f0*/  SEL R17, R2.reuse, 0xffffffff, P5 ;  /* 0xffffffff02117807 */ /* 0x040fe20002800000 */
[C---:B------:R-:W-:Y:S01]  /*1400*/  @P3 VIADD R17, R2.reuse, 0x20 ;  /* 0x0000002002113836 */ /* 0x040fe20000000000 */
[----:B------:R-:W2:Y:S01]  /*1410*/  MUFU.EX2 R12, R12 ;  /* 0x0000000c000c7308 */ /* 0x000ea20000000800 */
[C---:B------:R-:W-:Y:S01]  /*1420*/  @P2 VIADD R17, R2.reuse, 0x40 ;  /* 0x0000004002112836 */ /* 0x040fe20000000000 */
[C---:B------:R-:W-:Y:S01]  /*1430*/  ISETP.NE.AND P3, PT, R2.reuse, RZ, PT ;  /* 0x000000ff0200720c */ /* 0x040fe20003f65270 */
[----:B------:R-:W-:-:S05]  /*1440*/  @P0 VIADD R17, R2, 0x60 ;  /* 0x0000006002110836 */ /* 0x000fca0000000000 */
[----:B------:R-:W3:Y:S08]  /*1450*/  MUFU.EX2 R11, R11 ;  /* 0x0000000b000b7308 */ /* 0x000ef00000000800 */
[----:B------:R-:W4:Y:S01]  /*1460*/  MUFU.EX2 R10, R10 ;  /* 0x0000000a000a7308 */ /* 0x000f220000000800 */
[----:B--2---:R-:W-:-:S07]  /*1470*/  FADD.FTZ R6, RZ, R12 ;  /* 0x0000000cff067221 */ /* 0x004fce0000010000 */
[----:B------:R-:W2:Y:S01]  /*1480*/  MUFU.EX2 R7, R7 ;  /* 0x0000000700077308 */ /* 0x000ea20000000800 */
[----:B---3--:R-:W-:-:S04]  /*1490*/  FADD.FTZ R6, R6, R11 ;  /* 0x0000000b06067221 */ /* 0x008fc80000010000 */
[----:B----4-:R-:W-:-:S04]  /*14a0*/  FADD.FTZ R6, R6, R10 ;  /* 0x0000000a06067221 */ /* 0x010fc80000010000 */
[----:B--2---:R-:W-:-:S05]  /*14b0*/  FADD.FTZ R6, R6, R7 ;  /* 0x0000000706067221 */ /* 0x004fca0000010000 */
[----:B------:R-:W2:Y:S02]  /*14c0*/  SHFL.BFLY PT, R3, R6, 0x10, 0x1f ;  /* 0x0e001f0006037f89 */ /* 0x000ea400000e0000 */
[----:B--2---:R-:W-:Y:S02]  /*14d0*/  FADD.FTZ R6, R6, R3 ;  /* 0x0000000306067221 */ /* 0x004fe40000010000 */
[----:B------:R-:W2:Y:S04]  /*14e0*/  SHFL.BFLY PT, R3, R17, 0x10, 0x1f ;  /* 0x0e001f0011037f89 */ /* 0x000ea800000e0000 */
[----:B------:R-:W3:Y:S01]  /*14f0*/  SHFL.BFLY PT, R18, R6, 0x8, 0x1f ;  /* 0x0d001f0006127f89 */ /* 0x000ee200000e0000 */
[----:B--2---:R-:W-:Y:S01]  /*1500*/  VIMNMX R17, R17, R3, !PT ;  /* 0x0000000311117248 */ /* 0x004fe20007fe0100 */
[----:B---3--:R-:W-:-:S04]  /*1510*/  FADD.FTZ R18, R6, R18 ;  /* 0x0000001206127221 */ /* 0x008fc80000010000 */
[----:B------:R-:W2:Y:S04]  /*1520*/  SHFL.BFLY PT, R3, R17, 0x8, 0x1f ;  /* 0x0d001f0011037f89 */ /* 0x000ea800000e0000 */
[----:B------:R-:W3:Y:S01]  /*1530*/  SHFL.BFLY PT, R6, R18, 0x4, 0x1f ;  /* 0x0c801f0012067f89 */ /* 0x000ee200000e0000 */
[----:B--2---:R-:W-:Y:S01]  /*1540*/  VIMNMX R3, R17, R3, !PT ;  /* 0x0000000311037248 */ /* 0x004fe20007fe0100 */
[----:B---3--:R-:W-:-:S04]  /*1550*/  FADD.FTZ R6, R18, R6 ;  /* 0x0000000612067221 */ /* 0x008fc80000010000 */
[----:B------:R-:W2:Y:S04]  /*1560*/  SHFL.BFLY PT, R17, R3, 0x4, 0x1f ;  /* 0x0c801f0003117f89 */ /* 0x000ea800000e0000 */
[----:B------:R-:W3:Y:S01]  /*1570*/  SHFL.BFLY PT, R18, R6, 0x2, 0x1f ;  /* 0x0c401f0006127f89 */ /* 0x000ee200000e0000 */
[----:B--2---:R-:W-:Y:S02]  /*1580*/  VIMNMX R17, R3, R17, !PT ;  /* 0x0000001103117248 */ /* 0x004fe40007fe0100 */
[----:B------:R-:W2:Y:S01]  /*1590*/  S2R R3, SR_TID.X ;  /* 0x0000000000037919 */ /* 0x000ea20000002100 */
[----:B---3--:R-:W-:Y:S02]  /*15a0*/  FADD.FTZ R18, R6, R18 ;  /* 0x0000001206127221 */ /* 0x008fe40000010000 */
[----:B------:R-:W3:Y:S04]  /*15b0*/  SHFL.BFLY PT, R20, R17, 0x2, 0x1f ;  /* 0x0c401f0011147f89 */ /* 0x000ee800000e0000 */
[----:B------:R-:W4:Y:S01]  /*15c0*/  SHFL.BFLY PT, R6, R18, 0x1, 0x1f ;  /* 0x0c201f0012067f89 */ /* 0x000f2200000e0000 */
[----:B---3--:R-:W-:Y:S01]  /*15d0*/  VIMNMX R20, R17, R20, !PT ;  /* 0x0000001411147248 */ /* 0x008fe20007fe0100 */
[----:B----4-:R-:W-:-:S04]  /*15e0*/  FADD.FTZ R6, R18, R6 ;  /* 0x0000000612067221 */ /* 0x010fc80000010000 */
[----:B------:R-:W3:Y:S01]  /*15f0*/  SHFL.BFLY PT, R19, R20, 0x1, 0x1f ;  /* 0x0c201f0014137f89 */ /* 0x000ee200000e0000 */
[----:B------:R-:W-:Y:S01]  /*1600*/  IMAD.MOV.U32 R18, RZ, RZ, RZ ;  /* 0x000000ffff127224 */ /* 0x000fe200078e00ff */
[----:B--2---:R-:W-:Y:S01]  /*1610*/  ISETP.GT.OR P2, PT, R3, 0xff, P3 ;  /* 0x000000ff0300780c */ /* 0x004fe20001f44670 */
[----:B------:R-:W2:Y:S01]  /*1620*/  MUFU.LG2 R17, R6 ;  /* 0x0000000600117308 */ /* 0x000ea20000000c00 */
[----:B------:R-:W-:-:S13]  /*1630*/  FSETP.NE.FTZ.AND P0, PT, R6, RZ, PT ;  /* 0x000000ff0600720b */ /* 0x000fda0003f15000 */
[----:B------:R-:W4:Y:S01]  /*1640*/  @P0 MUFU.RCP R18, R6 ;  /* 0x0000000600120308 */ /* 0x000f220000001000 */
[----:B-1----:R-:W-:Y:S01]  /*1650*/  ISETP.NE.AND P0, PT, RZ, UR4, PT ;  /* 0x00000004ff007c0c */ /* 0x002fe2000bf05270 */
[----:B--2---:R-:W-:Y:S01]  /*1660*/  FFMA.FTZ R17, R17, 0.69314718246459960938, R21 ;  /* 0x3f31721811117823 */ /* 0x004fe20000010015 */
[----:B---3--:R-:W-:Y:S01]  /*1670*/  VIMNMX R19, R20, R19, !PT ;  /* 0x0000001314137248 */ /* 0x008fe20007fe0100 */
[-C--:B----4-:R-:W-:Y:S01]  /*1680*/  FMUL.FTZ R12, R12, R18.reuse ;  /* 0x000000120c0c7220 */ /* 0x090fe20000410000 */
[-C--:B------:R-:W-:Y:S01]  /*1690*/  FMUL.FTZ R11, R11, R18.reuse ;  /* 0x000000120b0b7220 */ /* 0x080fe20000410000 */
[-C--:B------:R-:W-:Y:S01]  /*16a0*/  FMUL.FTZ R10, R10, R18.reuse ;  /* 0x000000120a0a7220 */ /* 0x080fe20000410000 */
[----:B------:R-:W-:-:S07]  /*16b0*/  FMUL.FTZ R18, R7, R18 ;  /* 0x0000001207127220 */ /* 0x000fce0000410000 */
        /* <DEDUP_REMOVED lines=13> */
[----:B------:R-:W-:Y:S01]  /*1790*/  IMAD R6, R32, UR5, R6 ;  /* 0x0000000520067c24 */ /* 0x000fe2000f8e0206 */
[----:B------:R-:W-:-:S04]  /*17a0*/  ULDC.64 UR4, c[0x0][0x2a8] ;  /* 0x0000aa0000047ab9 */ /* 0x000fc80000000a00 */
[----:B------:R-:W-:Y:S01]  /*17b0*/  IADD3 R21, R21, R6, RZ ;  /* 0x0000000615157210 */ /* 0x000fe20007ffe0ff */
[----:B-1----:R-:W-:-:S05]  /*17c0*/  @P1 IMAD.HI.U32 R3, R9, R3, RZ ;  /* 0x0000000309031227 */ /* 0x002fca00078e00ff */
[----:B--2---:R-:W-:-:S04]  /*17d0*/  @P1 SHF.R.U32.HI R7, RZ, R2, R3 ;  /* 0x00000002ff071219 */ /* 0x004fc80000011603 */
[C---:B------:R-:W-:Y:S01]  /*17e0*/  IADD3 R2, -R7.reuse, RZ, RZ ;  /* 0x000000ff07027210 */ /* 0x040fe20007ffe1ff */
[----:B------:R-:W-:Y:S01]  /*17f0*/  IMAD.WIDE.U32 R20, R7, UR4, R20 ;  /* 0x0000000407147c25 */ /* 0x000fe2000f8e0014 */
[----:B------:R-:W-:-:S03]  /*1800*/  SHF.R.S32.HI R3, RZ, 0x1f, R7 ;  /* 0x0000001fff037819 */ /* 0x000fc60000011407 */
        /* <DEDUP_REMOVED lines=10> */
.L_x_16:
[----:B------:R-:W-:Y:S05]  /*18b0*/  BSYNC B0 ;  /* 0x0000000000007941 */ /* 0x000fea0003800000 */
.L_x_15:
[----:B------:R-:W-:Y:S01]  /*18c0*/  IMAD R37, R8, 0x4, R0 ;  /* 0x0000000408257824 */ /* 0x000fe200078e0200 */
[----:B------:R2:W-:Y:S01]  /*18d0*/  STS [R24], R12 ;  /* 0x0000000c18007388 */ /* 0x0005e20000000800 */
[----:B------:R-:W-:Y:S01]  /*18e0*/  BSSY B1, `(.L_x_17) ;  /* 0x00000e2000017945 */ /* 0x000fe20003800000 */
[----:B------:R-:W-:Y:S02]  /*18f0*/  IMAD.MOV.U32 R9, RZ, RZ, RZ ;  /* 0x000000ffff097224 */ /* 0x000fe400078e00ff */
[----:B------:R-:W-:Y:S04]  /*1900*/  STS [R23], R11 ;  /* 0x0000000b17007388 */ /* 0x000fe80000000800 */
[----:B------:R3:W-:Y:S04]  /*1910*/  STS [R22], R10 ;  /* 0x0000000a16007388 */ /* 0x0007e80000000800 */
[----:B------:R-:W-:Y:S04]  /*1920*/  STS [R16], R18 ;  /* 0x0000001210007388 */ /* 0x000fe80000000800 */
[----:B------:R-:W-:Y:S01]  /*1930*/  @!P2 STS [R37+0x1000], R19 ;  /* 0x001000132500a388 */ /* 0x000fe20000000800 */
[----:B------:R-:W-:Y:S01]  /*1940*/  BAR.SYNC.DEFER_BLOCKING 0x0 ;  /* 0x0000000000007b1d */ /* 0x000fe20000010000 */
[----:B--2---:R-:W-:Y:S01]  /*1950*/  HFMA2.MMA R12, -RZ, RZ, 0, 0 ;  /* 0x00000000ff0c7435 */ /* 0x004fe200000001ff */
[----:B---3--:R-:W-:-:S04]  /*1960*/  CS2R R10, SRZ ;  /* 0x00000000000a7805 */ /* 0x008fc8000001ff00 */
        /* <DEDUP_REMOVED lines=15> */
[----:B------:R-:W-:Y:S01]  /*1a60*/  MOV R20, RZ ;  /* 0x000000ff00147202 */ /* 0x000fe20000000f00 */
[----:B------:R-:W-:Y:S01]  /*1a70*/  IMAD.MOV.U32 R12, RZ, RZ, RZ ;  /* 0x000000ffff0c7224 */ /* 0x000fe200078e00ff */
[----:B------:R-:W-:Y:S01]  /*1a80*/  CS2R R10, SRZ ;  /* 0x00000000000a7805 */ /* 0x000fe2000001ff00 */
[----:B------:R-:W-:Y:S01]  /*1a90*/  IMAD.MOV.U32 R9, RZ, RZ, RZ ;  /* 0x000000ffff097224 */ /* 0x000fe200078e00ff */
[----:B------:R-:W-:-:S04]  /*1aa0*/  LOP3.LUT R41, R2, 0x3, RZ, 0xc0, !PT ;  /* 0x0000000302297812 */ /* 0x000fc800078ec0ff */
[----:B------:R-:W-:-:S07]  /*1ab0*/  IADD3 R41, R2, -R41, RZ ;  /* 0x8000002902297210 */ /* 0x000fce0007ffe0ff */
.L_x_21:
[C---:B-1----:R-:W-:Y:S02]  /*1ac0*/  VIADD R6, R20.reuse, 0x3 ;  /* 0x0000000314067836 */ /* 0x042fe40000000000 */
[----:B------:R-:W-:Y:S02]  /*1ad0*/  IMAD R28, R15, 0x4, R0 ;  /* 0x000000040f1c7824 */ /* 0x000fe400078e0200 */
[----:B------:R-:W-:Y:S01]  /*1ae0*/  IMAD.SHL.U32 R7, R20, 0x8, RZ ;  /* 0x0000000814077824 */ /* 0x000fe200078e00ff */
[-C--:B------:R-:W-:Y:S01]  /*1af0*/  ISETP.GT.OR P1, PT, R6, R37.reuse, P4 ;  /* 0x000000250600720c */ /* 0x080fe20002724670 */
[C---:B------:R-:W-:Y:S02]  /*1b00*/  VIADD R42, R20.reuse, 0x4 ;  /* 0x00000004142a7836 */ /* 0x040fe40000000000 */
[C---:B------:R-:W-:Y:S01]  /*1b10*/  VIADD R21, R20.reuse, 0x5 ;  /* 0x0000000514157836 */ /* 0x040fe20000000000 */
[C---:B------:R-:W-:Y:S01]  /*1b20*/  LOP3.LUT R3, R7.reuse, 0x20, RZ, 0xc0, !PT ;  /* 0x0000002007037812 */ /* 0x040fe200078ec0ff */
[----:B------:R-:W-:Y:S01]  /*1b30*/  VIADD R29, R20, 0x6 ;  /* 0x00000006141d7836 */ /* 0x000fe20000000000 */
[----:B------:R-:W-:Y:S01]  /*1b40*/  LOP3.LUT R2, R7, 0xffffffc0, RZ, 0xc0, !PT ;  /* 0xffffffc007027812 */ /* 0x000fe200078ec0ff */
[----:B------:R-:W-:Y:S01]  /*1b50*/  VIADD R41, R41, 0xfffffffc ;  /* 0xfffffffc29297836 */ /* 0x000fe20000000000 */
[----:B------:R-:W-:Y:S02]  /*1b60*/  ISETP.GT.OR P2, PT, R21, R37, P4 ;  /* 0x000000251500720c */ /* 0x000fe40002744670 */
[----:B------:R-:W-:Y:S03]  /*1b70*/  IADD3 R2, R3, R2, R8 ;  /* 0x0000000203027210 */ /* 0x000fe60007ffe008 */
[----:B------:R-:W1:Y:S01]  /*1b80*/  @!P1 LDC.64 R18, c[0x0][0x238] ;  /* 0x00008e00ff129b82 */ /* 0x000e620000000a00 */
[----:B------:R-:W-:Y:S07]  /*1b90*/  @!P1 SHF.R.S32.HI R4, RZ, 0x1f, R6 ;  /* 0x0000001fff049819 */ /* 0x000fee0000011406 */
[----:B------:R-:W2:Y:S08]  /*1ba0*/  @!P1 LDC.64 R16, c[0x0][0x210] ;  /* 0x00008400ff109b82 */ /* 0x000eb00000000a00 */
[----:B------:R-:W3:Y:S01]  /*1bb0*/  @!P2 LDC.64 R24, c[0x0][0x238] ;  /* 0x00008e00ff18ab82 */ /* 0x000ee20000000a00 */
[-C--:B-1----:R-:W-:Y:S01]  /*1bc0*/  @!P1 IMAD R3, R4, R18.reuse, RZ ;  /* 0x0000001204039224 */ /* 0x082fe200078e02ff */
[----:B------:R-:W-:Y:S01]  /*1bd0*/  LOP3.LUT R4, R2, 0x3e0, RZ, 0xc0, !PT ;  /* 0x000003e002047812 */ /* 0x000fe200078ec0ff */
[C---:B------:R-:W-:Y:S03]  /*1be0*/  @!P1 IMAD.WIDE.U32 R22, R6.reuse, R18, R38 ;  /* 0x0000001206169225 */ /* 0x040fe600078e0026 */
[----:B------:R-:W-:Y:S01]  /*1bf0*/  SHF.R.U32.HI R4, RZ, 0x5, R4 ;  /* 0x00000005ff047819 */ /* 0x000fe20000011604 */
[----:B------:R-:W-:Y:S01]  /*1c00*/  @!P1 IMAD R19, R6, R19, R3 ;  /* 0x0000001306139224 */ /* 0x000fe200078e0203 */
[----:B--2---:R-:W-:Y:S01]  /*1c10*/  @!P1 LEA R16, P0, R22, R16, 0x2 ;  /* 0x0000001016109211 */ /* 0x004fe200078010ff */
[----:B------:R-:W-:Y:S01]  /*1c20*/  VIADD R3, R7, 0x8 ;  /* 0x0000000807037836 */ /* 0x000fe20000000000 */
[----:B------:R-:W-:Y:S01]  /*1c30*/  LOP3.LUT R4, R4, R2, RZ, 0x3c, !PT ;  /* 0x0000000204047212 */ /* 0x000fe200078e3cff */
[----:B------:R-:W-:Y:S02]  /*1c40*/  @!P1 IMAD.IADD R19, R23, 0x1, R19 ;  /* 0x0000000117139824 */ /* 0x000fe400078e0213 */
[----:B------:R-:W-:Y:S01]  /*1c50*/  VIADD R6, R7, 0x10 ;  /* 0x0000001007067836 */ /* 0x000fe20000000000 */
[----:B------:R-:W-:Y:S01]  /*1c60*/  LOP3.LUT R2, R3, 0x28, RZ, 0xc0, !PT ;  /* 0x0000002803027812 */ /* 0x000fe200078ec0ff */
[----:B------:R-:W-:Y:S01]  /*1c70*/  IMAD R4, R4, 0x4, R0 ;  /* 0x0000000404047824 */ /* 0x000fe200078e0200 */
[----:B------:R-:W-:Y:S01]  /*1c80*/  @!P1 LEA.HI.X R17, R22, R17, R19, 0x2, P0 ;  /* 0x0000001116119211 */ /* 0x000fe200000f1413 */
[----:B------:R-:W-:Y:S01]  /*1c90*/  VIADD R7, R7, 0x18 ;  /* 0x0000001807077836 */ /* 0x000fe20000000000 */
[----:B------:R-:W1:Y:S01]  /*1ca0*/  @!P2 LDC.64 R22, c[0x0][0x210] ;  /* 0x00008400ff16ab82 */ /* 0x000e620000000a00 */
[----:B------:R-:W-:Y:S02]  /*1cb0*/  LOP3.LUT R3, R3, 0xffffffc0, RZ, 0xc0, !PT ;  /* 0xffffffc003037812 */ /* 0x000fe400078ec0ff */
[----:B------:R-:W2:Y:S02]  /*1cc0*/  LDS R4, [R4] ;  /* 0x0000000004047984 */ /* 0x000ea40000000800 */
[----:B------:R-:W-:Y:S02]  /*1cd0*/  IADD3 R3, R2, R3, R8 ;  /* 0x0000000302037210 */ /* 0x000fe40007ffe008 */
[----:B------:R-:W-:Y:S01]  /*1ce0*/  @!PT LDS RZ, [RZ] ;  /* 0x00000000fffff984 */ /* 0x000fe20000000800 */
[----:B------:R-:W-:Y:S01]  /*1cf0*/  @!PT LDS RZ, [RZ] ;  /* 0x00000000fffff984 */ /* 0x000fe20000000800 */
[----:B------:R-:W-:Y:S01]  /*1d00*/  @!PT LDS RZ, [RZ] ;  /* 0x00000000fffff984 */ /* 0x000fe20000000800 */
[----:B------:R4:W-:Y:S01]  /*1d10*/  @!P1 LDGSTS.E.BYPASS.LTC128B.128 [R28+0x4020], desc[UR38][R16.64] ;  /* 0x04020000101c9fae */ /* 0x0009e2000b901d66 */
[----:B------:R-:W-:Y:S02]  /*1d20*/  ISETP.GT.OR P1, PT, R42, R37, P4 ;  /* 0x000000252a00720c */ /* 0x000fe40002724670 */
[----:B------:R-:W-:Y:S04]  /*1d30*/  LOP3.LUT R2, R3, 0x3e0, RZ, 0xc0, !PT ;  /* 0x000003e003027812 */ /* 0x000fe800078ec0ff */
[----:B------:R-:W-:Y:S01]  /*1d40*/  SHF.R.U32.HI R2, RZ, 0x5, R2 ;  /* 0x00000005ff027819 */ /* 0x000fe20000011602 */
[----:B------:R-:W0:Y:S03]  /*1d50*/  LDGDEPBAR ;  /* 0x00000000000079af */ /* 0x000e260000000000 */
[----:B------:R-:W-:Y:S03]  /*1d60*/  LOP3.LUT R3, R2, R3, RZ, 0x3c, !PT ;  /* 0x0000000302037212 */ /* 0x000fe600078e3cff */
[----:B------:R-:W5:Y:S01]  /*1d70*/  @!P1 LDC.64 R18, c[0x0][0x238] ;  /* 0x00008e00ff129b82 */ /* 0x000f620000000a00 */
[----:B------:R-:W-:Y:S01]  /*1d80*/  @!P1 SHF.R.S32.HI R2, RZ, 0x1f, R42 ;  /* 0x0000001fff029819 */ /* 0x000fe2000001142a */
[----:B------:R-:W-:Y:S06]  /*1d90*/  IMAD R3, R3, 0x4, R0 ;  /* 0x0000000403037824 */ /* 0x000fec00078e0200 */
[----:B----4-:R-:W4:Y:S01]  /*1da0*/  @!P1 LDC.64 R16, c[0x0][0x210] ;  /* 0x00008400ff109b82 */ /* 0x010f220000000a00 */
[----:B------:R-:W-:Y:S04]  /*1db0*/  DEPBAR.LE SB0, 0x3 ;  /* 0x000080c00000791a */ /* 0x000fe80000000000 */
[----:B------:R-:W1:Y:S01]  /*1dc0*/  LDS R3, [R3] ;  /* 0x0000000003037984 */ /* 0x000e620000000800 */
[----:B--2---:R-:W-:Y:S01]  /*1dd0*/  FSETP.GT.FTZ.AND P0, PT, R4, RZ, PT ;  /* 0x000000ff0400720b */ /* 0x004fe20003f14000 */
[-C--:B-----5:R-:W-:Y:S02]  /*1de0*/  @!P1 IMAD R2, R2, R18.reuse, RZ ;  /* 0x0000001202029224 */ /* 0x0a0fe400078e02ff */
[C---:B------:R-:W-:Y:S01]  /*1df0*/  @!P1 IMAD.WIDE.U32 R30, R42.reuse, R18, R38 ;  /* 0x000000122a1e9225 */ /* 0x040fe200078e0026 */
[----:B------:R-:W-:Y:S03]  /*1e00*/  ISETP.LT.OR P0, PT, R5, RZ, !P0 ;  /* 0x000000ff0500720c */ /* 0x000fe60004701670 */
[----:B------:R-:W-:Y:S01]  /*1e10*/  @!P1 IMAD R19, R42, R19, R2 ;  /* 0x000000132a139224 */ /* 0x000fe200078e0202 */
[----:B------:R-:W-:Y:S02]  /*1e20*/  ISETP.GE.OR P0, PT, R14, R13, P0 ;  /* 0x0000000d0e00720c */ /* 0x000fe40000706670 */
[C---:B------:R-:W-:Y:S02]  /*1e30*/  LOP3.LUT R2, R6.reuse, 0x30, RZ, 0xc0, !PT ;  /* 0x0000003006027812 */ /* 0x040fe400078ec0ff */
[----:B------:R-:W-:Y:S02]  /*1e40*/  LOP3.LUT R6, R6, 0xffffffc0, RZ, 0xc0, !PT ;  /* 0xffffffc006067812 */ /* 0x000fe400078ec0ff */
[----:B----4-:R-:W-:Y:S01]  /*1e50*/  @!P1 LEA R26, P3, R30, R16, 0x2 ;  /* 0x000000101e1a9211 */ /* 0x010fe200078610ff */
[----:B------:R-:W-:Y:S01]  /*1e60*/  @!P1 IMAD.IADD R16, R31, 0x1, R19 ;  /* 0x000000011f109824 */ /* 0x000fe200078e0213 */
[----:B------:R-:W-:Y:S02]  /*1e70*/  IADD3 R6, R2, R6, R8 ;  /* 0x0000000602067210 */ /* 0x000fe40007ffe008 */
[----:B------:R-:W-:Y:S02]  /*1e80*/  @!P2 SHF.R.S32.HI R2, RZ, 0x1f, R21 ;  /* 0x0000001fff02a819 */ /* 0x000fe40000011415 */
[----:B------:R-:W-:Y:S01]  /*1e90*/  @!P1 LEA.HI.X R27, R30, R17, R16, 0x2, P3 ;  /* 0x000000111e1b9211 */ /* 0x000fe200018f1410 */
[-C--:B---3--:R-:W-:Y:S01]  /*1ea0*/  @!P2 IMAD.WIDE.U32 R30, R21, R24.reuse, R38 ;  /* 0x00000018151ea225 */ /* 0x088fe200078e0026 */
        /* <DEDUP_REMOVED lines=9> */
[----:B---3--:R-:W-:Y:S01]  /*1f40*/  @!P2 IMAD R26, R2, R24, RZ ;  /* 0x00000018021aa224 */ /* 0x008fe200078e02ff */
[----:B------:R-:W-:Y:S02]  /*1f50*/  LOP3.LUT R2, R6, 0x3e0, RZ, 0xc0, !PT ;  /* 0x000003e006027812 */ /* 0x000fe400078ec0ff */
[----:B------:R-:W-:Y:S01]  /*1f60*/  @!P2 LEA R24, P3, R30, R22, 0x2 ;  /* 0x000000161e18a211 */ /* 0x000fe200078610ff */
[----:B------:R-:W-:Y:S01]  /*1f70*/  @!P2 IMAD R25, R21, R25, R26 ;  /* 0x000000191519a224 */ /* 0x000fe200078e021a */
[----:B------:R-:W-:Y:S01]  /*1f80*/  SHF.R.U32.HI R2, RZ, 0x5, R2 ;  /* 0x00000005ff027819 */ /* 0x000fe20000011602 */
[----:B------:R-:W-:Y:S04]  /*1f90*/  DEPBAR.LE SB0, 0x3 ;  /* 0x000080c00000791a */ /* 0x000fe80000000000 */
[----:B------:R-:W-:Y:S01]  /*1fa0*/  @!P2 IMAD.IADD R25, R31, 0x1, R25 ;  /* 0x000000011f19a824 */ /* 0x000fe200078e0219 */
[----:B------:R-:W-:Y:S01]  /*1fb0*/  LOP3.LUT R2, R2, R6, RZ, 0x3c, !PT ;  /* 0x0000000602027212 */ /* 0x000fe200078e3cff */
[C---:B--2---:R-:W-:Y:S01]  /*1fc0*/  @!P0 FFMA.FTZ R9, R4.reuse, R16, R9 ;  /* 0x0000001004098223 */ /* 0x044fe20000010009 */
[----:B------:R-:W-:Y:S01]  /*1fd0*/  LOP3.LUT R6, R7, 0x38, RZ, 0xc0, !PT ;  /* 0x0000003807067812 */ /* 0x000fe200078ec0ff */
[----:B------:R-:W-:Y:S01]  /*1fe0*/  @!P0 FFMA.FTZ R10, R4, R17, R10 ;  /* 0x00000011040a8223 */ /* 0x000fe2000001000a */
[----:B------:R-:W-:Y:S01]  /*1ff0*/  @!P2 LEA.HI.X R25, R30, R23, R25, 0x2, P3 ;  /* 0x000000171e19a211 */ /* 0x000fe200018f1419 */
[----:B------:R-:W-:Y:S01]  /*2000*/  IMAD R2, R2, 0x4, R0 ;  /* 0x0000000402027824 */ /* 0x000fe200078e0200 */
[----:B------:R-:W1:Y:S01]  /*2010*/  @!P1 LDS.128 R20, [R28+0x2020] ;  /* 0x002020001c149984 */ /* 0x000e620000000c00 */
[----:B------:R-:W-:Y:S01]  /*2020*/  ISETP.GT.OR P3, PT, R29, R37, P4 ;  /* 0x000000251d00720c */ /* 0x000fe20002764670 */
[C---:B------:R-:W-:Y:S01]  /*2030*/  @!P0 FFMA.FTZ R11, R4.reuse, R18, R11 ;  /* 0x00000012040b8223 */ /* 0x040fe2000001000b */
[----:B------:R-:W-:Y:S01]  /*2040*/  LOP3.LUT R7, R7, 0xffffffc0, RZ, 0xc0, !PT ;  /* 0xffffffc007077812 */ /* 0x000fe200078ec0ff */
[----:B------:R-:W-:Y:S03]  /*2050*/  @!P0 FFMA.FTZ R12, R4, R19, R12 ;  /* 0x00000013040c8223 */ /* 0x000fe6000001000c */
[----:B------:R-:W-:Y:S01]  /*2060*/  IADD3 R7, R6, R7, R8 ;  /* 0x0000000706077210 */ /* 0x000fe20007ffe008 */
[----:B------:R-:W2:Y:S03]  /*2070*/  LDS R2, [R2] ;  /* 0x0000000002027984 */ /* 0x000ea60000000800 */
[----:B------:R-:W-:Y:S01]  /*2080*/  LOP3.LUT R6, R7, 0x3e0, RZ, 0xc0, !PT ;  /* 0x000003e007067812 */ /* 0x000fe200078ec0ff */
[----:B------:R-:W-:Y:S01]  /*2090*/  @!PT LDS RZ, [RZ] ;  /* 0x00000000fffff984 */ /* 0x000fe20000000800 */
[----:B------:R-:W-:Y:S01]  /*20a0*/  @!PT LDS RZ, [RZ] ;  /* 0x00000000fffff984 */ /* 0x000fe20000000800 */
[----:B------:R-:W-:Y:S01]  /*20b0*/  @!PT LDS RZ, [RZ] ;  /* 0x00000000fffff984 */ /* 0x000fe20000000800 */
[----:B------:R3:W-:Y:S02]  /*20c0*/  @!P2 LDGSTS.E.BYPASS.LTC128B.128 [R28+0x2020], desc[UR38][R24.64] ;  /* 0x02020000181cafae */ /* 0x0007e4000b901d66 */
[----:B------:R-:W4:Y:S01]  /*20d0*/  @!P3 LDC.64 R26, c[0x0][0x210] ;  /* 0x00008400ff1abb82 */ /* 0x000f220000000a00 */
[----:B------:R-:W-:Y:S04]  /*20e0*/  SHF.R.U32.HI R6, RZ, 0x5, R6 ;  /* 0x00000005ff067819 */ /* 0x000fe80000011606 */
[----:B------:R-:W-:Y:S01]  /*20f0*/  LOP3.LUT R6, R6, R7, RZ, 0x3c, !PT ;  /* 0x0000000706067212 */ /* 0x000fe200078e3cff */
[----:B------:R-:W0:Y:S01]  /*2100*/  LDGDEPBAR ;  /* 0x00000000000079af */ /* 0x000e220000000000 */
[----:B------:R-:W-:Y:S03]  /*2110*/  @!P3 SHF.R.S32.HI R7, RZ, 0x1f, R29 ;  /* 0x0000001fff07b819 */ /* 0x000fe6000001141d */
[----:B------:R-:W-:Y:S01]  /*2120*/  IMAD R6, R6, 0x4, R0 ;  /* 0x0000000406067824 */ /* 0x000fe200078e0200 */
[----:B---3--:R-:W3:Y:S01]  /*2130*/  @!P3 LDC.64 R24, c[0x0][0x238] ;  /* 0x00008e00ff18bb82 */ /* 0x008ee20000000a00 */
[C---:B-1----:R-:W-:Y:S01]  /*2140*/  @!P1 FFMA.FTZ R9, R3.reuse, R20, R9 ;  /* 0x0000001403099223 */ /* 0x042fe20000010009 */
[----:B------:R-:W-:Y:S02]  /*2150*/  IMAD.MOV.U32 R20, RZ, RZ, R42 ;  /* 0x000000ffff147224 */ /* 0x000fe400078e002a */
[C---:B------:R-:W-:Y:S01]  /*2160*/  @!P1 FFMA.FTZ R10, R3.reuse, R21, R10 ;  /* 0x00000015030a9223 */ /* 0x040fe2000001000a */
[C---:B------:R-:W-:Y:S01]  /*2170*/  @!P1 FFMA.FTZ R11, R3.reuse, R22, R11 ;  /* 0x00000016030b9223 */ /* 0x040fe2000001000b */
[----:B------:R-:W-:Y:S04]  /*2180*/  DEPBAR.LE SB0, 0x3 ;  /* 0x000080c00000791a */ /* 0x000fe80000000000 */
[----:B------:R-:W1:Y:S01]  /*2190*/  LDS R6, [R6] ;  /* 0x0000000006067984 */ /* 0x000e620000000800 */
[----:B--2---:R-:W-:Y:S01]  /*21a0*/  FSETP.GT.FTZ.AND P2, PT, R2, RZ, PT ;  /* 0x000000ff0200720b */ /* 0x004fe20003f54000 */
[----:B------:R-:W-:Y:S03]  /*21b0*/  @!P1 FFMA.FTZ R12, R3, R23, R12 ;  /* 0x00000017030c9223 */ /* 0x000fe6000001000c */
[----:B------:R-:W-:Y:S04]  /*21c0*/  ISETP.LT.OR P2, PT, R5, RZ, !P2 ;  /* 0x000000ff0500720c */ /* 0x000fe80005741670 */
[----:B------:R-:W-:Y:S01]  /*21d0*/  ISETP.GE.OR P2, PT, R14, R13, P2 ;  /* 0x0000000d0e00720c */ /* 0x000fe20001746670 */
[-C--:B---3--:R-:W-:Y:S02]  /*21e0*/  @!P3 IMAD R7, R7, R24.reuse, RZ ;  /* 0x000000180707b224 */ /* 0x088fe400078e02ff */
[C---:B------:R-:W-:Y:S04]  /*21f0*/  @!P3 IMAD.WIDE.U32 R30, R29.reuse, R24, R38 ;  /* 0x000000181d1eb225 */ /* 0x040fe800078e0026 */
[----:B------:R-:W-:Y:S01]  /*2200*/  @!P3 IMAD R7, R29, R25, R7 ;  /* 0x000000191d07b224 */ /* 0x000fe200078e0207 */
[C---:B----4-:R-:W-:Y:S03]  /*2210*/  @!P3 LEA R44, P6, R30.reuse, R26, 0x2 ;  /* 0x0000001a1e2cb211 */ /* 0x050fe600078c10ff */
[----:B------:R-:W-:Y:S05]  /*2220*/  @!P3 IMAD.IADD R7, R31, 0x1, R7 ;  /* 0x000000011f07b824 */ /* 0x000fea00078e0207 */
[----:B------:R-:W-:Y:S02]  /*2230*/  @!P3 LEA.HI.X R45, R30, R27, R7, 0x2, P6 ;  /* 0x0000001b1e2db211 */ /* 0x000fe400030f1407 */
[----:B------:R-:W2:Y:S01]  /*2240*/  @!P2 LDS.128 R24, [R28+0x3020] ;  /* 0x003020001c18a984 */ /* 0x000ea20000000c00 */
[----:B------:R-:W-:Y:S07]  /*2250*/  ISETP.NE.AND P6, PT, R41, RZ, PT ;  /* 0x000000ff2900720c */ /* 0x000fee0003fc5270 */
[----:B------:R-:W-:Y:S01]  /*2260*/  @!PT LDS RZ, [RZ] ;  /* 0x00000000fffff984 */ /* 0x000fe20000000800 */
[----:B------:R-:W-:Y:S01]  /*2270*/  @!PT LDS RZ, [RZ] ;  /* 0x00000000fffff984 */ /* 0x000fe20000000800 */
[----:B------:R-:W-:Y:S01]  /*2280*/  @!PT LDS RZ, [RZ] ;  /* 0x00000000fffff984 */ /* 0x000fe20000000800 */
[----:B------:R3:W-:Y:S01]  /*2290*/  @!P3 LDGSTS.E.BYPASS.LTC128B.128 [R28+0x3020], desc[UR38][R44.64] ;  /* 0x030200002c1cbfae */ /* 0x0007e2000b901d66 */
[----:B-1----:R-:W-:Y:S04]  /*22a0*/  FSETP.GT.FTZ.AND P3, PT, R6, RZ, PT ;  /* 0x000000ff0600720b */ /* 0x002fe80003f74000 */
[----:B------:R-:W-:Y:S03]  /*22b0*/  ISETP.LT.OR P3, PT, R5, RZ, !P3 ;  /* 0x000000ff0500720c */ /* 0x000fe60005f61670 */
[----:B------:R-:W0:Y:S01]  /*22c0*/  LDGDEPBAR ;  /* 0x00000000000079af */ /* 0x000e220000000000 */
[----:B------:R-:W-:Y:S01]  /*22d0*/  ISETP.GE.OR P3, PT, R14, R13, P3 ;  /* 0x0000000d0e00720c */ /* 0x000fe20001f66670 */
[----:B------:R-:W-:Y:S11]  /*22e0*/  DEPBAR.LE SB0, 0x3 ;  /* 0x000080c00000791a */ /* 0x000ff60000000000 */
[----:B------:R-:W-:Y:S01]  /*22f0*/  @!UPT UIADD3 URZ, URZ, URZ, URZ ;  /* 0x0000003f3f3ff290 */ /* 0x000fe2000fffe03f */
[----:B---3--:R-:W1:Y:S01]  /*2300*/  @!P3 LDS.128 R28, [R28+0x4020] ;  /* 0x004020001c1cb984 */ /* 0x008e620000000c00 */
        /* <DEDUP_REMOVED lines=8> */
[----:B------:R-:W-:Y:S09]  /*2390*/  @P6 BRA `(.L_x_21) ;  /* 0xfffffff400c86947 */ /* 0x000ff2000383ffff */
.L_x_20:
[----:B------:R-:W-:Y:S05]  /*23a0*/  BSYNC B0 ;  /* 0x0000000000007941 */ /* 0x000fea0003800000 */
.L_x_19:
[----:B------:R-:W-:Y:S05]  /*23b0*/  @!P5 BRA `(.L_x_18) ;  /* 0x0000000000d0d947 */ /* 0x000fea0003800000 */
[----:B------:R-:W-:Y:S01]  /*23c0*/  VIADD R4, R42, 0x3 ;  /* 0x000000032a047836 */ /* 0x000fe20000000000 */
[----:B------:R-:W-:Y:S01]  /*23d0*/  HFMA2.MMA R20, -RZ, RZ, 0, 1.78813934326171875e-07 ;  /* 0x00000003ff147435 */ /* 0x000fe200000001ff */
[----:B-1----:R-:W-:-:S03]  /*23e0*/  IMAD.MOV.U32 R6, RZ, RZ, RZ ;  /* 0x000000ffff067224 */ /* 0x002fc600078e00ff */
[----:B------:R-:W-:-:S07]  /*23f0*/  SHF.R.S32.HI R7, RZ, 0x1f, R4 ;  /* 0x0000001fff077819 */ /* 0x000fce0000011404 */
.L_x_22:
        /* <DEDUP_REMOVED lines=9> */
[----:B------:R-:W1:Y:S01]  /*2490*/  @!P1 LDC.64 R16, c[0x0][0x238] ;  /* 0x00008e00ff109b82 */ /* 0x000e620000000a00 */
[----:B------:R-:W-:Y:S02]  /*24a0*/  ISETP.GE.AND P5, PT, R6, 0x3, PT ;  /* 0x000000030600780c */ /* 0x000fe40003fa6270 */
[----:B------:R-:W-:Y:S05]  /*24b0*/  SHF.R.U32.HI R2, RZ, 0x5, R2 ;  /* 0x00000005ff027819 */ /* 0x000fea0000011602 */
[----:B------:R-:W2:Y:S01]  /*24c0*/  @!P1 LDC.64 R18, c[0x0][0x210] ;  /* 0x00008400ff129b82 */ /* 0x000ea20000000a00 */
[----:B------:R-:W-:Y:S05]  /*24d0*/  LOP3.LUT R2, R2, R3, RZ, 0x3c, !PT ;  /* 0x0000000302027212 */ /* 0x000fea00078e3cff */
[----:B------:R-:W-:Y:S06]  /*24e0*/  IMAD R2, R2, 0x4, R0 ;  /* 0x0000000402027824 */ /* 0x000fec00078e0200 */
[----:B------:R-:W3:Y:S01]  /*24f0*/  LDS R2, [R2] ;  /* 0x0000000002027984 */ /* 0x000ee20000000800 */
[-C--:B-1----:R-:W-:Y:S04]  /*2500*/  @!P1 IMAD.WIDE.U32 R22, R4, R16.reuse, R38 ;  /* 0x0000001004169225 */ /* 0x082fe800078e0026 */
[----:B------:R-:W-:Y:S01]  /*2510*/  @!P1 IMAD R3, R7, R16, RZ ;  /* 0x0000001007039224 */ /* 0x000fe200078e02ff */
[----:B--2---:R-:W-:Y:S01]  /*2520*/  @!P1 LEA R18, P0, R22, R18, 0x2 ;  /* 0x0000001216129211 */ /* 0x004fe200078010ff */
[----:B------:R-:W-:Y:S02]  /*2530*/  @!P1 IMAD R16, R20, 0x400, R15 ;  /* 0x0000040014109824 */ /* 0x000fe400078e020f */
[----:B------:R-:W-:Y:S02]  /*2540*/  @!P1 IMAD R3, R4, R17, R3 ;  /* 0x0000001104039224 */ /* 0x000fe400078e0203 */
[--C-:B------:R-:W-:Y:S02]  /*2550*/  @!P1 IMAD R16, R16, 0x4, R0.reuse ;  /* 0x0000000410109824 */ /* 0x100fe400078e0200 */
[----:B------:R-:W-:Y:S02]  /*2560*/  @!P1 IMAD.IADD R3, R23, 0x1, R3 ;  /* 0x0000000117039824 */ /* 0x000fe400078e0203 */
[----:B------:R-:W-:Y:S03]  /*2570*/  VIADD R20, R20, 0x1 ;  /* 0x0000000114147836 */ /* 0x000fe60000000000 */
[----:B------:R-:W-:Y:S02]  /*2580*/  @!P1 LEA.HI.X R19, R22, R19, R3, 0x2, P0 ;  /* 0x0000001316139211 */ /* 0x000fe400000f1403 */
[----:B------:R-:W-:Y:S03]  /*2590*/  SEL R20, R20, RZ, !P3 ;  /* 0x000000ff14147207 */ /* 0x000fe60005800000 */
        /* <DEDUP_REMOVED lines=9> */
[----:B------:R-:W-:Y:S11]  /*2630*/  ISETP.GE.OR P0, PT, R14, R13, P0 ;  /* 0x0000000d0e00720c */ /* 0x000ff60000706670 */
[----:B------:R-:W-:Y:S02]  /*2640*/  @!UPT UIADD3 URZ, URZ, URZ, URZ ;  /* 0x0000003f3f3ff290 */ /* 0x000fe4000fffe03f */
[----:B-1----:R-:W-:Y:S01]  /*2650*/  @!P0 IMAD R16, R6, 0x400, R15 ;  /* 0x0000040006108824 */ /* 0x002fe200078e020f */
[----:B------:R-:W-:Y:S04]  /*2660*/  DEPBAR.LE SB0, 0x3 ;  /* 0x000080c00000791a */ /* 0x000fe80000000000 */
[----:B------:R-:W-:Y:S02]  /*2670*/  @!P0 IMAD R16, R16, 0x4, R0 ;  /* 0x0000000410108824 */ /* 0x000fe400078e0200 */
[----:B------:R-:W-:Y:S04]  /*2680*/  VIADD R6, R6, 0x1 ;  /* 0x0000000106067836 */ /* 0x000fe80000000000 */
[----:B------:R-:W1:Y:S01]  /*2690*/  @!P0 LDS.128 R16, [R16+0x1020] ;  /* 0x0010200010108984 */ /* 0x000e620000000c00 */
[----:B------:R-:W-:Y:S01]  /*26a0*/  SEL R6, R6, RZ, !P5 ;  /* 0x000000ff06067207 */ /* 0x000fe20006800000 */
[C---:B-1----:R-:W-:Y:S01]  /*26b0*/  @!P0 FFMA.FTZ R9, R2.reuse, R16, R9 ;  /* 0x0000001002098223 */ /* 0x042fe20000010009 */
[C---:B------:R-:W-:Y:S01]  /*26c0*/  @!P0 FFMA.FTZ R10, R2.reuse, R17, R10 ;  /* 0x00000011020a8223 */ /* 0x040fe2000001000a */
[C---:B------:R-:W-:Y:S01]  /*26d0*/  @!P0 FFMA.FTZ R11, R2.reuse, R18, R11 ;  /* 0x00000012020b8223 */ /* 0x040fe2000001000b */
[----:B------:R-:W-:Y:S01]  /*26e0*/  @!P0 FFMA.FTZ R12, R2, R19, R12 ;  /* 0x00000013020c8223 */ /* 0x000fe2000001000c */
[----:B------:R-:W-:Y:S09]  /*26f0*/  @P2 BRA `(.L_x_22) ;  /* 0xfffffffc00402947 */ /* 0x000ff2000383ffff */
.L_x_18:
[----:B------:R-:W-:Y:S05]  /*2700*/  BSYNC B1 ;  /* 0x0000000000017941 */ /* 0x000fea0003800000 */
.L_x_17:
[----:B------:R-:W-:Y:S05]  /*2710*/  @P4 EXIT ;  /* 0x000000000000494d */ /* 0x000fea0003800000 */
[----:B------:R-:W2:Y:S01]  /*2720*/  S2R R0, SR_CTAID.Y ;  /* 0x0000000000007919 */ /* 0x000ea20000002600 */
[----:B------:R-:W-:Y:S01]  /*2730*/  ULDC.64 UR4, c[0x0][0x288] ;  /* 0x0000a20000047ab9 */ /* 0x000fe20000000a00 */
[----:B------:R-:W-:Y:S01]  /*2740*/  F2FP.BF16.F32.PACK_AB R10, R10, R9 ;  /* 0x000000090a0a723e */ /* 0x000fe200000010ff */
[----:B------:R-:W-:Y:S01]  /*2750*/  IMAD R34, R34, UR4, RZ ;  /* 0x0000000422227c24 */ /* 0x000fe2000f8e02ff */
[----:B------:R-:W-:-:S03]  /*2760*/  F2FP.BF16.F32.PACK_AB R11, R12, R11 ;  /* 0x0000000b0c0b723e */ /* 0x000fc600000010ff */
[----:B------:R-:W-:Y:S01]  /*2770*/  IMAD R34, R35, UR5, R34 ;  /* 0x0000000523227c24 */ /* 0x000fe2000f8e0222 */
[----:B--2---:R-:W-:-:S04]  /*2780*/  SHF.L.U32 R0, R0, 0x7, RZ ;  /* 0x0000000700007819 */ /* 0x004fc800000006ff */
[----:B------:R-:W-:-:S04]  /*2790*/  IADD3 R14, P0, R14, R0, RZ ;  /* 0x000000000e0e7210 */ /* 0x000fc80007f1e0ff */
[----:B------:R-:W-:Y:S02]  /*27a0*/  LEA.HI.X.SX32 R15, R0, R36, 0x1, P0 ;  /* 0x00000024000f7211 */ /* 0x000fe400000f0eff */
[----:B------:R-:W-:Y:S01]  /*27b0*/  SHF.R.S32.HI R0, RZ, 0x1f, R5 ;  /* 0x0000001fff007819 */ /* 0x000fe20000011405 */
        /* <DEDUP_REMOVED lines=8> */
[----:B------:R-:W-:Y:S02]  /*2840*/  IADD3 R5, R15, R0, RZ ;  /* 0x000000000f057210 */ /* 0x000fe40007ffe0ff */
[----:B------:R-:W-:Y:S01]  /*2850*/  MOV R4, R14 ;  /* 0x0000000e00047202 */ /* 0x000fe20000000f00 */
[----:B------:R-:W-:-:S04]  /*2860*/  IMAD R33, R32, UR5, R33 ;  /* 0x0000000520217c24 */ /* 0x000fc8000f8e0221 */
[----:B------:R-:W-:Y:S01]  /*2870*/  IMAD.WIDE.U32 R4, R32, UR4, R4 ;  /* 0x0000000420047c25 */ /* 0x000fe2000f8e0004 */
[----:B------:R-:W-:-:S04]  /*2880*/  ULDC.64 UR4, c[0x0][0x280] ;  /* 0x0000a00000047ab9 */ /* 0x000fc80000000a00 */
[----:B------:R-:W-:Y:S02]  /*2890*/  IADD3 R33, R5, R33, RZ ;  /* 0x0000002105217210 */ /* 0x000fe40007ffe0ff */
[----:B------:R-:W-:-:S04]  /*28a0*/  LEA R2, P0, R4, UR4, 0x1 ;  /* 0x0000000404027c11 */ /* 0x000fc8000f8008ff */
[----:B------:R-:W-:-:S05]  /*28b0*/  LEA.HI.X R3, R4, UR5, R33, 0x1, P0 ;  /* 0x0000000504037c11 */ /* 0x000fca00080f0c21 */
[----:B------:R-:W-:Y:S01]  /*28c0*/  STG.E.64 desc[UR38][R2.64], R10 ;  /* 0x0000000a02007986 */ /* 0x000fe2000c101b26 */
[----:B------:R-:W-:Y:S05]  /*28d0*/  EXIT ;  /* 0x000000000000794d */ /* 0x000fea0003800000 */
.L_x_23:
        /* <DEDUP_REMOVED lines=10> */
.L_x_1567:


//--------------------- .text._ZN7cutlass13device_kernelIN5flash19FlashAttnFwdCombineIN4cute5tupleIJNS3_1CILi8EEENS5_ILi128EEEEEELi6ELi256ELi1ELb0ELb0ENS_10bfloat16_tEfNS_4arch4Sm90EEEEEvNT_6ParamsE --------------------------
	.section	.text._ZN7cutlass13device_kernelIN5flash19FlashAttnFwdCombineIN4cute5tupleIJNS3_1CILi8EEENS5_ILi128EEEEEELi6ELi256ELi1ELb0ELb0ENS_10bfloat16_tEfNS_4arch4Sm90EEEEEvNT_6ParamsE,"ax",@progbits
	.align	128
.text._ZN7cutlass13device_kernelIN5flash19FlashAttnFwdCombineIN4cute5tupleIJNS3_1CILi8EEENS5_ILi128EEEEEELi6ELi256ELi1ELb0ELb0ENS_10bfloat16_tEfNS_4arch4Sm90EEEEEvNT_6ParamsE:
        .type           _ZN7cutlass13device_kernelIN5flash19FlashAttnFwdCombineIN4cute5tupleIJNS3_1CILi8EEENS5_ILi128EEEEEELi6ELi256ELi1ELb0ELb0ENS_10bfloat16_tEfNS_4arch4Sm90EEEEEvNT_6ParamsE,@function
        .size           _ZN7cutlass13device_kernelIN5flash19FlashAttnFwdCombineIN4cute5tupleIJNS3_1CILi8EEENS5_ILi128EEEEEELi6ELi256ELi1ELb0ELb0ENS_10bfloat16_tEfNS_4arch4Sm90EEEEEvNT_6ParamsE,(.L_x_1568 - _ZN7cutlass13device_kernelIN5flash19FlashAttnFwdCombineIN4cute5tupleIJNS3_1CILi8EEENS5_ILi128EEEEEELi6ELi256ELi1ELb0ELb0ENS_10bfloat16_tEfNS_4arch4Sm90EEEEEvNT_6ParamsE)
        .other          _ZN7cutlass13device_kernelIN5flash19FlashAttnFwdCombineIN4cute5tupleIJNS3_1CILi8EEENS5_ILi128EEEEEELi6ELi256ELi1ELb0ELb0ENS_10bfloat16_tEfNS_4arch4Sm90EEEEEvNT_6ParamsE,@"STO_CUDA_ENTRY STV_DEFAULT"
_ZN7cutlass13device_kernelIN5flash19FlashAttnFwdCombineIN4cute5tupleIJNS3_1CILi8EEENS5_ILi128EEEEEELi6ELi256ELi1ELb0ELb0ENS_10bfloat16_tEfNS_4arch4Sm90EEEEEvNT_6ParamsE:
        /* <DEDUP_REMOVED lines=22> */
[----:B------:R-:W-:Y:S01]  /*0160*/  ISETP.NE.AND.EX P0, PT, RZ, UR5, PT, P0 ;  /* 0x00000005ff007c0c */ /* 0x000fe2000bf05300 */
[----:B--2---:R-:W2:Y:S02]  /*0170*/  S2R R2, SR_TID.X ;  /* 0x0000000000027919 */ /* 0x004ea40000002100 */
[----:B------:R-:W4:Y:S01]  /*0180*/  LDC R3, c[0x0][0x10] ;  /* 0x00000400ff037b82 */ /* 0x000f220000000800 */
[----:B------:R-:W-:Y:S02]  /*0190*/  ULDC UR4, c[0x0][0x14] ;  /* 0x0000050000047ab9 */ /* 0x000fe40000000800 */
[----:B------:R-:W-:Y:S01]  /*01a0*/  UIADD3 UR4, UR4, -0x1, URZ ;  /* 0xffffffff04047890 */ /* 0x000fe2000fffe03f */
[----:B----4-:R-:W-:Y:S01]  /*01b0*/  VIADD R3, R3, 0xffffffff ;  /* 0xffffffff03037836 */ /* 0x010fe20000000000 */
        /* <DEDUP_REMOVED lines=30> */
.L_x_24:
        /* <DEDUP_REMOVED lines=14> */
[----:B------:R-:W-:Y:S01]  /*0480*/  IMAD R20, R18, 0x8, R20 ;  /* 0x0000000812147824 */ /* 0x000fe200078e0214 */
        /* <DEDUP_REMOVED lines=9> */
[----:B------:R-:W-:Y:S01]  /*0520*/  ISETP.GE.AND P3, PT, R26, R16, PT ;  /* 0x000000101a00720c */ /* 0x000fe20003f66270 */
[----:B------:R-:W-:Y:S01]  /*0530*/  ULDC.64 UR4, c[0x0][0x278] ;  /* 0x00009e0000047ab9 */ /* 0x000fe20000000a00 */
[----:B------:R-:W-:Y:S02]  /*0540*/  IMAD.MOV.U32 R18, RZ, RZ, R20 ;  /* 0x000000ffff127224 */ /* 0x000fe400078e0014 */
[----:B------:R-:W-:Y:S02]  /*0550*/  IMAD R11, R33, UR4, RZ ;  /* 0x00000004210b7c24 */ /* 0x000fe4000f8e02ff */
[C---:B------:R-:W-:Y:S01]  /*0560*/  IMAD.WIDE.U32 R24, R32.reuse, UR4, RZ ;  /* 0x0000000420187c25 */ /* 0x040fe2000f8e00ff */
[----:B------:R-:W3:Y:S03]  /*0570*/  S2UR UR6, SR_CgaCtaId ;  /* 0x00000000000679c3 */ /* 0x000ee60000008800 */
[----:B------:R-:W-:Y:S01]  /*0580*/  IMAD R11, R32, UR5, R11 ;  /* 0x00000005200b7c24 */ /* 0x000fe2000f8e020b */
[----:B------:R-:W-:-:S02]  /*0590*/  ULDC.64 UR4, c[0x0][0x270] ;  /* 0x00009c0000047ab9 */ /* 0x000fc40000000a00 */
[----:B------:R-:W-:Y:S01]  /*05a0*/  @P3 MOV R23, 0xff800000 ;  /* 0xff80000000173802 */ /* 0x000fe20000000f00 */
[----:B------:R-:W-:Y:S01]  /*05b0*/  IMAD.IADD R25, R25, 0x1, R11 ;  /* 0x0000000119197824 */ /* 0x000fe200078e020b */
[----:B------:R-:W5:Y:S01]  /*05c0*/  @!P3 LDC.64 R14, c[0x0][0x268] ;  /* 0x00009a00ff0ebb82 */ /* 0x000f620000000a00 */
[----:B--2---:R-:W-:-:S13]  /*05d0*/  ISETP.NE.AND P0, PT, R22, 0x1, PT ;  /* 0x000000011600780c */ /* 0x004fda0003f05270 */
[----:B------:R-:W2:Y:S08]  /*05e0*/  @P0 LDC R19, c[0x0][0x2bc] ;  /* 0x0000af00ff130b82 */ /* 0x000eb00000000800 */
[----:B------:R-:W3:Y:S01]  /*05f0*/  @P0 LDC R10, c[0x0][0x2c0] ;  /* 0x0000b000ff0a0b82 */ /* 0x000ee20000000800 */
[----:B--2---:R-:W-:-:S05]  /*0600*/  @P0 IMAD.HI.U32 R19, R20, R19, RZ ;  /* 0x0000001314130227 */ /* 0x004fca00078e00ff */
[----:B---3--:R-:W-:Y:S02]  /*0610*/  @P0 SHF.R.U32.HI R18, RZ, R10, R19 ;  /* 0x0000000aff120219 */ /* 0x008fe40000011613 */
[----:B------:R-:W2:Y:S02]  /*0620*/  @!P3 LDC.64 R10, c[0x0][0x250] ;  /* 0x00009400ff0abb82 */ /* 0x000ea40000000a00 */
[----:B------:R-:W-:Y:S01]  /*0630*/  SHF.R.S32.HI R19, RZ, 0x1f, R18 ;  /* 0x0000001fff137819 */ /* 0x000fe20000011412 */
[C---:B------:R-:W-:Y:S01]  /*0640*/  IMAD.WIDE.U32 R24, R18.reuse, UR4, R24 ;  /* 0x0000000412187c25 */ /* 0x040fe2000f8e0018 */
[----:B------:R-:W-:-:S03]  /*0650*/  IADD3 R21, -R18, RZ, RZ ;  /* 0x000000ff12157210 */ /* 0x000fc60007ffe1ff */
[----:B------:R-:W-:Y:S01]  /*0660*/  IMAD R19, R19, UR4, RZ ;  /* 0x0000000413137c24 */ /* 0x000fe2000f8e02ff */
[----:B------:R-:W-:Y:S01]  /*0670*/  UMOV UR4, 0x400 ;  /* 0x0000040000047882 */ /* 0x000fe20000000000 */
[----:B------:R-:W-:Y:S01]  /*0680*/  IMAD R20, R22, R21, R20 ;  /* 0x0000001516147224 */ /* 0x000fe200078e0214 */
[----:B------:R-:W-:Y:S01]  /*0690*/  @!P3 SHF.R.S32.HI R22, RZ, 0x1f, R26 ;  /* 0x0000001fff16b819 */ /* 0x000fe2000001141a */
[----:B------:R-:W-:Y:S01]  /*06a0*/  IMAD R19, R18, UR5, R19 ;  /* 0x0000000512137c24 */ /* 0x000fe2000f8e0213 */
[----:B------:R-:W-:Y:S01]  /*06b0*/  LOP3.LUT R18, R26, 0x1, RZ, 0xc0, !PT ;  /* 0x000000011a127812 */ /* 0x000fe200078ec0ff */
[----:B------:R-:W-:Y:S01]  /*06c0*/  ULEA UR4, UR6, UR4, 0x18 ;  /* 0x0000000406047291 */ /* 0x000fe2000f8ec03f */
[----:B------:R-:W-:Y:S01]  /*06d0*/  SHF.R.S32.HI R21, RZ, 0x1f, R20 ;  /* 0x0000001fff157819 */ /* 0x000fe20000011414 */
[----:B-----5:R-:W-:Y:S01]  /*06e0*/  @!P3 IMAD R22, R22, R14, RZ ;  /* 0x0000000e1616b224 */ /* 0x020fe200078e02ff */
[----:B------:R-:W-:Y:S01]  /*06f0*/  ISETP.NE.U32.AND P0, PT, R18, 0x1, PT ;  /* 0x000000011200780c */ /* 0x000fe20003f05070 */
[----:B------:R-:W-:Y:S01]  /*0700*/  VIADD R18, R26, 0x20 ;  /* 0x000000201a127836 */ /* 0x000fe20000000000 */
[----:B------:R-:W-:Y:S01]  /*0710*/  IADD3 R20, P2, R20, R24, RZ ;  /* 0x0000001814147210 */ /* 0x000fe20007f5e0ff */
[----:B------:R-:W-:-:S02]  /*0720*/  @!P3 IMAD R22, R26, R15, R22 ;  /* 0x0000000f1a16b224 */ /* 0x000fc400078e0216 */
[----:B------:R-:W-:Y:S01]  /*0730*/  @P3 IMAD.U32 R15, RZ, RZ, UR4 ;  /* 0x00000004ff0f3e24 */ /* 0x000fe2000f8e00ff */
[----:B------:R-:W-:Y:S02]  /*0740*/  IADD3.X R21, R21, R25, R19, P2, !PT ;  /* 0x0000001915157210 */ /* 0x000fe400017fe413 */
[----:B------:R-:W-:Y:S01]  /*0750*/  ISETP.GE.AND P2, PT, R18, R16, PT ;  /* 0x000000101200720c */ /* 0x000fe20003f46270 */
[----:B------:R-:W-:Y:S02]  /*0760*/  @P3 IMAD R19, R12, 0x4, R15 ;  /* 0x000000040c133824 */ /* 0x000fe400078e020f */
[----:B------:R-:W-:Y:S01]  /*0770*/  @!P3 IMAD.WIDE.U32 R26, R26, R14, R20 ;  /* 0x0000000e1a1ab225 */ /* 0x000fe200078e0014 */
[----:B------:R-:W-:Y:S02]  /*0780*/  MOV R14, 0xf8 ;  /* 0x000000f8000e7802 */ /* 0x000fe40000000f00 */
[----:B------:R3:W-:Y:S01]  /*0790*/  @P3 STS [R19], R23 ;  /* 0x0000001713003388 */ /* 0x0007e20000000800 */
[----:B------:R-:W-:Y:S01]  /*07a0*/  @!P3 IMAD.U32 R15, RZ, RZ, UR4 ;  /* 0x00000004ff0fbe24 */ /* 0x000fe2000f8e00ff */
[----:B------:R-:W-:-:S02]  /*07b0*/  SEL R14, R14, 0x108, !P0 ;  /* 0x000001080e0e7807 */ /* 0x000fc40004000000 */
[----:B------:R-:W-:Y:S02]  /*07c0*/  @!P3 IADD3 R22, R27, R22, RZ ;  /* 0x000000161b16b210 */ /* 0x000fe40007ffe0ff */
[----:B--2---:R-:W-:Y:S02]  /*07d0*/  @!P3 LEA R24, P0, R26, R10, 0x2 ;  /* 0x0000000a1a18b211 */ /* 0x004fe400078010ff */
[----:B------:R-:W-:Y:S02]  /*07e0*/  @P2 IADD3 R10, R12, R14, RZ ;  /* 0x0000000e0c0a2210 */ /* 0x000fe40007ffe0ff */
[----:B------:R-:W-:Y:S01]  /*07f0*/  @!P3 LEA.HI.X R25, R26, R11, R22, 0x2, P0 ;  /* 0x0000000b1a19b211 */ /* 0x000fe200000f1416 */
[----:B------:R-:W-:Y:S01]  /*0800*/  @P2 IMAD.MOV.U32 R11, RZ, RZ, -0x800000 ;  /* 0xff800000ff0b2424 */ /* 0x000fe200078e00ff */
[----:B------:R-:W-:Y:S01]  /*0810*/  @!P3 LEA R22, R12, R15, 0x2 ;  /* 0x0000000f0c16b211 */ /* 0x000fe200078e10ff */
[----:B------:R-:W-:-:S04]  /*0820*/  @P2 IMAD R10, R10, 0x4, R15 ;  /* 0x000000040a0a2824 */ /* 0x000fc800078e020f */
[----:B------:R-:W-:Y:S01]  /*0830*/  @!PT LDS RZ, [RZ] ;  /* 0x00000000fffff984 */ /* 0x000fe20000000800 */
[----:B------:R-:W-:Y:S01]  /*0840*/  @!PT LDS RZ, [RZ] ;  /* 0x00000000fffff984 */ /* 0x000fe20000000800 */
[----:B------:R-:W-:Y:S01]  /*0850*/  @!PT LDS RZ, [RZ] ;  /* 0x00000000fffff984 */ /* 0x000fe20000000800 */
[----:B------:R3:W-:Y:S04]  /*0860*/  @!P3 LDGSTS.E.LTC128B [R22], desc[UR38][R24.64] ;  /* 0x000000001816bfae */ /* 0x0007e8000b921966 */
[----:B------:R3:W-:Y:S01]  /*0870*/  @P2 STS [R10], R11 ;  /* 0x0000000b0a002388 */ /* 0x0007e20000000800 */
[----:B------:R-:W-:Y:S05]  /*0880*/  @P2 BRA `(.L_x_26) ;  /* 0x00000000003c2947 */ /* 0x000fea0003800000 */
[----:B---3--:R-:W-:Y:S01]  /*0890*/  SHF.R.S32.HI R10, RZ, 0x1f, R18 ;  /* 0x0000001fff0a7819 */ /* 0x008fe20000011412 */
[----:B------:R-:W-:Y:S01]  /*08a0*/  ULDC.64 UR4, c[0x0][0x268] ;  /* 0x00009a0000047ab9 */ /* 0x000fe20000000a00 */
[----:B------:R-:W-:Y:S01]  /*08b0*/  IADD3 R12, R12, R14, RZ ;  /* 0x0000000e0c0c7210 */ /* 0x000fe20007ffe0ff */
[----:B------:R-:W-:-:S03]  /*08c0*/  IMAD.WIDE.U32 R20, R18, UR4, R20 ;  /* 0x0000000412147c25 */ /* 0x000fc6000f8e0014 */
[----:B------:R-:W-:Y:S01]  /*08d0*/  LEA R12, R12, R15, 0x2 ;  /* 0x0000000f0c0c7211 */ /* 0x000fe200078e10ff */
[----:B------:R-:W-:-:S04]  /*08e0*/  IMAD R10, R10, UR4, RZ ;  /* 0x000000040a0a7c24 */ /* 0x000fc8000f8e02ff */
        /* <DEDUP_REMOVED lines=9> */
.L_x_26:
[----:B------:R-:W-:Y:S05]  /*0980*/  BSYNC B0 ;  /* 0x0000000000007941 */ /* 0x000fea0003800000 */
.L_x_25:
[----:B---3--:R-:W-:Y:S01]  /*0990*/  LOP3.LUT R10, R3, 0xffffffe0, RZ, 0xc0, !PT ;  /* 0xffffffe0030a7812 */ /* 0x008fe200078ec0ff */
        /* <DEDUP_REMOVED lines=8> */
[----:B------:R-:W-:-:S02]  /*0a20*/  IMAD.SHL.U32 R14, R2, 0x4, RZ ;  /* 0x00000004020e7824 */ /* 0x000fc400078e00ff */
        /* <DEDUP_REMOVED lines=18> */
[----:B------:R-:W3:Y:S02]  /*0b50*/  @!P4 LDC.64 R20, c[0x0][0x238] ;  /* 0x00008e00ff14cb82 */ /* 0x000ee40000000a00 */
[----:B------:R-:W-:-:S02]  /*0b60*/  IMAD R35, R4, R35, R9 ;  /* 0x0000002304237224 */ /* 0x000fc400078e0209 */
[----:B------:R-:W-:Y:S02]  /*0b70*/  IMAD.IADD R23, R23, 0x1, R6 ;  /* 0x0000000117177824 */ /* 0x000fe400078e0206 */
[----:B------:R-:W-:Y:S01]  /*0b80*/  IMAD R15, R8, 0x80, R14 ;  /* 0x00000080080f7824 */ /* 0x000fe200078e020e */
[----:B------:R-:W-:Y:S01]  /*0b90*/  SHF.R.S32.HI R34, RZ, 0x1f, R35 ;  /* 0x0000001fff227819 */ /* 0x000fe20000011423 */
[----:B--2---:R-:W2:Y:S01]  /*0ba0*/  @!P5 LDC.64 R18, c[0x0][0x238] ;  /* 0x00008e00ff12db82 */ /* 0x004ea20000000a00 */
        /* <DEDUP_REMOVED lines=8> */
[----:B---3--:R-:W-:Y:S02]  /*0c30*/  @!P4 IADD3 R20, P2, R38, R20, RZ ;  /* 0x000000142614c210 */ /* 0x008fe40007f5e0ff */
[----:B-1----:R-:W-:-:S03]  /*0c40*/  LEA R0, R0, R3, 0x18 ;  /* 0x0000000300007211 */ /* 0x002fc600078ec0ff */
[----:B------:R-:W1:Y:S01]  /*0c50*/  @!P4 LDC.64 R10, c[0x0][0x210] ;  /* 0x00008400ff0acb82 */ /* 0x000e620000000a00 */
[C---:B--2---:R-:W-:Y:S01]  /*0c60*/  @!P5 LEA R12, P0, R18.reuse, R38, 0x1 ;  /* 0x00000026120cd211 */ /* 0x044fe200078008ff */
[----:B------:R-:W-:Y:S02]  /*0c70*/  @!P4 IMAD.X R21, R39, 0x1, R21, P2 ;  /* 0x000000012715c824 */ /* 0x000fe400010e0615 */
[--C-:B------:R-:W-:Y:S01]  /*0c80*/  @!P4 IMAD R3, R15, 0x4, R0.reuse ;  /* 0x000000040f03c824 */ /* 0x100fe200078e0200 */
[----:B------:R-:W-:Y:S01]  /*0c90*/  @!P5 LEA.HI.X R19, R18, R39, R19, 0x1, P0 ;  /* 0x000000271213d211 */ /* 0x000fe200000f0c13 */
[----:B------:R-:W-:Y:S01]  /*0ca0*/  IMAD R37, R8, 0x4, R0 ;  /* 0x0000000408257824 */ /* 0x000fe200078e0200 */
[----:B----4-:R-:W-:-:S04]  /*0cb0*/  @!P4 LEA R16, P3, R38, R16, 0x2 ;  /* 0x000000102610c211 */ /* 0x010fc800078610ff */
[----:B------:R-:W-:Y:S02]  /*0cc0*/  @!P4 LEA.HI.X R17, R38, R17, R39, 0x2, P3 ;  /* 0x000000112611c211 */ /* 0x000fe400018f1427 */
[----:B------:R-:W-:Y:S02]  /*0cd0*/  ISETP.NE.AND P3, PT, R2, RZ, PT ;  /* 0x000000ff0200720c */ /* 0x000fe40003f65270 */
[C---:B-----5:R-:W-:Y:S01]  /*0ce0*/  @!P5 LEA R6, P0, R12.reuse, R6, 0x2 ;  /* 0x000000060c06d211 */ /* 0x060fe200078010ff */
[----:B------:R-:W-:Y:S01]  /*0cf0*/  @!PT LDS RZ, [RZ] ;  /* 0x00000000fffff984 */ /* 0x000fe20000000800 */
[----:B------:R-:W-:Y:S01]  /*0d00*/  @!PT LDS RZ, [RZ] ;  /* 0x00000000fffff984 */ /* 0x000fe20000000800 */
[----:B------:R-:W-:Y:S01]  /*0d10*/  @!PT LDS RZ, [RZ] ;  /* 0x00000000fffff984 */ /* 0x000fe20000000800 */
[----:B------:R2:W-:Y:S03]  /*0d20*/  @!P4 LDGSTS.E.BYPASS.LTC128B.128 [R3+0x820], desc[UR38][R16.64] ;  /* 0x008200001003cfae */ /* 0x0005e6000b901d66 */
[----:B------:R-:W-:Y:S01]  /*0d30*/  @!P5 LEA.HI.X R7, R12, R7, R19, 0x2, P0 ;  /* 0x000000070c07d211 */ /* 0x000fe200000f1413 */
[----:B------:R-:W-:Y:S01]  /*0d40*/  @!P4 IMAD R12, R15, 0x4, R0 ;  /* 0x000000040f0cc824 */ /* 0x000fe200078e0200 */
[----:B------:R-:W0:Y:S01]  /*0d50*/  LDGDEPBAR ;  /* 0x00000000000079af */ /* 0x000e220000000000 */
[----:B-1----:R-:W-:-:S04]  /*0d60*/  @!P4 LEA R10, P2, R20, R10, 0x2 ;  /* 0x0000000a140ac211 */ /* 0x002fc800078410ff */
[----:B------:R-:W-:-:S05]  /*0d70*/  @!P4 LEA.HI.X R11, R20, R11, R21, 0x2, P2 ;  /* 0x0000000b140bc211 */ /* 0x000fca00010f1415 */
[----:B------:R-:W-:Y:S04]  /*0d80*/  @!P4 LDGSTS.E.BYPASS.LTC128B.128 [R12+0x1820], desc[UR38][R10.64] ;  /* 0x018200000a0ccfae */ /* 0x000fe8000b901d66 */
[----:B------:R-:W0:Y:S01]  /*0d90*/  LDGDEPBAR ;  /* 0x00000000000079af */ /* 0x000e220000000000 */
[----:B--2---:R-:W-:Y:S02]  /*0da0*/  @!P5 IMAD R3, R15, 0x4, R0 ;  /* 0x000000040f03d824 */ /* 0x004fe400078e0200 */
[----:B------:R-:W-:-:S03]  /*0db0*/  IMAD.SHL.U32 R16, R2, 0x8, RZ ;  /* 0x0000000802107824 */ /* 0x000fc600078e00ff */
[----:B------:R1:W-:Y:S02]  /*0dc0*/  @!P5 LDGSTS.E.BYPASS.LTC128B.128 [R3+0x2820], desc[UR38][R6.64] ;  /* 0x028200000603dfae */ /* 0x0003e4000b901d66 */
[----:B------:R-:W-:Y:S02]  /*0dd0*/  LOP3.LUT R16, R16, 0xf8, RZ, 0xc0, !PT ;  /* 0x000000f810107812 */ /* 0x000fe400078ec0ff */
[----:B------:R-:W0:Y:S02]  /*0de0*/  LDGDEPBAR ;  /* 0x00000000000079af */ /* 0x000e240000000000 */
[----:B------:R-:W-:Y:S02]  /*0df0*/  LOP3.LUT R16, R16, 0x7, R8, 0xf8, !PT ;  /* 0x0000000710107812 */ /* 0x000fe400078ef808 */
[----:B-1----:R-:W-:Y:S01]  /*0e00*/  LOP3.LUT R3, R2, 0x1, RZ, 0xc0, !PT ;  /* 0x0000000102037812 */ /* 0x002fe200078ec0ff */
[----:B------:R-:W-:-:S06]  /*0e10*/  DEPBAR.LE SB0, 0x3 ;  /* 0x000080c00000791a */ /* 0x000fcc0000000000 */
[----:B------:R-:W-:Y:S05]  /*0e20*/  WARPSYNC.ALL ;  /* 0x0000000000007948 */ /* 0x000fea0003800000 */
[----:B------:R-:W-:Y:S01]  /*0e30*/  SHF.R.U32.HI R6, RZ, 0x2, R2 ;  /* 0x00000002ff067819 */ /* 0x000fe20000011602 */
[----:B------:R-:W1:Y:S08]  /*0e40*/  S2UR UR4, SR_CTAID.Y ;  /* 0x00000000000479c3 */ /* 0x000e700000002600 */
[----:B------:R-:W-:Y:S01]  /*0e50*/  BAR.SYNC.DEFER_BLOCKING 0x0 ;  /* 0x0000000000007b1d */ /* 0x000fe20000010000 */
[----:B------:R-:W-:-:S02]  /*0e60*/  ISETP.NE.U32.AND P0, PT, R3, 0x1, PT ;  /* 0x000000010300780c */ /* 0x000fc40003f05070 */
[----:B------:R-:W-:-:S05]  /*0e70*/  LOP3.LUT R6, R16, 0x7, R6, 0x78, !PT ;  /* 0x0000000710067812 */ /* 0x000fca00078e7806 */
[----:B------:R-:W-:-:S04]  /*0e80*/  IMAD R6, R6, 0x4, R0 ;  /* 0x0000000406067824 */ /* 0x000fc800078e0200 */
[C---:B------:R-:W-:Y:S02]  /*0e90*/  VIADD R3, R6.reuse, 0x3e0 ;  /* 0x000003e006037836 */ /* 0x040fe40000000000 */
[----:B------:R-:W-:-:S05]  /*0ea0*/  @P0 VIADD R3, R6, 0x420 ;  /* 0x0000042006030836 */ /* 0x000fca0000000000 */
[----:B------:R-:W-:Y:S04]  /*0eb0*/  LDS R11, [R3] ;  /* 0x00000000030b7984 */ /* 0x000fe80000000800 */
[----:B------:R-:W2:Y:S02]  /*0ec0*/  LDS R10, [R6] ;  /* 0x00000000060a7984 */ /* 0x000ea40000000800 */
[----:B--2---:R-:W-:Y:S02]  /*0ed0*/  FMNMX.FTZ R7, R11, R10, !PT ;  /* 0x0000000a0b077209 */ /* 0x004fe40007810000 */
[----:B------:R-:W-:-:S03]  /*0ee0*/  FSETP.NEU.FTZ.AND P2, PT, R10, -INF , PT ;  /* 0xff8000000a00780b */ /* 0x000fc60003f5d000 */
        /* <DEDUP_REMOVED lines=14> */
[----:B------:R-:W-:Y:S01]  /*0fd0*/  FADD.FTZ R17, R11, -R17 ;  /* 0x800000110b117221 */ /* 0x000fe20000010000 */
[----:B------:R-:W-:Y:S02]  /*0fe0*/  SEL R11, R2, 0xffffffff, P2 ;  /* 0xffffffff020b7807 */ /* 0x000fe40001000000 */
[----:B------:R-:W-:Y:S01]  /*0ff0*/  FMUL.FTZ R18, R18, 1.4426950216293334961 ;  /* 0x3fb8aa3b12127820 */ /* 0x000fe20000410000 */
[----:B------:R-:W-:-:S05]  /*1000*/  FMUL.FTZ R17, R17, 1.4426950216293334961 ;  /* 0x3fb8aa3b11117820 */ /* 0x000fca0000410000 */
[----:B------:R-:W2:Y:S01]  /*1010*/  MUFU.EX2 R18, R18 ;  /* 0x0000001200127308 */ /* 0x000ea20000000800 */
[----:B------:R-:W-:-:S07]  /*1020*/  @P0 VIADD R11, R2, 0x20 ;  /* 0x00000020020b0836 */ /* 0x000fce0000000000 */
[----:B------:R-:W3:Y:S01]  /*1030*/  MUFU.EX2 R17, R17 ;  /* 0x0000001100117308 */ /* 0x000ee20000000800 */
[----:B--2---:R-:W-:-:S04]  /*1040*/  FADD.FTZ R7, RZ, R18 ;  /* 0x00000012ff077221 */ /* 0x004fc80000010000 */
[----:B---3--:R-:W-:-:S05]  /*1050*/  FADD.FTZ R7, R7, R17 ;  /* 0x0000001107077221 */ /* 0x008fca0000010000 */
        /* <DEDUP_REMOVED lines=18> */
[----:B------:R-:W-:-:S02]  /*1180*/  IMAD.MOV.U32 R7, RZ, RZ, RZ ;  /* 0x000000ffff077224 */ /* 0x000fc400078e00ff */
[----:B----4-:R-:W-:Y:S02]  /*1190*/  FADD.FTZ R16, R10, R16 ;  /* 0x000000100a107221 */ /* 0x010fe40000010000 */
[----:B------:R-:W3:Y:S01]  /*11a0*/  SHFL.BFLY PT, R19, R20, 0x1, 0x1f ;  /* 0x0c201f0014137f89 */ /* 0x000ee200000e0000 */
        /* <DEDUP_REMOVED lines=8> */
[----:B------:R-:W-:-:S09]  /*1230*/  FMUL.FTZ R17, R17, R7 ;  /* 0x0000000711117220 */ /* 0x000fd20000410000 */
        /* <DEDUP_REMOVED lines=31> */
.L_x_28:
[----:B------:R-:W-:Y:S05]  /*1430*/  BSYNC B0 ;  /* 0x0000000000007941 */ /* 0x000fea0003800000 */
.L_x_27:
[----:B------:R-:W-:Y:S01]  /*1440*/  STS [R6], R18 ;  /* 0x0000001206007388 */ /* 0x000fe20000000800 */
[----:B------:R-:W-:Y:S01]  /*1450*/  BSSY B1, `(.L_x_29) ;  /* 0x00000e0000017945 */ /* 0x000fe20003800000 */
[----:B------:R-:W-:Y:S02]  /*1460*/  IMAD.MOV.U32 R12, RZ, RZ, RZ ;  /* 0x000000ffff0c7224 */ /* 0x000fe400078e00ff */
[----:B------:R-:W-:Y:S01]  /*1470*/  STS [R3], R17 ;  /* 0x0000001103007388 */ /* 0x000fe20000000800 */
[----:B------:R-:W-:-:S03]  /*1480*/  IMAD.MOV.U32 R9, RZ, RZ, RZ ;  /* 0x000000ffff097224 */ /* 0x000fc600078e00ff */
[----:B------:R1:W-:Y:S01]  /*1490*/  @!P2 STS [R37+0x800], R11 ;  /* 0x0008000b2500a388 */ /* 0x0003e20000000800 */
[----:B------:R-:W-:Y:S01]  /*14a0*/  BAR.SYNC.DEFER_BLOCKING 0x0 ;  /* 0x0000000000007b1d */ /* 0x000fe20000010000 */
[----:B-1----:R-:W-:-:S05]  /*14b0*/  CS2R R10, SRZ ;  /* 0x00000000000a7805 */ /* 0x002fca000001ff00 */
[----:B------:R-:W1:Y:S02]  /*14c0*/  LDS R37, [R37+0x800] ;  /* 0x0008000025257984 */ /* 0x000e640000000800 */
[----:B-1----:R-:W-:-:S13]  /*14d0*/  ISETP.GE.AND P0, PT, R37, RZ, PT ;  /* 0x000000ff2500720c */ /* 0x002fda0003f06270 */
        /* <DEDUP_REMOVED lines=19> */
.L_x_33:
[C---:B------:R-:W-:Y:S02]  /*1610*/  VIADD R6, R20.reuse, 0x3 ;  /* 0x0000000314067836 */ /* 0x040fe40000000000 */
        /* <DEDUP_REMOVED lines=141> */
.L_x_32:
[----:B------:R-:W-:Y:S05]  /*1ef0*/  BSYNC B0 ;  /* 0x0000000000007941 */ /* 0x000fea0003800000 */
.L_x_31:
[----:B------:R-:W-:Y:S05]  /*1f00*/  @!P5 BRA `(.L_x_30) ;  /* 0x0000000000d0d947 */ /* 0x000fea0003800000 */
[----:B------:R-:W-:Y:S01]  /*1f10*/  VIADD R4, R42, 0x3 ;  /* 0x000000032a047836 */ /* 0x000fe20000000000 */
[----:B------:R-:W-:Y:S01]  /*1f20*/  MOV R20, 0x3 ;  /* 0x0000000300147802 */ /* 0x000fe20000000f00 */
[----:B------:R-:W-:-:S03]  /*1f30*/  IMAD.MOV.U32 R6, RZ, RZ, RZ ;  /* 0x000000ffff067224 */ /* 0x000fc600078e00ff */
[----:B------:R-:W-:-:S07]  /*1f40*/  SHF.R.S32.HI R7, RZ, 0x1f, R4 ;  /* 0x0000001fff077819 */ /* 0x000fce0000011404 */
.L_x_34:
        /* <DEDUP_REMOVED lines=48> */
.L_x_30:
[----:B------:R-:W-:Y:S05]  /*2250*/  BSYNC B1 ;  /* 0x0000000000017941 */ /* 0x000fea0003800000 */
.L_x_29:
[----:B------:R-:W-:Y:S05]  /*2260*/  @P4 EXIT ;  /* 0x000000000000494d */ /* 0x000fea0003800000 */
[----:B------:R-:W1:Y:S01]  /*2270*/  S2R R0, SR_CTAID.Y ;  /* 0x0000000000007919 */ /* 0x000e620000002600 */
[----:B------:R-:W-:Y:S01]  /*2280*/  ULDC.64 UR4, c[0x0][0x288] ;  /* 0x0000a20000047ab9 */ /* 0x000fe20000000a00 */
[----:B------:R-:W-:Y:S01]  /*2290*/  F2FP.BF16.F32.PACK_AB R8, R12, R11 ;  /* 0x0000000b0c08723e */ /* 0x000fe200000010ff */
[----:B------:R-:W-:Y:S01]  /*22a0*/  IMAD R34, R34, UR4, RZ ;  /* 0x0000000422227c24 */ /* 0x000fe2000f8e02ff */
[----:B------:R-:W-:-:S03]  /*22b0*/  F2FP.BF16.F32.PACK_AB R9, R9, R10 ;  /* 0x0000000a0909723e */ /* 0x000fc600000010ff */
[----:B------:R-:W-:Y:S01]  /*22c0*/  IMAD R34, R35, UR5, R34 ;  /* 0x0000000523227c24 */ /* 0x000fe2000f8e0222 */
[----:B-1----:R-:W-:-:S04]  /*22d0*/  SHF.L.U32 R0, R0, 0x7, RZ ;  /* 0x0000000700007819 */ /* 0x002fc800000006ff */
        /* <DEDUP_REMOVED lines=21> */
.L_x_35:
        /* <DEDUP_REMOVED lines=13> */
.L_x_1568:


//--------------------- .text._ZN7cutlass13device_kernelIN5flash19FlashAttnFwdCombineIN4cute5tupleIJNS3_1CILi8EEENS5_ILi128EEEEEELi5ELi256ELi1ELb0ELb0ENS_10bfloat16_tEfNS_4arch4Sm90EEEEEvNT_6ParamsE --------------------------
	.section	.text._ZN7cutlass13device_kernelIN5flash19FlashAttnFwdCombineIN4cute5tupleIJNS3_1CILi8EEENS5_ILi128EEEEEELi5ELi256ELi1ELb0ELb0ENS_10bfloat16_tEfNS_4arch4Sm90EEEEEvNT_6ParamsE,"ax",@progbits
	.align	128
.text._ZN7cutlass13device_kernelIN5flash19FlashAttnFwdCombineIN4cute5tupleIJNS3_1CILi8EEENS5_ILi128EEEEEELi5ELi256ELi1ELb0ELb0ENS_10bfloat16_tEfNS_4arch4Sm90EEEEEvNT_6ParamsE:
        .type           _ZN7cutlass13device_kernelIN5flash19FlashAttnFwdCombineIN4cute5tupleIJNS3_1CILi8EEENS5_ILi128EEEEEELi5ELi256ELi1ELb0ELb0ENS_10bfloat16_tEfNS_4arch4Sm90EEEEEvNT_6ParamsE,@function
        .size           _ZN7cutlass13device_kernelIN5flash19FlashAttnFwdCombineIN4cute5tupleIJNS3_1CILi8EEENS5_ILi128EEEEEELi5ELi256ELi1ELb0ELb0ENS_10bfloat16_tEfNS_4arch4Sm90EEEEEvNT_6ParamsE,(.L_x_1569 - _ZN7cutlass13device_kernelIN5flash19FlashAttnFwdCombineIN4cute5tupleIJNS3_1CILi8EEENS5_ILi128EEEEEELi5ELi256ELi1ELb0ELb0ENS_10bfloat16_tEfNS_4arch4Sm90EEEEEvNT_6ParamsE)
        .other          _ZN7cutlass13device_kernelIN5flash19FlashAttnFwdCombineIN4cute5tupleIJNS3_1CILi8EEENS5_ILi128EEEEEELi5ELi256ELi1ELb0ELb0ENS_10bfloat16_tEfNS_4arch4Sm90EEEEEvNT_6ParamsE,@"STO_CUDA_ENTRY STV_DEFAULT"
_ZN7cutlass13device_kernelIN5flash19FlashAttnFwdCombineIN4cute5tupleIJNS3_1CILi8EEENS5_ILi128EEEEEELi5ELi256ELi1ELb0ELb0ENS_10bfloat16_tEfNS_4arch4Sm90EEEEEvNT_6ParamsE:
        /* <DEDUP_REMOVED lines=58> */
.L_x_36:
[----:B------:R-:W1:Y:S01]  /*03a0*/  LDC R4, c[0x0][0x2b8] ;  /* 0x0000ae00ff047b82 */ /* 0x000e620000000800 */
[----:B------:R-:W-:Y:S01]  /*03b0*/  SHF.R.S32.HI R3, RZ, 0x1f, R2 ;  /* 0x0000001fff037819 */ /* 0x000fe20000011402 */
[----:B------:R-:W-:Y:S01]  /*03c0*/  BSSY B0, `(.L_x_37) ;  /* 0x0000041000007945 */ /* 0x000fe20003800000 */
[----:B-----5:R-:W-:Y:S02]  /*03d0*/  SHF.R.S32.HI R33, RZ, 0x1f, R32 ;  /* 0x0000001fff217819 */ /* 0x020fe40000011420 */
[CC--:B------:R-:W-:Y:S02]  /*03e0*/  LEA.HI R11, R3.reuse, R2.reuse, RZ, 0x3 ;  /* 0x00000002030b7211 */ /* 0x0c0fe400078f18ff */
[----:B------:R-:W-:Y:S01]  /*03f0*/  LEA.HI R3, R3, R2, RZ, 0x5 ;  /* 0x0000000203037211 */ /* 0x000fe200078f28ff */
[----:B------:R-:W2:Y:S01]  /*0400*/  LDC R13, c[0x0][0x21c] ;  /* 0x00008700ff0d7b82 */ /* 0x000ea20000000800 */
[----:B------:R-:W-:Y:S02]  /*0410*/  LOP3.LUT R10, R11, 0xfffffff8, RZ, 0xc0, !PT ;  /* 0xfffffff80b0a7812 */ /* 0x000fe400078ec0ff */
[----:B------:R-:W-:-:S03]  /*0420*/  SHF.R.S32.HI R8, RZ, 0x5, R3 ;  /* 0x00000005ff087819 */ /* 0x000fc60000011403 */
[----:B------:R-:W-:Y:S02]  /*0430*/  IMAD.IADD R10, R2, 0x1, -R10 ;  /* 0x00000001020a7824 */ /* 0x000fe400078e0a0a */
[----:B------:R-:W3:Y:S01]  /*0440*/  LDC.64 R6, c[0x0][0x248] ;  /* 0x00009200ff067b82 */ /* 0x000ee20000000a00 */
[C---:B------:R-:W-:Y:S02]  /*0450*/  IMAD R9, R18.reuse, 0x8, R8 ;  /* 0x0000000812097824 */ /* 0x040fe400078e0208 */
[----:B------:R-:W-:Y:S01]  /*0460*/  IMAD R10, R18, 0x8, R10 ;  /* 0x00000008120a7824 */ /* 0x000fe200078e020a */
[----:B-1----:R-:W-:-:S04]  /*0470*/  ISETP.NE.AND P1, PT, R4, 0x1, PT ;  /* 0x000000010400780c */ /* 0x002fc80003f25270 */
[----:B------:R-:W-:-:S09]  /*0480*/  ISETP.GE.AND P0, PT, R10, R17, PT ;  /* 0x000000110a00720c */ /* 0x000fd20003f06270 */
[----:B------:R-:W1:Y:S08]  /*0490*/  @P1 LDC R5, c[0x0][0x2bc] ;  /* 0x0000af00ff051b82 */ /* 0x000e700000000800 */
[----:B------:R-:W4:Y:S01]  /*04a0*/  @P1 LDC R0, c[0x0][0x2c0] ;  /* 0x0000b000ff001b82 */ /* 0x000f220000000800 */
[----:B--23--:R-:W-:Y:S05]  /*04b0*/  @P0 BRA `(.L_x_38) ;  /* 0x0000000000c40947 */ /* 0x00cfea0003800000 */
[----:B------:R-:W2:Y:S01]  /*04c0*/  LDC R15, c[0x0][0x2b8] ;  /* 0x0000ae00ff0f7b82 */ /* 0x000ea20000000800 */
[----:B------:R-:W-:Y:S01]  /*04d0*/  SHF.R.S32.HI R18, RZ, 0x3, R11 ;  /* 0x00000003ff127819 */ /* 0x000fe2000001140b */
[----:B------:R-:W-:-:S03]  /*04e0*/  UMOV UR5, 0x400 ;  /* 0x0000040000057882 */ /* 0x000fc60000000000 */
[C---:B------:R-:W-:Y:S01]  /*04f0*/  ISETP.GE.AND P0, PT, R18.reuse, R16, PT ;  /* 0x000000101200720c */ /* 0x040fe20003f06270 */
[----:B------:R-:W-:Y:S01]  /*0500*/  IMAD.SHL.U32 R19, R18, 0x8, RZ ;  /* 0x0000000812137824 */ /* 0x000fe200078e00ff */
[----:B------:R-:W-:Y:S01]  /*0510*/  SHF.R.U32.HI R11, RZ, 0x2, R18 ;  /* 0x00000002ff0b7819 */ /* 0x000fe20000011612 */
[----:B------:R-:W3:Y:S03]  /*0520*/  S2UR UR4, SR_CgaCtaId ;  /* 0x00000000000479c3 */ /* 0x000ee60000008800 */
[----:B------:R-:W-:-:S04]  /*0530*/  LOP3.LUT R19, R19, 0xf8, RZ, 0xc0, !PT ;  /* 0x000000f813137812 */ /* 0x000fc800078ec0ff */
[----:B------:R-:W-:-:S04]  /*0540*/  LOP3.LUT R19, R19, 0x7, R2, 0xf8, !PT ;  /* 0x0000000713137812 */ /* 0x000fc800078ef802 */
[----:B------:R-:W-:Y:S01]  /*0550*/  LOP3.LUT R19, R19, 0x7, R11, 0x78, !PT ;  /* 0x0000000713137812 */ /* 0x000fe200078e780b */
[----:B------:R-:W-:Y:S01]  /*0560*/  @P0 IMAD.MOV.U32 R11, RZ, RZ, -0x800000 ;  /* 0xff800000ff0b0424 */ /* 0x000fe200078e00ff */
[----:B--2---:R-:W-:Y:S01]  /*0570*/  ISETP.NE.AND P2, PT, R15, 0x1, PT ;  /* 0x000000010f00780c */ /* 0x004fe20003f45270 */
[----:B---3--:R-:W-:-:S12]  /*0580*/  ULEA UR4, UR4, UR5, 0x18 ;  /* 0x0000000504047291 */ /* 0x008fd8000f8ec03f */
[----:B------:R-:W2:Y:S01]  /*0590*/  @P2 LDC R14, c[0x0][0x2bc] ;  /* 0x0000af00ff0e2b82 */ /* 0x000ea20000000800 */
[----:B------:R-:W-:-:S05]  /*05a0*/  LEA R19, R19, UR4, 0x2 ;  /* 0x0000000413137c11 */ /* 0x000fca000f8e10ff */
[----:B------:R3:W-:Y:S02]  /*05b0*/  @P0 STS [R19], R11 ;  /* 0x0000000b13000388 */ /* 0x0007e40000000800 */
[----:B------:R-:W5:Y:S01]  /*05c0*/  @P2 LDC R12, c[0x0][0x2c0] ;  /* 0x0000b000ff0c2b82 */ /* 0x000f620000000800 */
[----:B--2---:R-:W-:-:S04]  /*05d0*/  @P2 IMAD.HI.U32 R14, R10, R14, RZ ;  /* 0x0000000e0a0e2227 */ /* 0x004fc800078e00ff */
[----:B---3--:R-:W-:Y:S01]  /*05e0*/  IMAD.MOV.U32 R11, RZ, RZ, R10 ;  /* 0x000000ffff0b7224 */ /* 0x008fe200078e000a */
[----:B-----5:R-:W-:-:S05]  /*05f0*/  @P2 SHF.R.U32.HI R11, RZ, R12, R14 ;  /* 0x0000000cff0b2219 */ /* 0x020fca000001160e */
[----:B------:R-:W-:-:S04]  /*0600*/  IMAD.MOV R12, RZ, RZ, -R11 ;  /* 0x000000ffff0c7224 */ /* 0x000fc800078e0a0b */
[----:B------:R-:W-:Y:S01]  /*0610*/  IMAD R15, R15, R12, R10 ;  /* 0x0000000c0f0f7224 */ /* 0x000fe200078e020a */
[----:B------:R-:W-:Y:S06]  /*0620*/  @P0 BRA `(.L_x_38) ;  /* 0x0000000000680947 */ /* 0x000fec0003800000 */
[----:B------:R-:W-:Y:S01]  /*0630*/  SHF.R.S32.HI R10, RZ, 0x1f, R18 ;  /* 0x0000001fff0a7819 */ /* 0x000fe20000011412 */
[----:B------:R-:W-:Y:S01]  /*0640*/  ULDC.64 UR4, c[0x0][0x268] ;  /* 0x00009a0000047ab9 */ /* 0x000fe20000000a00 */
[----:B------:R-:W-:Y:S01]  /*0650*/  SHF.R.S32.HI R12, RZ, 0x1f, R11 ;  /* 0x0000001fff0c7819 */ /* 0x000fe2000001140b */
[----:B------:R-:W-:-:S04]  /*0660*/  IMAD.WIDE.U32 R20, R18, UR4, RZ ;  /* 0x0000000412147c25 */ /* 0x000fc8000f8e00ff */
[----:B------:R-:W-:-:S04]  /*0670*/  IMAD R10, R10, UR4, RZ ;  /* 0x000000040a0a7c24 */ /* 0x000fc8000f8e02ff */
[----:B------:R-:W-:Y:S01]  /*0680*/  IMAD R18, R18, UR5, R10 ;  /* 0x0000000512127c24 */ /* 0x000fe2000f8e020a */
[----:B------:R-:W-:Y:S02]  /*0690*/  ULDC.64 UR4, c[0x0][0x278] ;  /* 0x00009e0000047ab9 */ /* 0x000fe40000000a00 */
[----:B------:R-:W-:Y:S02]  /*06a0*/  IMAD R10, R33, UR4, RZ ;  /* 0x00000004210a7c24 */ /* 0x000fe4000f8e02ff */
[----:B------:R-:W-:Y:S02]  /*06b0*/  IADD3 R21, R21, R18, RZ ;  /* 0x0000001215157210 */ /* 0x000fe40007ffe0ff */
[C---:B------:R-:W-:Y:S02]  /*06c0*/  IMAD R10, R32.reuse, UR5, R10 ;  /* 0x00000005200a7c24 */ /* 0x040fe4000f8e020a */
[----:B------:R-:W-:Y:S01]  /*06d0*/  IMAD.WIDE.U32 R20, R32, UR4, R20 ;  /* 0x0000000420147c25 */ /* 0x000fe2000f8e0014 */
[----:B------:R-:W-:-:S03]  /*06e0*/  ULDC.64 UR4, c[0x0][0x270] ;  /* 0x00009c0000047ab9 */ /* 0x000fc60000000a00 */
[----:B------:R-:W-:Y:S01]  /*06f0*/  IMAD R12, R12, UR4, RZ ;  /* 0x000000040c0c7c24 */ /* 0x000fe2000f8e02ff */
[----:B------:R-:W-:Y:S02]  /*0700*/  IADD3 R21, R21, R10, RZ ;  /* 0x0000000a15157210 */ /* 0x000fe40007ffe0ff */
[----:B------:R-:W-:Y:S01]  /*0710*/  SHF.R.S32.HI R10, RZ, 0x1f, R15 ;  /* 0x0000001fff0a7819 */ /* 0x000fe2000001140f */
[C---:B------:R-:W-:Y:S02]  /*0720*/  IMAD R12, R11.reuse, UR5, R12 ;  /* 0x000000050b0c7c24 */ /* 0x040fe4000f8e020c */
[----:B------:R-:W-:Y:S01]  /*0730*/  IMAD.WIDE.U32 R20, R11, UR4, R20 ;  /* 0x000000040b147c25 */ /* 0x000fe2000f8e0014 */
[----:B------:R-:W-:Y:S02]  /*0740*/  ULDC.64 UR4, c[0x0][0x250] ;  /* 0x0000940000047ab9 */ /* 0x000fe40000000a00 */
[----:B------:R-:W-:-:S04]  /*0750*/  IADD3 R15, P0, R15, R20, RZ ;  /* 0x000000140f0f7210 */ /* 0x000fc80007f1e0ff */
[----:B------:R-:W-:Y:S02]  /*0760*/  IADD3.X R10, R10, R21, R12, P0, !PT ;  /* 0x000000150a0a7210 */ /* 0x000fe400007fe40c */
[----:B------:R-:W-:-:S04]  /*0770*/  LEA R14, P0, R15, UR4, 0x2 ;  /* 0x000000040f0e7c11 */ /* 0x000fc8000f8010ff */
[----:B------:R-:W-:-:S05]  /*0780*/  LEA.HI.X R15, R15, UR5, R10, 0x2, P0 ;  /* 0x000000050f0f7c11 */ /* 0x000fca00080f140a */
[----:B------:R-:W-:Y:S01]  /*0790*/  @!PT LDS RZ, [RZ] ;  /* 0x00000000fffff984 */ /* 0x000fe20000000800 */
[----:B------:R-:W-:Y:S01]  /*07a0*/  @!PT LDS RZ, [RZ] ;  /* 0x00000000fffff984 */ /* 0x000fe20000000800 */
[----:B------:R-:W-:Y:S01]  /*07b0*/  @!PT LDS RZ, [RZ] ;  /* 0x00000000fffff984 */ /* 0x000fe20000000800 */
[----:B------:R2:W-:Y:S04]  /*07c0*/  LDGSTS.E.LTC128B [R19], desc[UR38][R14.64] ;  /* 0x000000000e137fae */ /* 0x0005e8000b921966 */
.L_x_38:
[----:B------:R-:W-:Y:S05]  /*07d0*/  BSYNC B0 ;  /* 0x0000000000007941 */ /* 0x000fea0003800000 */
.L_x_37:
[----:B------:R-:W-:Y:S01]  /*07e0*/  LOP3.LUT R10, R3, 0xffffffe0, RZ, 0xc0, !PT ;  /* 0xffffffe0030a7812 */ /* 0x000fe200078ec0ff */
        /* <DEDUP_REMOVED lines=8> */
[----:B--2---:R-:W-:-:S02]  /*0870*/  IMAD.SHL.U32 R14, R2, 0x4, RZ ;  /* 0x00000004020e7824 */ /* 0x004fc400078e00ff */
        /* <DEDUP_REMOVED lines=55> */
[----:B--2---:R-:W-:-:S05]  /*0bf0*/  @!P5 IMAD R3, R15, 0x4, R0 ;  /* 0x000000040f03d824 */ /* 0x004fca00078e0200 */
[----:B------:R1:W-:Y:S04]  /*0c00*/  @!P5 LDGSTS.E.BYPASS.LTC128B.128 [R3+0x2420], desc[UR38][R6.64] ;  /* 0x024200000603dfae */ /* 0x0003e8000b901d66 */
[----:B------:R-:W0:Y:S01]  /*0c10*/  LDGDEPBAR ;  /* 0x00000000000079af */ /* 0x000e220000000000 */
[----:B-1----:R-:W-:Y:S01]  /*0c20*/  IMAD.SHL.U32 R3, R2, 0x8, RZ ;  /* 0x0000000802037824 */ /* 0x002fe200078e00ff */
[----:B------:R-:W-:-:S06]  /*0c30*/  DEPBAR.LE SB0, 0x3 ;  /* 0x000080c00000791a */ /* 0x000fcc0000000000 */
[----:B------:R-:W-:Y:S05]  /*0c40*/  WARPSYNC.ALL ;  /* 0x0000000000007948 */ /* 0x000fea0003800000 */
[----:B------:R-:W-:Y:S01]  /*0c50*/  LOP3.LUT R3, R3, 0xf8, RZ, 0xc0, !PT ;  /* 0x000000f803037812 */ /* 0x000fe200078ec0ff */
[----:B------:R-:W1:Y:S01]  /*0c60*/  S2UR UR4, SR_CTAID.Y ;  /* 0x00000000000479c3 */ /* 0x000e620000002600 */
[----:B------:R-:W-:Y:S02]  /*0c70*/  SHF.R.U32.HI R6, RZ, 0x2, R2 ;  /* 0x00000002ff067819 */ /* 0x000fe40000011602 */
[----:B------:R-:W-:-:S04]  /*0c80*/  LOP3.LUT R3, R3, 0x7, R8, 0xf8, !PT ;  /* 0x0000000703037812 */ /* 0x000fc800078ef808 */
[----:B------:R-:W-:-:S05]  /*0c90*/  LOP3.LUT R3, R3, 0x7, R6, 0x78, !PT ;  /* 0x0000000703037812 */ /* 0x000fca00078e7806 */
[----:B------:R-:W-:Y:S01]  /*0ca0*/  IMAD R3, R3, 0x4, R0 ;  /* 0x0000000403037824 */ /* 0x000fe200078e0200 */
[----:B------:R-:W-:Y:S06]  /*0cb0*/  BAR.SYNC.DEFER_BLOCKING 0x0 ;  /* 0x0000000000007b1d */ /* 0x000fec0000010000 */
[----:B------:R-:W2:Y:S04]  /*0cc0*/  LDS R11, [R3] ;  /* 0x00000000030b7984 */ /* 0x000ea80000000800 */
[----:B--2---:R-:W2:Y:S02]  /*0cd0*/  SHFL.BFLY PT, R7, R11, 0x10, 0x1f ;  /* 0x0e001f000b077f89 */ /* 0x004ea400000e0000 */
        /* <DEDUP_REMOVED lines=12> */
[----:B------:R-:W-:-:S04]  /*0da0*/  FADD.FTZ R6, R11, -R6 ;  /* 0x800000060b067221 */ /* 0x000fc80000010000 */
[----:B------:R-:W-:-:S06]  /*0db0*/  FMUL.FTZ R6, R6, 1.4426950216293334961 ;  /* 0x3fb8aa3b06067820 */ /* 0x000fcc0000410000 */
[----:B------:R-:W2:Y:S02]  /*0dc0*/  MUFU.EX2 R6, R6 ;  /* 0x0000000600067308 */ /* 0x000ea40000000800 */
[----:B--2---:R-:W-:-:S05]  /*0dd0*/  FADD.FTZ R10, RZ, R6 ;  /* 0x00000006ff0a7221 */ /* 0x004fca0000010000 */
[----:B------:R-:W2:Y:S02]  /*0de0*/  SHFL.BFLY PT, R16, R10, 0x10, 0x1f ;  /* 0x0e001f000a107f89 */ /* 0x000ea400000e0000 */
[----:B--2---:R-:W-:Y:S01]  /*0df0*/  FADD.FTZ R16, R10, R16 ;  /* 0x000000100a107221 */ /* 0x004fe20000010000 */
[----:B------:R-:W-:-:S04]  /*0e00*/  SEL R10, R2, 0xffffffff, P0 ;  /* 0xffffffff020a7807 */ /* 0x000fc80000000000 */
[----:B------:R-:W2:Y:S04]  /*0e10*/  SHFL.BFLY PT, R12, R16, 0x8, 0x1f ;  /* 0x0d001f00100c7f89 */ /* 0x000ea800000e0000 */
[----:B------:R-:W3:Y:S01]  /*0e20*/  SHFL.BFLY PT, R11, R10, 0x10, 0x1f ;  /* 0x0e001f000a0b7f89 */ /* 0x000ee200000e0000 */
[----:B--2---:R-:W-:Y:S01]  /*0e30*/  FADD.FTZ R12, R16, R12 ;  /* 0x0000000c100c7221 */ /* 0x004fe20000010000 */
[----:B---3--:R-:W-:-:S04]  /*0e40*/  VIMNMX R11, R10, R11, !PT ;  /* 0x0000000b0a0b7248 */ /* 0x008fc80007fe0100 */
        /* <DEDUP_REMOVED lines=10> */
[----:B------:R-:W4:Y:S01]  /*0ef0*/  S2R R10, SR_TID.X ;  /* 0x00000000000a7919 */ /* 0x000f220000002100 */
[----:B--2---:R-:W-:Y:S01]  /*0f00*/  FADD.FTZ R16, R12, R16 ;  /* 0x000000100c107221 */ /* 0x004fe20000010000 */
[----:B---3--:R-:W-:Y:S01]  /*0f10*/  VIMNMX R18, R11, R18, !PT ;  /* 0x000000120b127248 */ /* 0x008fe20007fe0100 */
[----:B------:R-:W-:-:S03]  /*0f20*/  IMAD.MOV.U32 R11, RZ, RZ, RZ ;  /* 0x000000ffff0b7224 */ /* 0x000fc600078e00ff */
[----:B------:R-:W-:Y:S01]  /*0f30*/  FSETP.NE.FTZ.AND P0, PT, R16, RZ, PT ;  /* 0x000000ff1000720b */ /* 0x000fe20003f15000 */
[----:B------:R-:W2:Y:S01]  /*0f40*/  MUFU.LG2 R12, R16 ;  /* 0x00000010000c7308 */ /* 0x000ea20000000c00 */
[----:B------:R-:W3:Y:S01]  /*0f50*/  SHFL.BFLY PT, R17, R18, 0x1, 0x1f ;  /* 0x0c201f0012117f89 */ /* 0x000ee200000e0000 */
[----:B----4-:R-:W-:-:S10]  /*0f60*/  ISETP.GT.OR P2, PT, R10, 0xff, P3 ;  /* 0x000000ff0a00780c */ /* 0x010fd40001f44670 */
[----:B------:R3:W4:Y:S01]  /*0f70*/  @P0 MUFU.RCP R11, R16 ;  /* 0x00000010000b0308 */ /* 0x0007220000001000 */
[----:B-1----:R-:W-:Y:S01]  /*0f80*/  ISETP.NE.AND P0, PT, RZ, UR4, PT ;  /* 0x00000004ff007c0c */ /* 0x002fe2000bf05270 */
[----:B--2---:R-:W-:Y:S01]  /*0f90*/  FFMA.FTZ R12, R12, 0.69314718246459960938, R7 ;  /* 0x3f3172180c0c7823 */ /* 0x004fe20000010007 */
[----:B---3--:R-:W-:Y:S01]  /*0fa0*/  VIMNMX R16, R18, R17, !PT ;  /* 0x0000001112107248 */ /* 0x008fe20007fe0100 */
[----:B----4-:R-:W-:-:S10]  /*0fb0*/  FMUL.FTZ R11, R6, R11 ;  /* 0x0000000b060b7220 */ /* 0x010fd40000410000 */
        /* <DEDUP_REMOVED lines=31> */
.L_x_40:
[----:B------:R-:W-:Y:S05]  /*11b0*/  BSYNC B0 ;  /* 0x0000000000007941 */ /* 0x000fea0003800000 */
.L_x_39:
[----:B------:R2:W-:Y:S01]  /*11c0*/  STS [R3], R11 ;  /* 0x0000000b03007388 */ /* 0x0005e20000000800 */
[----:B------:R-:W-:Y:S01]  /*11d0*/  BSSY B1, `(.L_x_41) ;  /* 0x00000df000017945 */ /* 0x000fe20003800000 */
[----:B-1----:R-:W-:Y:S02]  /*11e0*/  IMAD.MOV.U32 R12, RZ, RZ, RZ ;  /* 0x000000ffff0c7224 */ /* 0x002fe400078e00ff */
[----:B------:R-:W-:Y:S01]  /*11f0*/  @!P2 STS [R37+0x400], R16 ;  /* 0x000400102500a388 */ /* 0x000fe20000000800 */
[----:B------:R-:W-:Y:S01]  /*1200*/  IMAD.MOV.U32 R9, RZ, RZ, RZ ;  /* 0x000000ffff097224 */ /* 0x000fe200078e00ff */
[----:B------:R-:W-:Y:S01]  /*1210*/  BAR.SYNC.DEFER_BLOCKING 0x0 ;  /* 0x0000000000007b1d */ /* 0x000fe20000010000 */
[----:B--2---:R-:W-:-:S05]  /*1220*/  CS2R R10, SRZ ;  /* 0x00000000000a7805 */ /* 0x004fca000001ff00 */
        /* <DEDUP_REMOVED lines=21> */
.L_x_45:
        /* <DEDUP_REMOVED lines=142> */
.L_x_44:
[----:B------:R-:W-:Y:S05]  /*1c60*/  BSYNC B0 ;  /* 0x0000000000007941 */ /* 0x000fea0003800000 */
.L_x_43:
[----:B------:R-:W-:Y:S05]  /*1c70*/  @!P5 BRA `(.L_x_42) ;  /* 0x0000000000d0d947 */ /* 0x000fea0003800000 */
[----:B------:R-:W-:Y:S01]  /*1c80*/  VIADD R4, R42, 0x3 ;  /* 0x000000032a047836 */ /* 0x000fe20000000000 */
[----:B------:R-:W-:Y:S01]  /*1c90*/  MOV R20, 0x3 ;  /* 0x0000000300147802 */ /* 0x000fe20000000f00 */
[----:B------:R-:W-:-:S03]  /*1ca0*/  IMAD.MOV.U32 R6, RZ, RZ, RZ ;  /* 0x000000ffff067224 */ /* 0x000fc600078e00ff */
[----:B------:R-:W-:-:S07]  /*1cb0*/  SHF.R.S32.HI R7, RZ, 0x1f, R4 ;  /* 0x0000001fff077819 */ /* 0x000fce0000011404 */
.L_x_46:
        /* <DEDUP_REMOVED lines=48> */
.L_x_42:
[----:B------:R-:W-:Y:S05]  /*1fc0*/  BSYNC B1 ;  /* 0x0000000000017941 */ /* 0x000fea0003800000 */
.L_x_41:
        /* <DEDUP_REMOVED lines=29> */
.L_x_47:
        /* <DEDUP_REMOVED lines=14> */
.L_x_1569:


//--------------------- .text._ZN7cutlass13device_kernelIN5flash19FlashAttnFwdCombineIN4cute5tupleIJNS3_1CILi8EEENS5_ILi128EEEEEELi8ELi256ELi1ELb0ELb1ENS_10bfloat16_tEfNS_4arch4Sm90EEEEEvNT_6ParamsE --------------------------
	.section	.text._ZN7cutlass13device_kernelIN5flash19FlashAttnFwdCombineIN4cute5tupleIJNS3_1CILi8EEENS5_ILi128EEEEEELi8ELi256ELi1ELb0ELb1ENS_10bfloat16_tEfNS_4arch4Sm90EEEEEvNT_6ParamsE,"ax",@progbits
	.align	128
.text._ZN7cutlass13device_kernelIN5flash19FlashAttnFwdCombineIN4cute5tupleIJNS3_1CILi8EEENS5_ILi128EEEEEELi8ELi256ELi1ELb0ELb1ENS_10bfloat16_tEfNS_4arch4Sm90EEEEEvNT_6ParamsE:
        .type           _ZN7cutlass13device_kernelIN5flash19FlashAttnFwdCombineIN4cute5tupleIJNS3_1CILi8EEENS5_ILi128EEEEEELi8ELi256ELi1ELb0ELb1ENS_10bfloat16_tEfNS_4arch4Sm90EEEEEvNT_6ParamsE,@function
        .size           _ZN7cutlass13device_kernelIN5flash19FlashAttnFwdCombineIN4cute5tupleIJNS3_1CILi8EEENS5_ILi128EEEEEELi8ELi256ELi1ELb0ELb1ENS_10bfloat16_tEfNS_4arch4Sm90EEEEEvNT_6ParamsE,(.L_x_1570 - _ZN7cutlass13device_kernelIN5flash19FlashAttnFwdCombineIN4cute5tupleIJNS3_1CILi8EEENS5_ILi128EEEEEELi8ELi256ELi1ELb0ELb1ENS_10bfloat16_tEfNS_4arch4Sm90EEEEEvNT_6ParamsE)
        .other          _ZN7cutlass13device_kernelIN5flash19FlashAttnFwdCombineIN4cute5tupleIJNS3_1CILi8EEENS5_ILi128EEEEEELi8ELi256ELi1ELb0ELb1ENS_10bfloat16_tEfNS_4arch4Sm90EEEEEvNT_6ParamsE,@"STO_CUDA_ENTRY STV_DEFAULT"
_ZN7cutlass13device_kernelIN5flash19FlashAttnFwdCombineIN4cute5tupleIJNS3_1CILi8EEENS5_ILi128EEEEEELi8ELi256ELi1ELb0ELb1ENS_10bfloat16_tEfNS_4arch4Sm90EEEEEvNT_6ParamsE:
[----:B------:R-:W1:Y:S08]  /*0000*/  LDC R1, c[0x0][0x28] ;  /* 0x00000a00ff017b82 */ /* 0x000e700000000800 */
[----:B------:R-:W2:Y:S01]  /*0010*/  LDC.64 R2, c[0x0][0x2e0] ;  /* 0x0000b800ff027b82 */ /* 0x000ea20000000a00 */
[----:B------:R-:W3:Y:S01]  /*0020*/  S2R R0, SR_CTAID.Z ;  /* 0x0000000000007919 */ /* 0x000ee20000002700 */
[----:B------:R-:W-:Y:S01]  /*0030*/  ULDC.64 UR38, c[0x0][0x208] ;  /* 0x0000820000267ab9 */ /* 0x000fe20000000a00 */
[----:B------:R-:W-:Y:S01]  /*0040*/  ULDC.64 UR4, c[0x0][0x2f0] ;  /* 0x0000bc0000047ab9 */ /* 0x000fe20000000a00 */
[----:B--2---:R-:W-:-:S04]  /*0050*/  ISETP.NE.U32.AND P1, PT, R2, RZ, PT ;  /* 0x000000ff0200720c */ /* 0x004fc80003f25070 */
[----:B------:R-:W-:Y:S02]  /*0060*/  ISETP.NE.AND.EX P1, PT, R3, RZ, PT, P1 ;  /* 0x000000ff0300720c */ /* 0x000fe40003f25310 */
[----:B------:R-:W2:Y:S11]  /*0070*/  LDC.64 R2, c[0x0][0x2e8] ;  /* 0x0000ba00ff027b82 */ /* 0x000eb60000000a00 */
[----:B------:R-:W3:Y:S02]  /*0080*/  @P1 LDC.64 R16, c[0x0][0x2e0] ;  /* 0x0000b800ff101b82 */ /* 0x000ee40000000a00 */
[----:B---3--:R-:W-:-:S06]  /*0090*/  @P1 IMAD.WIDE R16, R0, 0x4, R16 ;  /* 0x0000000400101825 */ /* 0x008fcc00078e0210 */
[----:B------:R-:W3:Y:S01]  /*00a0*/  @P1 LDG.E R16, desc[UR38][R16.64] ;  /* 0x0000002610101981 */ /* 0x000ee2000c1e1900 */
[----:B--2---:R-:W-:Y:S01]  /*00b0*/  ISETP.NE.U32.AND P0, PT, R2, RZ, PT ;  /* 0x000000ff0200720c */ /* 0x004fe20003f05070 */
[----:B------:R-:W-:-:S03]  /*00c0*/  IMAD.MOV.U32 R4, RZ, RZ, R0 ;  /* 0x000000ffff047224 */ /* 0x000fc600078e0000 */
[----:B------:R-:W-:-:S13]  /*00d0*/  ISETP.NE.AND.EX P0, PT, R3, RZ, PT, P0 ;  /* 0x000000ff0300720c */ /* 0x000fda0003f05300 */
[----:B------:R-:W2:Y:S01]  /*00e0*/  @P0 LDC.64 R2, c[0x0][0x2e8] ;  /* 0x0000ba00ff020b82 */ /* 0x000ea20000000a00 */
[----:B------:R-:W4:Y:S07]  /*00f0*/  S2R R23, SR_TID.X ;  /* 0x0000000000177919 */ /* 0x000f2e0000002100 */
[----:B------:R-:W1:Y:S01]  /*0100*/  S2UR UR37, SR_CTAID.X ;  /* 0x00000000002579c3 */ /* 0x000e620000002500 */
[----:B--2---:R-:W-:-:S05]  /*0110*/  @P0 IMAD.WIDE R2, R0, 0x4, R2 ;  /* 0x0000000400020825 */ /* 0x004fca00078e0202 */
[----:B------:R2:W5:Y:S02]  /*0120*/  @P0 LDG.E R4, desc[UR38][R2.64] ;  /* 0x0000002602040981 */ /* 0x000564000c1e1900 */
[----:B------:R-:W1:Y:S01]  /*0130*/  S2UR UR36, SR_CTAID.Y ;  /* 0x00000000002479c3 */ /* 0x000e620000002600 */
[----:B------:R-:W-:-:S04]  /*0140*/  ISETP.NE.U32.AND P0, PT, RZ, UR4, PT ;  /* 0x00000004ff007c0c */ /* 0x000fc8000bf05070 */
[----:B------:R-:W-:-:S04]  /*0150*/  ISETP.NE.AND.EX P0, PT, RZ, UR5, PT, P0 ;  /* 0x00000005ff007c0c */ /* 0x000fc8000bf05300 */
[----:B----4-:R-:W-:Y:S01]  /*0160*/  ISETP.NE.OR P0, PT, R23, RZ, !P0 ;  /* 0x000000ff1700720c */ /* 0x010fe20004705670 */
[----:B--2---:R-:W2:Y:S08]  /*0170*/  LDC R3, c[0x0][0xc] ;  /* 0x00000300ff037b82 */ /* 0x004eb00000000800 */
[----:B------:R-:W4:Y:S01]  /*0180*/  LDC R2, c[0x0][0x10] ;  /* 0x00000400ff027b82 */ /* 0x000f220000000800 */
[----:B------:R-:W-:-:S02]  /*0190*/  ULDC UR4, c[0x0][0x14] ;  /* 0x0000050000047ab9 */ /* 0x000fc40000000800 */
[----:B------:R-:W-:Y:S01]  /*01a0*/  UIADD3 UR4, UR4, -0x1, URZ ;  /* 0xffffffff04047890 */ /* 0x000fe2000fffe03f */
[----:B--2---:R-:W-:-:S05]  /*01b0*/  VIADD R3, R3, 0xffffffff ;  /* 0xffffffff03037836 */ /* 0x004fca0000000000 */
[----:B-1----:R-:W-:Y:S01]  /*01c0*/  ISETP.NE.OR P0, PT, R3, UR37, P0 ;  /* 0x0000002503007c0c */ /* 0x002fe20008705670 */
[----:B----4-:R-:W-:-:S05]  /*01d0*/  VIADD R2, R2, 0xffffffff ;  /* 0xffffffff02027836 */ /* 0x010fca0000000000 */
[----:B------:R-:W-:-:S04]  /*01e0*/  ISETP.NE.OR P0, PT, R2, UR36, P0 ;  /* 0x0000002402007c0c */ /* 0x000fc80008705670 */
[----:B------:R-:W-:-:S13]  /*01f0*/  ISETP.NE.OR P0, PT, R0, UR4, P0 ;  /* 0x0000000400007c0c */ /* 0x000fda0008705670 */
[----:B------:R-:W1:Y:S02]  /*0200*/  @!P0 LDC.64 R2, c[0x0][0x2f0] ;  /* 0x0000bc00ff028b82 */ /* 0x000e640000000a00 */
[----:B-1----:R1:W-:Y:S06]  /*0210*/  @!P0 STG.E desc[UR38][R2.64], RZ ;  /* 0x000000ff02008986 */ /* 0x0023ec000c101926 */
[----:B------:R-:W3:Y:S02]  /*0220*/  @!P1 LDC R16, c[0x0][0x25c] ;  /* 0x00009700ff109b82 */ /* 0x000ee40000000800 */
[----:B---3--:R-:W-:-:S13]  /*0230*/  ISETP.GE.AND P1, PT, R16, 0x2, PT ;  /* 0x000000021000780c */ /* 0x008fda0003f26270 */
[----:B-1----:R-:W-:Y:S05]  /*0240*/  @!P1 EXIT ;  /* 0x000000000000994d */ /* 0x002fea0003800000 */
[----:B------:R-:W1:Y:S01]  /*0250*/  LDC.64 R2, c[0x0][0x2d8] ;  /* 0x0000b600ff027b82 */ /* 0x000e620000000a00 */
[----:B------:R-:W-:Y:S02]  /*0260*/  ULDC.64 UR4, c[0x0][0x2d0] ;  /* 0x0000b40000047ab9 */ /* 0x000fe40000000a00 */
[----:B------:R-:W-:-:S04]  /*0270*/  ISETP.NE.U32.AND P1, PT, RZ, UR4, PT ;  /* 0x00000004ff007c0c */ /* 0x000fc8000bf25070 */
[----:B------:R-:W-:Y:S01]  /*0280*/  ISETP.NE.AND.EX P1, PT, RZ, UR5, PT, P1 ;  /* 0x00000005ff007c0c */ /* 0x000fe2000bf25310 */
[----:B------:R-:W2:Y:S01]  /*0290*/  LDC.64 R6, c[0x0][0x2d0] ;  /* 0x0000b400ff067b82 */ /* 0x000ea20000000a00 */
[----:B-1----:R-:W-:-:S04]  /*02a0*/  ISETP.NE.U32.AND P0, PT, R2, RZ, PT ;  /* 0x000000ff0200720c */ /* 0x002fc80003f05070 */
[----:B------:R-:W-:Y:S01]  /*02b0*/  ISETP.NE.AND.EX P0, PT, R3, RZ, PT, P0 ;  /* 0x000000ff0300720c */ /* 0x000fe20003f05300 */
[----:B--2--5:R-:W-:Y:S01]  /*02c0*/  IMAD.WIDE R2, R4, 0x4, R6 ;  /* 0x0000000404027825 */ /* 0x024fe200078e0206 */
[----:B------:R-:W-:-:S11]  /*02d0*/  ULDC UR4, c[0x0][0x258] ;  /* 0x0000960000047ab9 */ /* 0x000fd60000000800 */
[----:B------:R-:W1:Y:S01]  /*02e0*/  @P0 LDC.64 R6, c[0x0][0x2d8] ;  /* 0x0000b600ff060b82 */ /* 0x000e620000000a00 */
[----:B------:R-:W-:Y:S01]  /*02f0*/  IMAD.U32 R22, RZ, RZ, UR4 ;  /* 0x00000004ff167e24 */ /* 0x000fe2000f8e00ff */
[----:B------:R2:W5:Y:S01]  /*0300*/  @P1 LDG.E R0, desc[UR38][R2.64] ;  /* 0x0000002602001981 */ /* 0x000562000c1e1900 */
[----:B------:R-:W-:Y:S01]  /*0310*/  ULDC UR4, c[0x0][0x260] ;  /* 0x0000980000047ab9 */ /* 0x000fe20000000800 */
[----:B-1----:R-:W-:-:S05]  /*0320*/  @P0 IMAD.WIDE R6, R4, 0x4, R6 ;  /* 0x0000000404060825 */ /* 0x002fca00078e0206 */
[----:B------:R2:W5:Y:S01]  /*0330*/  @P0 LDG.E R22, desc[UR38][R6.64] ;  /* 0x0000002606160981 */ /* 0x000562000c1e1900 */
[----:B------:R-:W-:Y:S05]  /*0340*/  @P0 BRA `(.L_x_48) ;  /* 0x0000000000100947 */ /* 0x000fea0003800000 */
[----:B------:R-:W-:Y:S05]  /*0350*/  @!P1 BRA `(.L_x_48) ;  /* 0x00000000000c9947 */ /* 0x000fea0003800000 */
[----:B-----5:R-:W3:Y:S04]  /*0360*/  LDG.E R22, desc[UR38][R2.64] ;  /* 0x0000002602167981 */ /* 0x020ee8000c1e1900 */
[----:B--2---:R-:W3:Y:S02]  /*0370*/  LDG.E R2, desc[UR38][R2.64+0x4] ;  /* 0x0000042602027981 */ /* 0x004ee4000c1e1900 */
[----:B---3--:R-:W-:-:S07]  /*0380*/  IADD3 R22, -R22, R2, RZ ;  /* 0x0000000216167210 */ /* 0x008fce0007ffe1ff */
.L_x_48:
[----:B------:R-:W-:Y:S01]  /*0390*/  USHF.L.U32 UR37, UR37, 0x3, URZ ;  /* 0x0000000325257899 */ /* 0x000fe2000800063f */
[----:B-----5:R-:W-:-:S05]  /*03a0*/  IMAD R17, R22, UR4, RZ ;  /* 0x0000000416117c24 */ /* 0x020fca000f8e02ff */
[----:B------:R-:W-:-:S13]  /*03b0*/  ISETP.LE.AND P0, PT, R17, UR37, PT ;  /* 0x0000002511007c0c */ /* 0x000fda000bf03270 */
[----:B------:R-:W-:Y:S05]  /*03c0*/  @P0 EXIT ;  /* 0x000000000000094d */ /* 0x000fea0003800000 */
[----:B------:R-:W-:Y:S02]  /*03d0*/  ISETP.GT.AND P0, PT, R22, -0x1, PT ;  /* 0xffffffff1600780c */ /* 0x000fe40003f04270 */
[----:B------:R-:W-:Y:S02]  /*03e0*/  CS2R R24, SRZ ;  /* 0x0000000000187805 */ /* 0x000fe4000001ff00 */
[--C-:B------:R-:W-:Y:S01]  /*03f0*/  @P1 SHF.R.S32.HI R25, RZ, 0x1f, R0.reuse ;  /* 0x0000001fff191819 */ /* 0x100fe20000011400 */
[----:B------:R-:W-:-:S08]  /*0400*/  @P1 IMAD.MOV.U32 R24, RZ, RZ, R0 ;  /* 0x000000ffff181224 */ /* 0x000fd000078e0000 */
[----:B------:R-:W-:Y:S05]  /*0410*/  @P0 BRA `(.L_x_49) ;  /* 0x0000000000400947 */ /* 0x000fea0003800000 */
[----:B--2---:R-:W-:Y:S01]  /*0420*/  MOV R2, 0x0 ;  /* 0x0000000000027802 */ /* 0x004fe20000000f00 */
        /* <DEDUP_REMOVED lines=14> */
[----:B-1----:R-:W-:Y:S05]  /*0510*/  CALL.ABS.NOINC R2 ;  /* 0x0000000002007343 */ /* 0x002fea0003c00000 */
.L_x_49:
[----:B------:R-:W-:Y:S01]  /*0520*/  ISETP.NE.AND P1, PT, R22, 0x1, PT ;  /* 0x000000011600780c */ /* 0x000fe20003f25270 */
[----:B------:R-:W-:Y:S01]  /*0530*/  IMAD.MOV.U32 R9, RZ, RZ, RZ ;  /* 0x000000ffff097224 */ /* 0x000fe200078e00ff */
[----:B------:R-:W-:-:S11]  /*0540*/  MOV R4, RZ ;  /* 0x000000ff00047202 */ /* 0x000fd60000000f00 */
[----:B------:R-:W-:Y:S05]  /*0550*/  @!P1 BRA `(.L_x_50) ;  /* 0x0000000800189947 */ /* 0x000fea0003800000 */
[----:B------:R-:W-:Y:S01]  /*0560*/  ISETP.GE.AND P0, PT, R22, RZ, PT ;  /* 0x000000ff1600720c */ /* 0x000fe20003f06270 */
[----:B------:R-:W-:-:S12]  /*0570*/  HFMA2.MMA R0, -RZ, RZ, 0, 0 ;  /* 0x00000000ff007435 */ /* 0x000fd800000001ff */
[----:B------:R-:W-:Y:S05]  /*0580*/  @!P0 BRA `(.L_x_51) ;  /* 0x0000000400788947 */ /* 0x000fea0003800000 */
[----:B------:R-:W-:Y:S02]  /*0590*/  LOP3.LUT P0, RZ, R22, 0x40000000, RZ, 0xc0, !PT ;  /* 0x4000000016ff7812 */ /* 0x000fe4000780c0ff */
[----:B------:R-:W-:-:S11]  /*05a0*/  MOV R0, 0x1 ;  /* 0x0000000100007802 */ /* 0x000fd60000000f00 */
[----:B------:R-:W-:Y:S05]  /*05b0*/  @P0 BRA `(.L_x_51) ;  /* 0x00000004006c0947 */ /* 0x000fea0003800000 */
[----:B------:R-:W-:Y:S02]  /*05c0*/  LOP3.LUT P0, RZ, R22, 0x20000000, RZ, 0xc0, !PT ;  /* 0x2000000016ff7812 */ /* 0x000fe4000780c0ff */
[----:B------:R-:W-:-:S11]  /*05d0*/  MOV R0, 0x2 ;  /* 0x0000000200007802 */ /* 0x000fd60000000f00 */
[----:B------:R-:W-:Y:S05]  /*05e0*/  @P0 BRA `(.L_x_51) ;  /* 0x0000000400600947 */ /* 0x000fea0003800000 */
[----:B------:R-:W-:Y:S01]  /*05f0*/  LOP3.LUT P0, RZ, R22, 0x10000000, RZ, 0xc0, !PT ;  /* 0x1000000016ff7812 */ /* 0x000fe2000780c0ff */
[----:B------:R-:W-:-:S12]  /*0600*/  HFMA2.MMA R0, -RZ, RZ, 0, 1.78813934326171875e-07 ;  /* 0x00000003ff007435 */ /* 0x000fd800000001ff */
[----:B------:R-:W-:Y:S05]  /*0610*/  @P0 BRA `(.L_x_51) ;  /* 0x0000000400540947 */ /* 0x000fea0003800000 */
[----:B------:R-:W-:Y:S02]  /*0620*/  LOP3.LUT P0, RZ, R22, 0x8000000, RZ, 0xc0, !PT ;  /* 0x0800000016ff7812 */ /* 0x000fe4000780c0ff */
[----:B------:R-:W-:-:S11]  /*0630*/  MOV R0, 0x4 ;  /* 0x0000000400007802 */ /* 0x000fd60000000f00 */
[----:B------:R-:W-:Y:S05]  /*0640*/  @P0 BRA `(.L_x_51) ;  /* 0x0000000400480947 */ /* 0x000fea0003800000 */
[----:B------:R-:W-:Y:S02]  /*0650*/  LOP3.LUT P0, RZ, R22, 0x4000000, RZ, 0xc0, !PT ;  /* 0x0400000016ff7812 */ /* 0x000fe4000780c0ff */
[----:B------:R-:W-:-:S11]  /*0660*/  MOV R0, 0x5 ;  /* 0x0000000500007802 */ /* 0x000fd60000000f00 */
[----:B------:R-:W-:Y:S05]  /*0670*/  @P0 BRA `(.L_x_51) ;  /* 0x00000004003c0947 */ /* 0x000fea0003800000 */
[----:B------:R-:W-:Y:S01]  /*0680*/  LOP3.LUT P0, RZ, R22, 0x2000000, RZ, 0xc0, !PT ;  /* 0x0200000016ff7812 */ /* 0x000fe2000780c0ff */
[----:B------:R-:W-:-:S12]  /*0690*/  HFMA2.MMA R0, -RZ, RZ, 0, 3.5762786865234375e-07 ;  /* 0x00000006ff007435 */ /* 0x000fd800000001ff */
        /* <DEDUP_REMOVED lines=8> */
[----:B------:R-:W-:-:S12]  /*0720*/  HFMA2.MMA R0, -RZ, RZ, 0, 5.36441802978515625e-07 ;  /* 0x00000009ff007435 */ /* 0x000fd800000001ff */
        /* <DEDUP_REMOVED lines=8> */
[----:B------:R-:W-:-:S12]  /*07b0*/  HFMA2.MMA R0, -RZ, RZ, 0, 7.152557373046875e-07 ;  /* 0x0000000cff007435 */ /* 0x000fd800000001ff */
        /* <DEDUP_REMOVED lines=8> */
[----:B------:R-:W-:-:S12]  /*0840*/  HFMA2.MMA R0, -RZ, RZ, 0, 8.94069671630859375e-07 ;  /* 0x0000000fff007435 */ /* 0x000fd800000001ff */
[----:B------:R-:W-:Y:S05]  /*0850*/  @P0 BRA `(.L_x_51) ;  /* 0x0000000000c40947 */ /* 0x000fea0003800000 */
[----:B------:R-:W-:-:S04]  /*0860*/  PRMT R0, R22, 0x9910, RZ ;  /* 0x0000991016007816 */ /* 0x000fc800000000ff */
[----:B------:R-:W-:Y:S01]  /*0870*/  ISETP.GE.AND P0, PT, R0, RZ, PT ;  /* 0x000000ff0000720c */ /* 0x000fe20003f06270 */
[----:B------:R-:W-:-:S12]  /*0880*/  IMAD.MOV.U32 R0, RZ, RZ, 0x10 ;  /* 0x00000010ff007424 */ /* 0x000fd800078e00ff */
[----:B------:R-:W-:Y:S05]  /*0890*/  @!P0 BRA `(.L_x_51) ;  /* 0x0000000000b48947 */ /* 0x000fea0003800000 */
[----:B------:R-:W-:Y:S02]  /*08a0*/  LOP3.LUT P0, RZ, R22, 0x4000, RZ, 0xc0, !PT ;  /* 0x0000400016ff7812 */ /* 0x000fe4000780c0ff */
[----:B------:R-:W-:-:S11]  /*08b0*/  MOV R0, 0x11 ;  /* 0x0000001100007802 */ /* 0x000fd60000000f00 */
[----:B------:R-:W-:Y:S05]  /*08c0*/  @P0 BRA `(.L_x_51) ;  /* 0x0000000000a80947 */ /* 0x000fea0003800000 */
[----:B------:R-:W-:Y:S01]  /*08d0*/  LOP3.LUT P0, RZ, R22, 0x2000, RZ, 0xc0, !PT ;  /* 0x0000200016ff7812 */ /* 0x000fe2000780c0ff */
[----:B------:R-:W-:-:S12]  /*08e0*/  HFMA2.MMA R0, -RZ, RZ, 0, 1.07288360595703125e-06 ;  /* 0x00000012ff007435 */ /* 0x000fd800000001ff */
        /* <DEDUP_REMOVED lines=8> */
[----:B------:R-:W-:-:S12]  /*0970*/  HFMA2.MMA R0, -RZ, RZ, 0, 1.251697540283203125e-06 ;  /* 0x00000015ff007435 */ /* 0x000fd800000001ff */
        /* <DEDUP_REMOVED lines=8> */
[----:B------:R-:W-:-:S12]  /*0a00*/  HFMA2.MMA R0, -RZ, RZ, 0, 1.430511474609375e-06 ;  /* 0x00000018ff007435 */ /* 0x000fd800000001ff */
        /* <DEDUP_REMOVED lines=8> */
[----:B------:R-:W-:-:S12]  /*0a90*/  HFMA2.MMA R0, -RZ, RZ, 0, 1.609325408935546875e-06 ;  /* 0x0000001bff007435 */ /* 0x000fd800000001ff */
[----:B------:R-:W-:Y:S05]  /*0aa0*/  @P0 BRA `(.L_x_51) ;  /* 0x0000000000300947 */ /* 0x000fea0003800000 */
[----:B------:R-:W-:Y:S02]  /*0ab0*/  LOP3.LUT P0, RZ, R22, 0x8, RZ, 0xc0, !PT ;  /* 0x0000000816ff7812 */ /* 0x000fe4000780c0ff */
[----:B------:R-:W-:-:S11]  /*0ac0*/  MOV R0, 0x1c ;  /* 0x0000001c00007802 */ /* 0x000fd60000000f00 */
[----:B------:R-:W-:Y:S05]  /*0ad0*/  @P0 BRA `(.L_x_51) ;  /* 0x0000000000240947 */ /* 0x000fea0003800000 */
[----:B------:R-:W-:Y:S02]  /*0ae0*/  LOP3.LUT P0, RZ, R22, 0x4, RZ, 0xc0, !PT ;  /* 0x0000000416ff7812 */ /* 0x000fe4000780c0ff */
[----:B------:R-:W-:-:S11]  /*0af0*/  MOV R0, 0x1d ;  /* 0x0000001d00007802 */ /* 0x000fd60000000f00 */
[----:B------:R-:W-:Y:S05]  /*0b00*/  @P0 BRA `(.L_x_51) ;  /* 0x0000000000180947 */ /* 0x000fea0003800000 */
[----:B------:R-:W-:-:S13]  /*0b10*/  LOP3.LUT P2, RZ, R22, 0x2, RZ, 0xc0, !PT ;  /* 0x0000000216ff7812 */ /* 0x000fda000784c0ff */
[----:B------:R-:W-:Y:S01]  /*0b20*/  @!P2 LOP3.LUT R0, R22, 0x1, RZ, 0xc0, !PT ;  /* 0x000000011600a812 */ /* 0x000fe200078ec0ff */
[----:B--2---:R-:W-:-:S03]  /*0b30*/  @!P2 IMAD.MOV.U32 R2, RZ, RZ, 0x1f ;  /* 0x0000001fff02a424 */ /* 0x004fc600078e00ff */
[----:B------:R-:W-:Y:S01]  /*0b40*/  @!P2 ISETP.NE.U32.AND P0, PT, R0, 0x1, PT ;  /* 0x000000010000a80c */ /* 0x000fe20003f05070 */
[----:B------:R-:W-:-:S03]  /*0b50*/  IMAD.MOV.U32 R0, RZ, RZ, 0x1e ;  /* 0x0000001eff007424 */ /* 0x000fc600078e00ff */
[----:B------:R-:W-:-:S09]  /*0b60*/  @!P2 SEL R0, R2, 0x20, !P0 ;  /* 0x000000200200a807 */ /* 0x000fd20004000000 */
.L_x_51:
[----:B--2---:R-:W-:Y:S01]  /*0b70*/  VIADD R2, R22, 0xffffffff ;  /* 0xffffffff16027836 */ /* 0x004fe20000000000 */
[----:B------:R-:W-:Y:S01]  /*0b80*/  IADD3 R7, -R0, 0x1f, RZ ;  /* 0x0000001f00077810 */ /* 0x000fe20007ffe1ff */
[----:B------:R-:W-:-:S03]  /*0b90*/  IMAD.MOV.U32 R3, RZ, RZ, 0x1 ;  /* 0x00000001ff037424 */ /* 0x000fc600078e00ff */
[----:B------:R-:W-:-:S13]  /*0ba0*/  LOP3.LUT P0, RZ, R2, R22, RZ, 0xc0, !PT ;  /* 0x0000001602ff7212 */ /* 0x000fda000780c0ff */
[----:B------:R-:W-:-:S05]  /*0bb0*/  @P0 IADD3 R7, -R0, 0x20, RZ ;  /* 0x0000002000070810 */ /* 0x000fca0007ffe1ff */
[----:B------:R-:W-:-:S05]  /*0bc0*/  VIADD R0, R7, 0x1f ;  /* 0x0000001f07007836 */ /* 0x000fca0000000000 */
[CC--:B------:R-:W-:Y:S02]  /*0bd0*/  SHF.L.U32 R4, R3.reuse, R0.reuse, RZ ;  /* 0x0000000003047219 */ /* 0x0c0fe400000006ff */
[----:B------:R-:W-:Y:S02]  /*0be0*/  SHF.L.U64.HI R3, R3, R0, RZ ;  /* 0x0000000003037219 */ /* 0x000fe400000102ff */
[----:B------:R-:W-:-:S04]  /*0bf0*/  IADD3 R4, P2, P0, R22, -0x1, R4 ;  /* 0xffffffff16047810 */ /* 0x000fc8000785e004 */
[----:B------:R-:W-:-:S04]  /*0c00*/  IADD3.X R3, RZ, -0x1, R3, P2, P0 ;  /* 0xffffffffff037810 */ /* 0x000fc800017e0403 */
[----:B------:R-:W-:-:S13]  /*0c10*/  ISETP.NE.U32.AND P0, PT, R3, RZ, PT ;  /* 0x000000ff0300720c */ /* 0x000fda0003f05070 */
[----:B------:R-:W-:Y:S05]  /*0c20*/  @!P0 BRA `(.L_x_52) ;  /* 0x0000000000108947 */ /* 0x000fea0003800000 */
[----:B------:R-:W-:Y:S02]  /*0c30*/  MOV R8, R22 ;  /* 0x0000001600087202 */ /* 0x000fe40000000f00 */
[----:B------:R-:W-:Y:S02]  /*0c40*/  MOV R5, 0xc60 ;  /* 0x00000c6000057802 */ /* 0x000fe40000000f00 */
[----:B------:R-:W-:Y:S05]  /*0c50*/  CALL.REL.NOINC `($__internal_0_$__cuda_sm20_div_u64) ;  /* 0x0000002800f47944 */ /* 0x000fea0003c00000 */
[----:B------:R-:W-:Y:S05]  /*0c60*/  BRA `(.L_x_53) ;  /* 0x00000000004c7947 */ /* 0x000fea0003800000 */
.L_x_52:
[----:B------:R-:W1:Y:S01]  /*0c70*/  I2F.U32.RP R2, R22 ;  /* 0x0000001600027306 */ /* 0x000e620000209000 */
[----:B------:R-:W-:-:S07]  /*0c80*/  ISETP.NE.U32.AND P0, PT, R22, RZ, PT ;  /* 0x000000ff1600720c */ /* 0x000fce0003f05070 */
[----:B-1----:R-:W1:Y:S02]  /*0c90*/  MUFU.RCP R2, R2 ;  /* 0x0000000200027308 */ /* 0x002e640000001000 */
[----:B-1----:R-:W-:-:S06]  /*0ca0*/  VIADD R2, R2, 0xffffffe ;  /* 0x0ffffffe02027836 */ /* 0x002fcc0000000000 */
[----:B------:R1:W2:Y:S02]  /*0cb0*/  F2I.FTZ.U32.TRUNC.NTZ R3, R2 ;  /* 0x0000000200037305 */ /* 0x0002a4000021f000 */
[----:B-1----:R-:W-:Y:S01]  /*0cc0*/  HFMA2.MMA R2, -RZ, RZ, 0, 0 ;  /* 0x00000000ff027435 */ /* 0x002fe200000001ff */
[----:B--2---:R-:W-:-:S04]  /*0cd0*/  IMAD.MOV R0, RZ, RZ, -R3 ;  /* 0x000000ffff007224 */ /* 0x004fc800078e0a03 */
[----:B------:R-:W-:-:S05]  /*0ce0*/  IMAD R0, R0, R22, RZ ;  /* 0x0000001600007224 */ /* 0x000fca00078e02ff */
[----:B------:R-:W-:-:S06]  /*0cf0*/  IMAD.HI.U32 R0, R3, R0, R2 ;  /* 0x0000000003007227 */ /* 0x000fcc00078e0002 */
[----:B------:R-:W-:-:S04]  /*0d00*/  IMAD.HI.U32 R2, R0, R4, RZ ;  /* 0x0000000400027227 */ /* 0x000fc800078e00ff */
[----:B------:R-:W-:-:S04]  /*0d10*/  IMAD.MOV R0, RZ, RZ, -R2 ;  /* 0x000000ffff007224 */ /* 0x000fc800078e0a02 */
[----:B------:R-:W-:-:S05]  /*0d20*/  IMAD R0, R22, R0, R4 ;  /* 0x0000000016007224 */ /* 0x000fca00078e0204 */
[----:B------:R-:W-:-:S13]  /*0d30*/  ISETP.GE.U32.AND P3, PT, R0, R22, PT ;  /* 0x000000160000720c */ /* 0x000fda0003f66070 */
[----:B------:R-:W-:Y:S01]  /*0d40*/  @P3 IADD3 R0, R0, -R22, RZ ;  /* 0x8000001600003210 */ /* 0x000fe20007ffe0ff */
[----:B------:R-:W-:-:S03]  /*0d50*/  @P3 VIADD R2, R2, 0x1 ;  /* 0x0000000102023836 */ /* 0x000fc60000000000 */
[----:B------:R-:W-:-:S13]  /*0d60*/  ISETP.GE.U32.AND P2, PT, R0, R22, PT ;  /* 0x000000160000720c */ /* 0x000fda0003f46070 */
[----:B------:R-:W-:Y:S02]  /*0d70*/  @P2 IADD3 R2, R2, 0x1, RZ ;  /* 0x0000000102022810 */ /* 0x000fe40007ffe0ff */
[----:B------:R-:W-:-:S04]  /*0d80*/  @!P0 LOP3.LUT R2, RZ, R22, RZ, 0x33, !PT ;  /* 0x00000016ff028212 */ /* 0x000fc800078e33ff */
[----:B------:R-:W-:-:S07]  /*0d90*/  MOV R0, R2 ;  /* 0x0000000200007202 */ /* 0x000fce0000000f00 */
.L_x_53:
[----:B------:R-:W-:Y:S02]  /*0da0*/  IADD3 R4, R7, -0x1, RZ ;  /* 0xffffffff07047810 */ /* 0x000fe40007ffe0ff */
[----:B------:R-:W-:-:S07]  /*0db0*/  MOV R9, R0 ;  /* 0x0000000000097202 */ /* 0x000fce0000000f00 */
.L_x_50:
[----:B------:R-:W-:Y:S01]  /*0dc0*/  SHF.R.S32.HI R0, RZ, 0x1f, R23 ;  /* 0x0000001fff007819 */ /* 0x000fe20000011417 */
[----:B------:R-:W1:Y:S01]  /*0dd0*/  LDC R13, c[0x0][0x21c] ;  /* 0x00008700ff0d7b82 */ /* 0x000e620000000800 */
[----:B------:R-:W-:Y:S02]  /*0de0*/  BSSY B0, `(.L_x_54) ;  /* 0x00000c6000007945 */ /* 0x000fe40003800000 */
[CC--:B------:R-:W-:Y:S02]  /*0df0*/  LEA.HI R26, R0.reuse, R23.reuse, RZ, 0x3 ;  /* 0x00000017001a7211 */ /* 0x0c0fe400078f18ff */
[----:B------:R-:W-:Y:S02]  /*0e00*/  LEA.HI R0, R0, R23, RZ, 0x5 ;  /* 0x0000001700007211 */ /* 0x000fe400078f28ff */
[----:B--2---:R-:W-:Y:S02]  /*0e10*/  LOP3.LUT R6, R26, 0xfffffff8, RZ, 0xc0, !PT ;  /* 0xfffffff81a067812 */ /* 0x004fe400078ec0ff */
[----:B------:R-:W-:-:S02]  /*0e20*/  SHF.R.S32.HI R27, RZ, 0x3, R26 ;  /* 0x00000003ff1b7819 */ /* 0x000fc4000001141a */
[----:B------:R-:W-:Y:S02]  /*0e30*/  IADD3 R6, R23, UR37, -R6 ;  /* 0x0000002517067c10 */ /* 0x000fe4000fffe806 */
[----:B------:R-:W-:Y:S02]  /*0e40*/  LOP3.LUT R26, R26, 0xf8, RZ, 0xc0, !PT ;  /* 0x000000f81a1a7812 */ /* 0x000fe400078ec0ff */
[----:B------:R-:W-:Y:S02]  /*0e50*/  ISETP.GE.AND P0, PT, R6, R17, PT ;  /* 0x000000110600720c */ /* 0x000fe40003f06270 */
[----:B------:R-:W-:Y:S02]  /*0e60*/  SHF.R.S32.HI R8, RZ, 0x5, R0 ;  /* 0x00000005ff087819 */ /* 0x000fe40000011400 */
[----:B------:R-:W-:Y:S02]  /*0e70*/  LOP3.LUT R26, R26, 0x7, R23, 0xf8, !PT ;  /* 0x000000071a1a7812 */ /* 0x000fe400078ef817 */
[----:B------:R-:W-:Y:S01]  /*0e80*/  SHF.R.U32.HI R2, RZ, 0x2, R27 ;  /* 0x00000002ff027819 */ /* 0x000fe2000001161b */
[----:B------:R-:W-:-:S03]  /*0e90*/  VIADD R12, R8, UR37 ;  /* 0x00000025080c7c36 */ /* 0x000fc60008000000 */
[----:B------:R-:W-:-:S03]  /*0ea0*/  LOP3.LUT R26, R26, 0x7, R2, 0x78, !PT ;  /* 0x000000071a1a7812 */ /* 0x000fc600078e7802 */
[----:B------:R-:W-:Y:S05]  /*0eb0*/  @P0 BRA `(.L_x_55) ;  /* 0x0000000800e00947 */ /* 0x000fea0003800000 */
[C---:B------:R-:W-:Y:S01]  /*0ec0*/  VIADD R20, R27.reuse, 0x20 ;  /* 0x000000201b147836 */ /* 0x040fe20000000000 */
[C---:B------:R-:W-:Y:S01]  /*0ed0*/  ISETP.GE.AND P3, PT, R27.reuse, R16, PT ;  /* 0x000000101b00720c */ /* 0x040fe20003f66270 */
[----:B------:R-:W-:Y:S01]  /*0ee0*/  @P1 IMAD.HI.U32 R2, R6, R9, RZ ;  /* 0x0000000906021227 */ /* 0x000fe200078e00ff */
[----:B------:R-:W2:Y:S01]  /*0ef0*/  S2R R5, SR_CgaCtaId ;  /* 0x0000000000057919 */ /* 0x000ea20000008800 */
[----:B------:R-:W-:Y:S01]  /*0f00*/  MOV R18, R24 ;  /* 0x0000001800127202 */ /* 0x000fe20000000f00 */
[----:B------:R-:W-:Y:S01]  /*0f10*/  ULDC.64 UR4, c[0x0][0x270] ;  /* 0x00009c0000047ab9 */ /* 0x000fe20000000a00 */
[----:B------:R-:W-:Y:S01]  /*0f20*/  IMAD.MOV.U32 R3, RZ, RZ, R6 ;  /* 0x000000ffff037224 */ /* 0x000fe200078e0006 */
[----:B------:R-:W-:Y:S01]  /*0f30*/  ISETP.GE.AND P2, PT, R20, R16, PT ;  /* 0x000000101400720c */ /* 0x000fe20003f46270 */
[----:B------:R-:W-:Y:S01]  /*0f40*/  IMAD.MOV.U32 R19, RZ, RZ, R25 ;  /* 0x000000ffff137224 */ /* 0x000fe200078e0019 */
[----:B------:R-:W-:Y:S01]  /*0f50*/  @P1 SHF.R.U32.HI R3, RZ, R4, R2 ;  /* 0x00000004ff031219 */ /* 0x000fe20000011602 */
[----:B------:R-:W-:Y:S01]  /*0f60*/  HFMA2.MMA R31, -RZ, RZ, 0, 1.4781951904296875e-05 ;  /* 0x000000f8ff1f7435 */ /* 0x000fe200000001ff */
[----:B------:R-:W-:Y:S01]  /*0f70*/  MOV R30, 0x400 ;  /* 0x00000400001e7802 */ /* 0x000fe20000000f00 */
[----:B------:R-:W-:Y:S01]  /*0f80*/  VIADD R33, R27, 0x80 ;  /* 0x000000801b217836 */ /* 0x000fe20000000000 */
[--C-:B------:R-:W-:Y:S01]  /*0f90*/  SHF.R.S32.HI R2, RZ, 0x1f, R3.reuse ;  /* 0x0000001fff027819 */ /* 0x100fe20000011403 */
[----:B------:R-:W-:Y:S01]  /*0fa0*/  IMAD.MOV R28, RZ, RZ, -R3 ;  /* 0x000000ffff1c7224 */ /* 0x000fe200078e0a03 */
[----:B------:R-:W3:Y:S01]  /*0fb0*/  @!P3 LDC.64 R14, c[0x0][0x268] ;  /* 0x00009a00ff0ebb82 */ /* 0x000ee20000000a00 */
[----:B------:R-:W-:Y:S01]  /*0fc0*/  IMAD.WIDE.U32 R18, R3, UR4, R18 ;  /* 0x0000000403127c25 */ /* 0x000fe2000f8e0012 */
[----:B------:R-:W-:-:S03]  /*0fd0*/  @!P3 SHF.R.S32.HI R21, RZ, 0x1f, R27 ;  /* 0x0000001fff15b819 */ /* 0x000fc6000001141b */
[----:B------:R-:W-:Y:S01]  /*0fe0*/  IMAD R28, R22, R28, R6 ;  /* 0x0000001c161c7224 */ /* 0x000fe200078e0206 */
[----:B------:R-:W-:Y:S01]  /*0ff0*/  @!P2 SHF.R.S32.HI R32, RZ, 0x1f, R20 ;  /* 0x0000001fff20a819 */ /* 0x000fe20000011414 */
[----:B------:R-:W-:Y:S01]  /*1000*/  IMAD R2, R2, UR4, RZ ;  /* 0x0000000402027c24 */ /* 0x000fe2000f8e02ff */
[----:B------:R-:W4:Y:S03]  /*1010*/  @!P2 LDC.64 R10, c[0x0][0x268] ;  /* 0x00009a00ff0aab82 */ /* 0x000f260000000a00 */
[----:B------:R-:W-:Y:S01]  /*1020*/  IMAD R2, R3, UR5, R2 ;  /* 0x0000000503027c24 */ /* 0x000fe2000f8e0202 */
[----:B------:R-:W-:Y:S02]  /*1030*/  SHF.R.S32.HI R3, RZ, 0x1f, R28 ;  /* 0x0000001fff037819 */ /* 0x000fe4000001141c */
[----:B------:R-:W-:Y:S02]  /*1040*/  IADD3 R28, P0, R28, R18, RZ ;  /* 0x000000121c1c7210 */ /* 0x000fe40007f1e0ff */
[----:B------:R-:W5:Y:S01]  /*1050*/  @!P3 LDC.64 R6, c[0x0][0x250] ;  /* 0x00009400ff06bb82 */ /* 0x000f620000000a00 */
[----:B------:R-:W-:-:S02]  /*1060*/  LOP3.LUT R18, R27, 0x1, RZ, 0xc0, !PT ;  /* 0x000000011b127812 */ /* 0x000fc400078ec0ff */
[----:B------:R-:W-:Y:S01]  /*1070*/  IADD3.X R29, R3, R19, R2, P0, !PT ;  /* 0x00000013031d7210 */ /* 0x000fe200007fe402 */
[----:B------:R-:W-:Y:S01]  /*1080*/  VIADD R19, R27, 0x40 ;  /* 0x000000401b137836 */ /* 0x000fe20000000000 */
[----:B--2---:R-:W-:Y:S02]  /*1090*/  LEA R5, R5, R30, 0x18 ;  /* 0x0000001e05057211 */ /* 0x004fe400078ec0ff */
[----:B------:R-:W-:Y:S01]  /*10a0*/  ISETP.NE.U32.AND P4, PT, R18, 0x1, PT ;  /* 0x000000011200780c */ /* 0x000fe20003f85070 */
[----:B------:R-:W2:Y:S01]  /*10b0*/  @!P2 LDC.64 R2, c[0x0][0x250] ;  /* 0x00009400ff02ab82 */ /* 0x000ea20000000a00 */
[----:B------:R-:W-:Y:S01]  /*10c0*/  ISETP.GE.AND P6, PT, R19, R16, PT ;  /* 0x000000101300720c */ /* 0x000fe20003fc6270 */
[-C--:B---3--:R-:W-:Y:S01]  /*10d0*/  @!P3 IMAD R21, R21, R14.reuse, RZ ;  /* 0x0000000e1515b224 */ /* 0x088fe200078e02ff */
[----:B------:R-:W-:Y:S01]  /*10e0*/  LEA R30, R26, R5, 0x2 ;  /* 0x000000051a1e7211 */ /* 0x000fe200078e10ff */
[----:B------:R-:W-:Y:S01]  /*10f0*/  @!P3 IMAD.WIDE.U32 R34, R27, R14, R28 ;  /* 0x0000000e1b22b225 */ /* 0x000fe200078e001c */
[----:B------:R-:W-:-:S02]  /*1100*/  SEL R31, R31, 0x108, !P4 ;  /* 0x000001081f1f7807 */ /* 0x000fc40006000000 */
[----:B------:R-:W-:Y:S01]  /*1110*/  ISETP.GE.AND P4, PT, R33, R16, PT ;  /* 0x000000102100720c */ /* 0x000fe20003f86270 */
[----:B----4-:R-:W-:Y:S02]  /*1120*/  @!P2 IMAD R32, R32, R10, RZ ;  /* 0x0000000a2020a224 */ /* 0x010fe400078e02ff */
[C---:B------:R-:W-:Y:S02]  /*1130*/  @!P3 IMAD R21, R27.reuse, R15, R21 ;  /* 0x0000000f1b15b224 */ /* 0x040fe400078e0215 */
[----:B------:R-:W-:Y:S02]  /*1140*/  @!P2 IMAD R32, R20, R11, R32 ;  /* 0x0000000b1420a224 */ /* 0x000fe400078e0220 */
[----:B------:R-:W3:Y:S01]  /*1150*/  @!P6 LDC.64 R14, c[0x0][0x268] ;  /* 0x00009a00ff0eeb82 */ /* 0x000ee20000000a00 */
[----:B------:R-:W-:Y:S01]  /*1160*/  VIADD R18, R27, 0x60 ;  /* 0x000000601b127836 */ /* 0x000fe20000000000 */
[----:B-----5:R-:W-:Y:S01]  /*1170*/  @!P3 LEA R6, P0, R34, R6, 0x2 ;  /* 0x000000062206b211 */ /* 0x020fe200078010ff */
[----:B------:R-:W-:Y:S01]  /*1180*/  @P3 IMAD.MOV.U32 R11, RZ, RZ, -0x800000 ;  /* 0xff800000ff0b3424 */ /* 0x000fe200078e00ff */
[----:B------:R-:W-:Y:S01]  /*1190*/  @!P6 MOV R38, R28 ;  /* 0x0000001c0026e202 */ /* 0x000fe20000000f00 */
[----:B------:R-:W-:Y:S01]  /*11a0*/  @!P3 IMAD.IADD R21, R35, 0x1, R21 ;  /* 0x000000012315b824 */ /* 0x000fe200078e0215 */
[----:B------:R-:W-:Y:S01]  /*11b0*/  ISETP.GE.AND P5, PT, R18, R16, PT ;  /* 0x000000101200720c */ /* 0x000fe20003fa6270 */
[----:B------:R-:W-:Y:S01]  /*11c0*/  @!P2 IMAD.WIDE.U32 R36, R20, R10, R28 ;  /* 0x0000000a1424a225 */ /* 0x000fe200078e001c */
[----:B------:R4:W-:Y:S01]  /*11d0*/  @P3 STS [R30], R11 ;  /* 0x0000000b1e003388 */ /* 0x0009e20000000800 */
[----:B------:R-:W-:-:S02]  /*11e0*/  @!P4 MOV R43, R29 ;  /* 0x0000001d002bc202 */ /* 0x000fc40000000f00 */
[----:B------:R-:W-:Y:S01]  /*11f0*/  @!P3 LEA.HI.X R7, R34, R7, R21, 0x2, P0 ;  /* 0x000000072207b211 */ /* 0x000fe200000f1415 */
[----:B------:R-:W-:Y:S01]  /*1200*/  @!P6 IMAD.MOV.U32 R39, RZ, RZ, R29 ;  /* 0x000000ffff27e224 */ /* 0x000fe200078e001d */
[----:B------:R-:W-:Y:S01]  /*1210*/  @!P2 IADD3 R10, R37, R32, RZ ;  /* 0x00000020250aa210 */ /* 0x000fe20007ffe0ff */
[C---:B------:R-:W-:Y:S01]  /*1220*/  VIADD R35, R27.reuse, 0xa0 ;  /* 0x000000a01b237836 */ /* 0x040fe20000000000 */
[C---:B--2---:R-:W-:Y:S01]  /*1230*/  @!P2 LEA R20, P0, R36.reuse, R2, 0x2 ;  /* 0x000000022414a211 */ /* 0x044fe200078010ff */
[----:B------:R-:W-:Y:S01]  /*1240*/  @!PT LDS RZ, [RZ] ;  /* 0x00000000fffff984 */ /* 0x000fe20000000800 */
[----:B------:R-:W-:Y:S01]  /*1250*/  @!PT LDS RZ, [RZ] ;  /* 0x00000000fffff984 */ /* 0x000fe20000000800 */
[----:B------:R-:W-:Y:S01]  /*1260*/  @!PT LDS RZ, [RZ] ;  /* 0x00000000fffff984 */ /* 0x000fe20000000800 */
[----:B------:R2:W-:Y:S01]  /*1270*/  @!P3 LDGSTS.E.LTC128B [R30], desc[UR38][R6.64] ;  /* 0x00000000061ebfae */ /* 0x0005e2000b921966 */
[----:B------:R-:W-:Y:S01]  /*1280*/  @P2 IMAD.MOV.U32 R2, RZ, RZ, -0x800000 ;  /* 0xff800000ff022424 */ /* 0x000fe200078e00ff */
[----:B------:R-:W-:Y:S02]  /*1290*/  MOV R34, 0x210 ;  /* 0x0000021000227802 */ /* 0x000fe40000000f00 */
[----:B------:R-:W-:Y:S01]  /*12a0*/  @!P2 LEA.HI.X R21, R36, R3, R10, 0x2, P0 ;  /* 0x000000032415a211 */ /* 0x000fe200000f140a */
[----:B------:R-:W-:Y:S01]  /*12b0*/  VIADD R36, R27, 0xc0 ;  /* 0x000000c01b247836 */ /* 0x000fe20000000000 */
[----:B------:R-:W-:-:S02]  /*12c0*/  @!P6 SHF.R.S32.HI R3, RZ, 0x1f, R19 ;  /* 0x0000001fff03e819 */ /* 0x000fc40000011413 */
[----:B------:R-:W-:Y:S01]  /*12d0*/  LOP3.LUT P0, RZ, R27, 0x2, RZ, 0xc0, !PT ;  /* 0x000000021bff7812 */ /* 0x000fe2000780c0ff */
[----:B---3--:R-:W-:Y:S01]  /*12e0*/  @!P6 IMAD.WIDE.U32 R38, R19, R14, R38 ;  /* 0x0000000e1326e225 */ /* 0x008fe200078e0026 */
[----:B------:R-:W-:Y:S02]  /*12f0*/  ISETP.GE.AND P3, PT, R35, R16, PT ;  /* 0x000000102300720c */ /* 0x000fe40003f66270 */
[----:B------:R-:W-:Y:S01]  /*1300*/  SEL R34, R34, 0x1f0, !P0 ;  /* 0x000001f022227807 */ /* 0x000fe20004000000 */
[----:B------:R-:W-:Y:S01]  /*1310*/  @!P6 IMAD R3, R3, R14, RZ ;  /* 0x0000000e0303e224 */ /* 0x000fe200078e02ff */
[----:B------:R-:W-:Y:S02]  /*1320*/  IADD3 R27, R27, 0xe0, RZ ;  /* 0x000000e01b1b7810 */ /* 0x000fe40007ffe0ff */
[C---:B------:R-:W-:Y:S01]  /*1330*/  IADD3 R37, R26.reuse, R34, RZ ;  /* 0x000000221a257210 */ /* 0x040fe20007ffe0ff */
[--C-:B----4-:R-:W-:Y:S01]  /*1340*/  IMAD.IADD R11, R26, 0x1, R31.reuse ;  /* 0x000000011a0b7824 */ /* 0x110fe200078e021f */
[----:B------:R-:W-:-:S03]  /*1350*/  @!P5 IADD3 R42, R34, R26, R31 ;  /* 0x0000001a222ad210 */ /* 0x000fc60007ffe01f */
[--C-:B------:R-:W-:Y:S02]  /*1360*/  IMAD R32, R11, 0x4, R5.reuse ;  /* 0x000000040b207824 */ /* 0x100fe400078e0205 */
[----:B------:R-:W3:Y:S01]  /*1370*/  @!P6 LDC.64 R10, c[0x0][0x250] ;  /* 0x00009400ff0aeb82 */ /* 0x000ee20000000a00 */
[--C-:B------:R-:W-:Y:S02]  /*1380*/  IMAD R37, R37, 0x4, R5.reuse ;  /* 0x0000000425257824 */ /* 0x100fe400078e0205 */
[----:B------:R4:W-:Y:S01]  /*1390*/  @P2 STS [R32], R2 ;  /* 0x0000000220002388 */ /* 0x0009e20000000800 */
[----:B------:R-:W-:-:S03]  /*13a0*/  @!P5 IMAD R42, R42, 0x4, R5 ;  /* 0x000000042a2ad824 */ /* 0x000fc600078e0205 */
[----:B------:R-:W-:Y:S01]  /*13b0*/  @!PT LDS RZ, [RZ] ;  /* 0x00000000fffff984 */ /* 0x000fe20000000800 */
[----:B------:R-:W-:Y:S01]  /*13c0*/  @!PT LDS RZ, [RZ] ;  /* 0x00000000fffff984 */ /* 0x000fe20000000800 */
[----:B------:R-:W-:Y:S01]  /*13d0*/  @!PT LDS RZ, [RZ] ;  /* 0x00000000fffff984 */ /* 0x000fe20000000800 */
[----:B------:R5:W-:Y:S01]  /*13e0*/  @!P2 LDGSTS.E.LTC128B [R32], desc[UR38][R20.64] ;  /* 0x000000001420afae */ /* 0x000be2000b921966 */
[----:B--2---:R-:W2:Y:S01]  /*13f0*/  @!P5 LDC.64 R6, c[0x0][0x268] ;  /* 0x00009a00ff06db82 */ /* 0x004ea20000000a00 */
[----:B------:R-:W-:Y:S02]  /*1400*/  ISETP.GE.AND P2, PT, R36, R16, PT ;  /* 0x000000102400720c */ /* 0x000fe40003f46270 */
[----:B---3--:R-:W-:Y:S01]  /*1410*/  @!P6 LEA R40, P0, R38, R10, 0x2 ;  /* 0x0000000a2628e211 */ /* 0x008fe200078010ff */
[----:B-----5:R-:W-:Y:S01]  /*1420*/  @!P6 IMAD R20, R19, R15, R3 ;  /* 0x0000000f1314e224 */ /* 0x020fe200078e0203 */
[----:B------:R-:W-:-:S03]  /*1430*/  @!P5 SHF.R.S32.HI R19, RZ, 0x1f, R18 ;  /* 0x0000001fff13d819 */ /* 0x000fc60000011412 */
[----:B----4-:R-:W3:Y:S01]  /*1440*/  @!P5 LDC.64 R2, c[0x0][0x250] ;  /* 0x00009400ff02db82 */ /* 0x010ee20000000a00 */
[----:B------:R-:W-:Y:S01]  /*1450*/  @P6 IMAD.MOV.U32 R15, RZ, RZ, -0x800000 ;  /* 0xff800000ff0f6424 */ /* 0x000fe200078e00ff */
[----:B------:R-:W-:Y:S01]  /*1460*/  @!P6 IADD3 R14, R39, R20, RZ ;  /* 0x00000014270ee210 */ /* 0x000fe20007ffe0ff */
[----:B--2---:R-:W-:Y:S01]  /*1470*/  @!P5 IMAD R10, R19, R6, RZ ;  /* 0x00000006130ad224 */ /* 0x004fe200078e02ff */
[----:B------:R-:W-:Y:S02]  /*1480*/  @P4 MOV R39, 0xff800000 ;  /* 0xff80000000274802 */ /* 0x000fe40000000f00 */
[----:B------:R2:W-:Y:S01]  /*1490*/  @P6 STS [R37], R15 ;  /* 0x0000000f25006388 */ /* 0x0005e20000000800 */
[----:B------:R-:W-:Y:S01]  /*14a0*/  @!P6 LEA.HI.X R41, R38, R11, R14, 0x2, P0 ;  /* 0x0000000b2629e211 */ /* 0x000fe200000f140e */
[----:B------:R-:W-:Y:S01]  /*14b0*/  @!P5 IMAD.MOV.U32 R14, RZ, RZ, R28 ;  /* 0x000000ffff0ed224 */ /* 0x000fe200078e001c */
[----:B------:R-:W4:Y:S01]  /*14c0*/  @!P4 LDC.64 R20, c[0x0][0x268] ;  /* 0x00009a00ff14cb82 */ /* 0x000f220000000a00 */
[----:B------:R-:W-:Y:S01]  /*14d0*/  @!P5 IMAD R11, R18, R7, R10 ;  /* 0x00000007120bd224 */ /* 0x000fe200078e020a */
[----:B------:R-:W-:Y:S01]  /*14e0*/  IADD3 R38, R26, R31, R34 ;  /* 0x0000001f1a267210 */ /* 0x000fe20007ffe022 */
[----:B------:R-:W-:Y:S01]  /*14f0*/  @!PT LDS RZ, [RZ] ;  /* 0x00000000fffff984 */ /* 0x000fe20000000800 */
[----:B------:R-:W-:Y:S01]  /*1500*/  @!PT LDS RZ, [RZ] ;  /* 0x00000000fffff984 */ /* 0x000fe20000000800 */
[----:B------:R-:W-:Y:S01]  /*1510*/  @!PT LDS RZ, [RZ] ;  /* 0x00000000fffff984 */ /* 0x000fe20000000800 */
[----:B------:R5:W-:Y:S01]  /*1520*/  @!P6 LDGSTS.E.LTC128B [R37], desc[UR38][R40.64] ;  /* 0x000000002825efae */ /* 0x000be2000b921966 */
[----:B------:R-:W-:-:S02]  /*1530*/  @P5 MOV R10, 0xff800000 ;  /* 0xff800000000a5802 */ /* 0x000fc40000000f00 */
[----:B------:R-:W-:Y:S01]  /*1540*/  ISETP.GE.AND P6, PT, R27, R16, PT ;  /* 0x000000101b00720c */ /* 0x000fe20003fc6270 */
[----:B------:R-:W-:-:S05]  /*1550*/  IMAD R38, R38, 0x4, R5 ;  /* 0x0000000426267824 */ /* 0x000fca00078e0205 */
[----:B------:R1:W-:Y:S01]  /*1560*/  @P5 STS [R38], R10 ;  /* 0x0000000a26005388 */ /* 0x0003e20000000800 */
[----:B--2---:R-:W-:Y:S02]  /*1570*/  @!P5 IMAD.MOV.U32 R15, RZ, RZ, R29 ;  /* 0x000000ffff0fd224 */ /* 0x004fe400078e001d */
[----:B------:R-:W-:-:S04]  /*1580*/  @!P5 IMAD.WIDE.U32 R18, R18, R6, R14 ;  /* 0x000000061212d225 */ /* 0x000fc800078e000e */
[----:B------:R-:W2:Y:S01]  /*1590*/  @!P3 LDC.64 R14, c[0x0][0x268] ;  /* 0x00009a00ff0ebb82 */ /* 0x000ea20000000a00 */
[----:B------:R-:W-:Y:S01]  /*15a0*/  @!P5 IMAD.IADD R11, R19, 0x1, R11 ;  /* 0x00000001130bd824 */ /* 0x000fe200078e020b */
[C---:B---3--:R-:W-:Y:S02]  /*15b0*/  @!P5 LEA R44, P0, R18.reuse, R2, 0x2 ;  /* 0x00000002122cd211 */ /* 0x048fe400078010ff */
[----:B-----5:R-:W-:Y:S02]  /*15c0*/  @!P4 SHF.R.S32.HI R40, RZ, 0x1f, R33 ;  /* 0x0000001fff28c819 */ /* 0x020fe40000011421 */
[----:B------:R-:W-:Y:S02]  /*15d0*/  @!P5 LEA.HI.X R45, R18, R3, R11, 0x2, P0 ;  /* 0x00000003122dd211 */ /* 0x000fe400000f140b */
[----:B------:R-:W3:Y:S01]  /*15e0*/  @!P2 LDC.64 R6, c[0x0][0x268] ;  /* 0x00009a00ff06ab82 */ /* 0x000ee20000000a00 */
[----:B------:R-:W-:Y:S01]  /*15f0*/  @!P3 SHF.R.S32.HI R41, RZ, 0x1f, R35 ;  /* 0x0000001fff29b819 */ /* 0x000fe20000011423 */
[----:B----4-:R-:W-:Y:S01]  /*1600*/  @!P4 IMAD R40, R40, R20, RZ ;  /* 0x000000142828c224 */ /* 0x010fe200078e02ff */
[----:B------:R-:W-:Y:S01]  /*1610*/  @!PT LDS RZ, [RZ] ;  /* 0x00000000fffff984 */ /* 0x000fe20000000800 */
[----:B------:R-:W-:Y:S01]  /*1620*/  @!PT LDS RZ, [RZ] ;  /* 0x00000000fffff984 */ /* 0x000fe20000000800 */
[----:B------:R-:W-:Y:S01]  /*1630*/  @!PT LDS RZ, [RZ] ;  /* 0x00000000fffff984 */ /* 0x000fe20000000800 */
[----:B------:R4:W-:Y:S03]  /*1640*/  @!P5 LDGSTS.E.LTC128B [R42], desc[UR38][R44.64] ;  /* 0x000000002c2adfae */ /* 0x0009e6000b921966 */
[----:B------:R-:W-:-:S02]  /*1650*/  @!P4 IMAD R21, R33, R21, R40 ;  /* 0x000000152115c224 */ /* 0x000fc400078e0228 */
[----:B------:R-:W5:Y:S01]  /*1660*/  @!P4 LDC.64 R18, c[0x0][0x250] ;  /* 0x00009400ff12cb82 */ /* 0x000f620000000a00 */
[----:B------:R4:W-:Y:S01]  /*1670*/  @P4 STS [R30+0x1000], R39 ;  /* 0x001000271e004388 */ /* 0x0009e20000000800 */
[----:B------:R-:W-:-:S06]  /*1680*/  @!P3 IMAD.MOV.U32 R40, RZ, RZ, R28 ;  /* 0x000000ffff28b224 */ /* 0x000fcc00078e001c */
[----:B-1----:R-:W1:Y:S01]  /*1690*/  @!P3 LDC.64 R10, c[0x0][0x250] ;  /* 0x00009400ff0abb82 */ /* 0x002e620000000a00 */
[----:B--2---:R-:W-:-:S04]  /*16a0*/  @!P3 IMAD R41, R41, R14, RZ ;  /* 0x0000000e2929b224 */ /* 0x004fc800078e02ff */
[C---:B------:R-:W-:Y:S02]  /*16b0*/  @!P3 IMAD R15, R35.reuse, R15, R41 ;  /* 0x0000000f230fb224 */ /* 0x040fe400078e0229 */
[----:B------:R-:W-:Y:S01]  /*16c0*/  @!P3 IMAD.MOV.U32 R41, RZ, RZ, R29 ;  /* 0x000000ffff29b224 */ /* 0x000fe200078e001d */
[----:B------:R-:W2:Y:S01]  /*16d0*/  @!P2 LDC.64 R2, c[0x0][0x250] ;  /* 0x00009400ff02ab82 */ /* 0x000ea20000000a00 */
[----:B------:R-:W-:-:S04]  /*16e0*/  @!P3 IMAD.WIDE.U32 R40, R35, R14, R40 ;  /* 0x0000000e2328b225 */ /* 0x000fc800078e0028 */
[--C-:B----4-:R-:W-:Y:S01]  /*16f0*/  @!P4 IMAD.MOV.U32 R42, RZ, RZ, R28.reuse ;  /* 0x000000ffff2ac224 */ /* 0x110fe200078e001c */
[----:B------:R-:W-:Y:S01]  /*1700*/  @!P2 MOV R45, R29 ;  /* 0x0000001d002da202 */ /* 0x000fe20000000f00 */
[----:B------:R-:W-:Y:S01]  /*1710*/  @!P2 IMAD.MOV.U32 R44, RZ, RZ, R28 ;  /* 0x000000ffff2ca224 */ /* 0x000fe200078e001c */
[----:B------:R-:W-:Y:S01]  /*1720*/  @!P2 SHF.R.S32.HI R39, RZ, 0x1f, R36 ;  /* 0x0000001fff27a819 */ /* 0x000fe20000011424 */
[----:B------:R-:W-:-:S04]  /*1730*/  @!P4 IMAD.WIDE.U32 R42, R33, R20, R42 ;  /* 0x00000014212ac225 */ /* 0x000fc800078e002a */
[----:B---3--:R-:W-:Y:S01]  /*1740*/  @!P2 IMAD R39, R39, R6, RZ ;  /* 0x000000062727a224 */ /* 0x008fe200078e02ff */
[----:B-----5:R-:W-:Y:S01]  /*1750*/  @!P4 LEA R18, P0, R42, R18, 0x2 ;  /* 0x000000122a12c211 */ /* 0x020fe200078010ff */
[----:B------:R-:W-:Y:S01]  /*1760*/  @!P4 IMAD.IADD R21, R43, 0x1, R21 ;  /* 0x000000012b15c824 */ /* 0x000fe200078e0215 */
[----:B-1----:R-:W-:Y:S01]  /*1770*/  @!P3 LEA R10, P5, R40, R10, 0x2 ;  /* 0x0000000a280ab211 */ /* 0x002fe200078a10ff */
[C---:B------:R-:W-:Y:S02]  /*1780*/  @!P2 IMAD R7, R36.reuse, R7, R39 ;  /* 0x000000072407a224 */ /* 0x040fe400078e0227 */
[----:B------:R-:W-:Y:S01]  /*1790*/  @!P2 IMAD.WIDE.U32 R44, R36, R6, R44 ;  /* 0x00000006242ca225 */ /* 0x000fe200078e002c */
[----:B------:R-:W-:-:S03]  /*17a0*/  @!P4 LEA.HI.X R19, R42, R19, R21, 0x2, P0 ;  /* 0x000000132a13c211 */ /* 0x000fc600000f1415 */
[----:B------:R-:W-:Y:S01]  /*17b0*/  @!P3 IMAD.IADD R15, R41, 0x1, R15 ;  /* 0x00000001290fb824 */ /* 0x000fe200078e020f */
[----:B------:R-:W-:Y:S01]  /*17c0*/  @!P2 IADD3 R7, R45, R7, RZ ;  /* 0x000000072d07a210 */ /* 0x000fe20007ffe0ff */
[----:B------:R-:W-:Y:S01]  /*17d0*/  @P3 IMAD.MOV.U32 R6, RZ, RZ, -0x800000 ;  /* 0xff800000ff063424 */ /* 0x000fe200078e00ff */
[----:B--2---:R-:W-:Y:S01]  /*17e0*/  @!P2 LEA R2, P0, R44, R2, 0x2 ;  /* 0x000000022c02a211 */ /* 0x004fe200078010ff */
[----:B------:R-:W-:Y:S01]  /*17f0*/  @!PT LDS RZ, [RZ] ;  /* 0x00000000fffff984 */ /* 0x000fe20000000800 */
[----:B------:R-:W-:Y:S01]  /*1800*/  @!PT LDS RZ, [RZ] ;  /* 0x00000000fffff984 */ /* 0x000fe20000000800 */
[----:B------:R-:W-:Y:S01]  /*1810*/  @!PT LDS RZ, [RZ] ;  /* 0x00000000fffff984 */ /* 0x000fe20000000800 */
[----:B------:R2:W-:Y:S01]  /*1820*/  @!P4 LDGSTS.E.LTC128B [R30+0x1000], desc[UR38][R18.64] ;  /* 0x01000000121ecfae */ /* 0x0005e2000b921966 */
[----:B------:R-:W-:Y:S02]  /*1830*/  @!P3 LEA.HI.X R11, R40, R11, R15, 0x2, P5 ;  /* 0x0000000b280bb211 */ /* 0x000fe400028f140f */
[----:B------:R-:W-:Y:S01]  /*1840*/  @!P2 LEA.HI.X R3, R44, R3, R7, 0x2, P0 ;  /* 0x000000032c03a211 */ /* 0x000fe200000f1407 */
[----:B------:R-:W-:Y:S01]  /*1850*/  @P2 IMAD.MOV.U32 R7, RZ, RZ, -0x800000 ;  /* 0xff800000ff072424 */ /* 0x000fe200078e00ff */
[----:B------:R1:W-:Y:S04]  /*1860*/  @P3 STS [R32+0x1000], R6 ;  /* 0x0010000620003388 */ /* 0x0003e80000000800 */
[----:B------:R-:W-:Y:S01]  /*1870*/  @!PT LDS RZ, [RZ] ;  /* 0x00000000fffff984 */ /* 0x000fe20000000800 */
[----:B------:R-:W-:Y:S01]  /*1880*/  @!PT LDS RZ, [RZ] ;  /* 0x00000000fffff984 */ /* 0x000fe20000000800 */
[----:B------:R-:W-:Y:S01]  /*1890*/  @!PT LDS RZ, [RZ] ;  /* 0x00000000fffff984 */ /* 0x000fe20000000800 */
[----:B------:R2:W-:Y:S04]  /*18a0*/  @!P3 LDGSTS.E.LTC128B [R32+0x1000], desc[UR38][R10.64] ;  /* 0x010000000a20bfae */ /* 0x0005e8000b921966 */
[----:B------:R2:W-:Y:S04]  /*18b0*/  @P2 STS [R37+0x1000], R7 ;  /* 0x0010000725002388 */ /* 0x0005e80000000800 */
[----:B------:R-:W-:Y:S01]  /*18c0*/  @!PT LDS RZ, [RZ] ;  /* 0x00000000fffff984 */ /* 0x000fe20000000800 */
[----:B------:R-:W-:Y:S01]  /*18d0*/  @!PT LDS RZ, [RZ] ;  /* 0x00000000fffff984 */ /* 0x000fe20000000800 */
[----:B------:R-:W-:Y:S01]  /*18e0*/  @!PT LDS RZ, [RZ] ;  /* 0x00000000fffff984 */ /* 0x000fe20000000800 */
[----:B------:R2:W-:Y:S01]  /*18f0*/  @!P2 LDGSTS.E.LTC128B [R37+0x1000], desc[UR38][R2.64] ;  /* 0x010000000225afae */ /* 0x0005e2000b921966 */
[----:B-1----:R-:W-:-:S05]  /*1900*/  @P6 MOV R6, 0xff800000 ;  /* 0xff80000000066802 */ /* 0x002fca0000000f00 */
[----:B------:R2:W-:Y:S01]  /*1910*/  @P6 STS [R38+0x1000], R6 ;  /* 0x0010000626006388 */ /* 0x0005e20000000800 */
        /* <DEDUP_REMOVED lines=18> */
.L_x_55:
[----:B------:R-:W-:Y:S05]  /*1a40*/  BSYNC B0 ;  /* 0x0000000000007941 */ /* 0x000fea0003800000 */
.L_x_54:
[----:B--2---:R-:W-:Y:S01]  /*1a50*/  LOP3.LUT R2, R0, 0xffffffe0, RZ, 0xc0, !PT ;  /* 0xffffffe000027812 */ /* 0x004fe200078ec0ff */
[----:B------:R-:W-:Y:S01]  /*1a60*/  USHF.L.U32 UR4, UR36, 0x7, URZ ;  /* 0x0000000724047899 */ /* 0x000fe2000800063f */
[C---:B------:R-:W-:Y:S01]  /*1a70*/  @P1 IMAD.HI.U32 R0, R12.reuse, R9, RZ ;  /* 0x000000090c001227 */ /* 0x040fe200078e00ff */
[----:B------:R-:W2:Y:S01]  /*1a80*/  LDC.64 R6, c[0x0][0x240] ;  /* 0x00009000ff067b82 */ /* 0x000ea20000000a00 */
[----:B------:R-:W-:Y:S01]  /*1a90*/  ISETP.GE.AND P0, PT, R12, R17, PT ;  /* 0x000000110c00720c */ /* 0x000fe20003f06270 */
[----:B------:R-:W-:Y:S01]  /*1aa0*/  USHF.R.S32.HI UR5, URZ, 0x1f, UR4 ;  /* 0x0000001f3f057899 */ /* 0x000fe20008011404 */
[----:B------:R-:W-:Y:S01]  /*1ab0*/  IMAD.IADD R2, R23, 0x1, -R2 ;  /* 0x0000000117027824 */ /* 0x000fe200078e0a02 */
[----:B------:R-:W0:Y:S01]  /*1ac0*/  LDGDEPBAR ;  /* 0x00000000000079af */ /* 0x000e220000000000 */
[----:B------:R-:W-:Y:S01]  /*1ad0*/  IMAD.MOV.U32 R3, RZ, RZ, R12 ;  /* 0x000000ffff037224 */ /* 0x000fe200078e000c */
[----:B------:R-:W-:Y:S01]  /*1ae0*/  @P1 SHF.R.U32.HI R3, RZ, R4, R0 ;  /* 0x00000004ff031219 */ /* 0x000fe20000011600 */
[----:B------:R-:W-:Y:S01]  /*1af0*/  IMAD.SHL.U32 R14, R2, 0x4, RZ ;  /* 0x00000004020e7824 */ /* 0x000fe200078e00ff */
[----:B------:R-:W4:Y:S01]  /*1b00*/  S2R R0, SR_CgaCtaId ;  /* 0x0000000000007919 */ /* 0x000f220000008800 */
[----:B-1----:R-:W-:Y:S01]  /*1b10*/  VIADD R13, R13, -UR4 ;  /* 0x800000040d0d7c36 */ /* 0x002fe20008000000 */
[----:B------:R-:W-:Y:S01]  /*1b20*/  SEL R5, R3, 0xffffffff, !P0 ;  /* 0xffffffff03057807 */ /* 0x000fe20004000000 */
[--C-:B------:R-:W-:Y:S01]  /*1b30*/  IMAD.MOV R32, RZ, RZ, -R3.reuse ;  /* 0x000000ffff207224 */ /* 0x100fe200078e0a03 */
[----:B---3--:R-:W-:Y:S01]  /*1b40*/  SHF.R.S32.HI R10, RZ, 0x1f, R3 ;  /* 0x0000001fff0a7819 */ /* 0x008fe20000011403 */
[----:B------:R-:W-:Y:S01]  /*1b50*/  IMAD R15, R8, 0x80, R14 ;  /* 0x00000080080f7824 */ /* 0x000fe200078e020e */
[----:B------:R-:W-:Y:S01]  /*1b60*/  ISETP.GE.AND P4, PT, R14, R13, PT ;  /* 0x0000000d0e00720c */ /* 0x000fe20003f86270 */
[----:B------:R-:W-:Y:S01]  /*1b70*/  IMAD R32, R22, R32, R12 ;  /* 0x0000002016207224 */ /* 0x000fe200078e020c */
[----:B------:R-:W-:-:S02]  /*1b80*/  SHF.R.S32.HI R34, RZ, 0x1f, R14 ;  /* 0x0000001fff227819 */ /* 0x000fc4000001140e */
[----:B------:R-:W-:Y:S02]  /*1b90*/  ISETP.LT.OR P4, PT, R5, RZ, P4 ;  /* 0x000000ff0500720c */ /* 0x000fe40002781670 */
[----:B------:R-:W-:Y:S02]  /*1ba0*/  IADD3 R33, P0, R32, R24, RZ ;  /* 0x0000001820217210 */ /* 0x000fe40007f1e0ff */
[----:B------:R-:W-:Y:S01]  /*1bb0*/  ISETP.LT.OR P3, PT, R16, 0x3, P4 ;  /* 0x000000031000780c */ /* 0x000fe20002761670 */
[-C--:B--2---:R-:W-:Y:S01]  /*1bc0*/  IMAD R10, R10, R6.reuse, RZ ;  /* 0x000000060a0a7224 */ /* 0x084fe200078e02ff */
[----:B------:R-:W-:Y:S01]  /*1bd0*/  LEA.HI.X.SX32 R32, R32, R25, 0x1, P0 ;  /* 0x0000001920207211 */ /* 0x000fe200000f0eff */
[----:B------:R-:W-:Y:S01]  /*1be0*/  IMAD.WIDE.U32 R26, R3, R6, UR4 ;  /* 0x00000004031a7e25 */ /* 0x000fe2000f8e0006 */
[----:B------:R-:W-:-:S03]  /*1bf0*/  ULDC.64 UR4, c[0x0][0x230] ;  /* 0x00008c0000047ab9 */ /* 0x000fc60000000a00 */
[----:B------:R-:W-:Y:S02]  /*1c00*/  IMAD R7, R3, R7, R10 ;  /* 0x0000000703077224 */ /* 0x000fe400078e020a */
[----:B------:R-:W1:Y:S01]  /*1c10*/  @!P4 LDC.64 R20, c[0x0][0x238] ;  /* 0x00008e00ff14cb82 */ /* 0x000e620000000a00 */
[----:B------:R-:W-:Y:S02]  /*1c20*/  IMAD R3, R32, UR4, RZ ;  /* 0x0000000420037c24 */ /* 0x000fe4000f8e02ff */
[----:B------:R-:W-:Y:S02]  /*1c30*/  IADD3 R27, R27, R7, RZ ;  /* 0x000000071b1b7210 */ /* 0x000fe40007ffe0ff */
[----:B------:R-:W-:-:S03]  /*1c40*/  IMAD R3, R33, UR5, R3 ;  /* 0x0000000521037c24 */ /* 0x000fc6000f8e0203 */
[----:B------:R-:W2:Y:S01]  /*1c50*/  @!P3 LDC.64 R18, c[0x0][0x238] ;  /* 0x00008e00ff12bb82 */ /* 0x000ea20000000a00 */
[----:B------:R-:W-:-:S03]  /*1c60*/  IMAD.WIDE.U32 R26, R33, UR4, R26 ;  /* 0x00000004211a7c25 */ /* 0x000fc6000f8e001a */
[----:B------:R-:W-:-:S04]  /*1c70*/  IADD3 R38, P0, R14, R26, RZ ;  /* 0x0000001a0e267210 */ /* 0x000fc80007f1e0ff */
[----:B------:R-:W3:Y:S01]  /*1c80*/  @!P4 LDC.64 R16, c[0x0][0x210] ;  /* 0x00008400ff10cb82 */ /* 0x000ee20000000a00 */
[----:B------:R-:W-:Y:S02]  /*1c90*/  IADD3.X R39, R34, R27, R3, P0, !PT ;  /* 0x0000001b22277210 */ /* 0x000fe400007fe403 */
[----:B------:R-:W-:-:S05]  /*1ca0*/  MOV R3, 0x400 ;  /* 0x0000040000037802 */ /* 0x000fca0000000f00 */
[----:B------:R-:W5:Y:S01]  /*1cb0*/  @!P3 LDC.64 R6, c[0x0][0x210] ;  /* 0x00008400ff06bb82 */ /* 0x000f620000000a00 */
[----:B-1----:R-:W-:Y:S02]  /*1cc0*/  @!P4 IADD3 R20, P1, R38, R20, RZ ;  /* 0x000000142614c210 */ /* 0x002fe40007f3e0ff */
[----:B----4-:R-:W-:-:S03]  /*1cd0*/  LEA R0, R0, R3, 0x18 ;  /* 0x0000000300007211 */ /* 0x010fc600078ec0ff */
[----:B------:R-:W-:Y:S02]  /*1ce0*/  @!P4 IMAD.X R21, R39, 0x1, R21, P1 ;  /* 0x000000012715c824 */ /* 0x000fe400008e0615 */
[----:B------:R-:W1:Y:S01]  /*1cf0*/  @!P4 LDC.64 R10, c[0x0][0x210] ;  /* 0x00008400ff0acb82 */ /* 0x000e620000000a00 */
[----:B--2---:R-:W-:Y:S01]  /*1d00*/  @!P3 LEA R12, P0, R18, R38, 0x1 ;  /* 0x00000026120cb211 */ /* 0x004fe200078008ff */
[----:B------:R-:W-:-:S03]  /*1d10*/  @!P4 IMAD R3, R15, 0x4, R0 ;  /* 0x000000040f03c824 */ /* 0x000fc600078e0200 */
[----:B------:R-:W-:Y:S01]  /*1d20*/  @!P3 LEA.HI.X R19, R18, R39, R19, 0x1, P0 ;  /* 0x000000271213b211 */ /* 0x000fe200000f0c13 */
[----:B------:R-:W-:Y:S01]  /*1d30*/  IMAD.MOV.U32 R18, RZ, RZ, 0x840 ;  /* 0x00000840ff127424 */ /* 0x000fe200078e00ff */
[----:B---3--:R-:W-:-:S04]  /*1d40*/  @!P4 LEA R16, P2, R38, R16, 0x2 ;  /* 0x000000102610c211 */ /* 0x008fc800078410ff */
        /* <DEDUP_REMOVED lines=10> */
[----:B-1----:R-:W-:Y:S02]  /*1df0*/  @!P4 LEA R10, P1, R20, R10, 0x2 ;  /* 0x0000000a140ac211 */ /* 0x002fe400078210ff */
[----:B------:R-:W-:Y:S02]  /*1e00*/  SEL R18, R18, 0x7c0, !P0 ;  /* 0x000007c012127807 */ /* 0x000fe40004000000 */
        /* <DEDUP_REMOVED lines=18> */
[C---:B------:R-:W-:Y:S01]  /*1f30*/  VIADD R36, R37.reuse, 0x3e0 ;  /* 0x000003e025247836 */ /* 0x040fe20000000000 */
[C---:B------:R-:W-:Y:S01]  /*1f40*/  IADD3 R35, R37.reuse, R18, RZ ;  /* 0x0000001225237210 */ /* 0x040fe20007ffe0ff */
[----:B------:R-:W-:-:S04]  /*1f50*/  @P1 VIADD R36, R37, 0x420 ;  /* 0x0000042025241836 */ /* 0x000fc80000000000 */
[----:B------:R-:W-:Y:S01]  /*1f60*/  IMAD.IADD R18, R18, 0x1, R36 ;  /* 0x0000000112127824 */ /* 0x000fe200078e0224 */
[----:B------:R-:W2:Y:S04]  /*1f70*/  LDS R31, [R36] ;  /* 0x00000000241f7984 */ /* 0x000ea80000000800 */
[----:B------:R-:W3:Y:S04]  /*1f80*/  LDS R30, [R37] ;  /* 0x00000000251e7984 */ /* 0x000ee80000000800 */
[----:B------:R-:W4:Y:S04]  /*1f90*/  LDS R29, [R35] ;  /* 0x00000000231d7984 */ /* 0x000f280000000800 */
[----:B------:R-:W5:Y:S04]  /*1fa0*/  LDS R28, [R18] ;  /* 0x00000000121c7984 */ /* 0x000f680000000800 */
[----:B------:R-:W1:Y:S04]  /*1fb0*/  LDS R27, [R37+0x1000] ;  /* 0x00100000251b7984 */ /* 0x000e680000000800 */
[----:B------:R-:W1:Y:S04]  /*1fc0*/  LDS R26, [R36+0x1000] ;  /* 0x00100000241a7984 */ /* 0x000e680000000800 */
[----:B------:R-:W1:Y:S04]  /*1fd0*/  LDS R23, [R35+0x1000] ;  /* 0x0010000023177984 */ /* 0x000e680000000800 */
[----:B------:R-:W1:Y:S01]  /*1fe0*/  LDS R21, [R18+0x1000] ;  /* 0x0010000012157984 */ /* 0x000e620000000800 */
[----:B--2---:R-:W-:-:S02]  /*1ff0*/  FSETP.NEU.FTZ.AND P2, PT, R31, -INF , PT ;  /* 0xff8000001f00780b */ /* 0x004fc40003f5d000 */
[----:B---3--:R-:W-:Y:S02]  /*2000*/  FMNMX.FTZ R3, R31, R30, !PT ;  /* 0x0000001e1f037209 */ /* 0x008fe40007810000 */
[----:B------:R-:W-:Y:S02]  /*2010*/  FSETP.NEU.FTZ.AND P3, PT, R30, -INF , PT ;  /* 0xff8000001e00780b */ /* 0x000fe40003f7d000 */
[----:B----4-:R-:W-:Y:S02]  /*2020*/  FMNMX.FTZ R3, R3, R29, !PT ;  /* 0x0000001d03037209 */ /* 0x010fe40007810000 */
[----:B------:R-:W-:Y:S02]  /*2030*/  FSETP.NEU.FTZ.AND P1, PT, R29, -INF , PT ;  /* 0xff8000001d00780b */ /* 0x000fe40003f3d000 */
[----:B-----5:R-:W-:-:S04]  /*2040*/  FMNMX.FTZ R3, R3, R28, !PT ;  /* 0x0000001c03037209 */ /* 0x020fc80007810000 */
[----:B-1----:R-:W-:-:S04]  /*2050*/  FMNMX.FTZ R3, R3, R27, !PT ;  /* 0x0000001b03037209 */ /* 0x002fc80007810000 */
[----:B------:R-:W-:-:S04]  /*2060*/  FMNMX.FTZ R3, R3, R26, !PT ;  /* 0x0000001a03037209 */ /* 0x000fc80007810000 */
[----:B------:R-:W-:-:S04]  /*2070*/  FMNMX.FTZ R3, R3, R23, !PT ;  /* 0x0000001703037209 */ /* 0x000fc80007810000 */
        /* <DEDUP_REMOVED lines=30> */
[C---:B------:R-:W-:Y:S01]  /*2260*/  SEL R29, R2.reuse, 0xffffffff, P3 ;  /* 0xffffffff021d7807 */ /* 0x040fe20001800000 */
[----:B------:R-:W-:Y:S01]  /*2270*/  @P2 VIADD R29, R2, 0x20 ;  /* 0x00000020021d2836 */ /* 0x000fe20000000000 */
[----:B------:R-:W2:Y:S01]  /*2280*/  MUFU.EX2 R16, R16 ;  /* 0x0000001000107308 */ /* 0x000ea20000000800 */
[----:B------:R-:W-:Y:S01]  /*2290*/  FMUL.FTZ R3, R3, 1.4426950216293334961 ;  /* 0x3fb8aa3b03037820 */ /* 0x000fe20000410000 */
[----:B------:R-:W-:-:S02]  /*22a0*/  FSETP.NEU.FTZ.AND P3, PT, R27, -INF , PT ;  /* 0xff8000001b00780b */ /* 0x000fc40003f7d000 */
[----:B------:R-:W-:Y:S02]  /*22b0*/  FSETP.NEU.FTZ.AND P2, PT, R26, -INF , PT ;  /* 0xff8000001a00780b */ /* 0x000fe40003f5d000 */
[C---:B------:R-:W-:Y:S01]  /*22c0*/  @P1 IADD3 R29, R2.reuse, 0x40, RZ ;  /* 0x00000040021d1810 */ /* 0x040fe20007ffe0ff */
[----:B------:R-:W-:Y:S01]  /*22d0*/  @P0 VIADD R29, R2, 0x60 ;  /* 0x00000060021d0836 */ /* 0x000fe20000000000 */
[----:B------:R-:W3:Y:S01]  /*22e0*/  MUFU.EX2 R12, R12 ;  /* 0x0000000c000c7308 */ /* 0x000ee20000000800 */
[----:B-1----:R-:W-:Y:S01]  /*22f0*/  FADD.FTZ R19, RZ, R17 ;  /* 0x00000011ff137221 */ /* 0x002fe20000010000 */
[----:B------:R-:W-:Y:S02]  /*2300*/  FSETP.NEU.FTZ.AND P1, PT, R23, -INF , PT ;  /* 0xff8000001700780b */ /* 0x000fe40003f3d000 */
[----:B------:R-:W-:-:S03]  /*2310*/  FSETP.NEU.FTZ.AND P0, PT, R21, -INF , PT ;  /* 0xff8000001500780b */ /* 0x000fc60003f1d000 */
[C---:B------:R-:W-:Y:S01]  /*2320*/  @P3 VIADD R29, R2.reuse, 0x80 ;  /* 0x00000080021d3836 */ /* 0x040fe20000000000 */
[----:B------:R-:W1:Y:S01]  /*2330*/  MUFU.EX2 R11, R11 ;  /* 0x0000000b000b7308 */ /* 0x000e620000000800 */
[----:B--2---:R-:W-:Y:S01]  /*2340*/  FADD.FTZ R19, R19, R16 ;  /* 0x0000001013137221 */ /* 0x004fe20000010000 */
[C---:B------:R-:W-:Y:S01]  /*2350*/  @P2 VIADD R29, R2.reuse, 0xa0 ;  /* 0x000000a0021d2836 */ /* 0x040fe20000000000 */
[----:B------:R-:W-:-:S04]  /*2360*/  ISETP.NE.AND P2, PT, R2, RZ, PT ;  /* 0x000000ff0200720c */ /* 0x000fc80003f45270 */
[C---:B------:R-:W-:Y:S01]  /*2370*/  @P1 IADD3 R29, R2.reuse, 0xc0, RZ ;  /* 0x000000c0021d1810 */ /* 0x040fe20007ffe0ff */
[----:B------:R-:W2:Y:S01]  /*2380*/  MUFU.EX2 R10, R10 ;  /* 0x0000000a000a7308 */ /* 0x000ea20000000800 */
[----:B---3--:R-:W-:Y:S01]  /*2390*/  FADD.FTZ R19, R19, R12 ;  /* 0x0000000c13137221 */ /* 0x008fe20000010000 */
[----:B------:R-:W-:-:S06]  /*23a0*/  @P0 VIADD R29, R2, 0xe0 ;  /* 0x000000e0021d0836 */ /* 0x000fcc0000000000 */
[----:B------:R-:W3:Y:S01]  /*23b0*/  MUFU.EX2 R7, R7 ;  /* 0x0000000700077308 */ /* 0x000ee20000000800 */
[----:B-1----:R-:W-:-:S07]  /*23c0*/  FADD.FTZ R19, R19, R11 ;  /* 0x0000000b13137221 */ /* 0x002fce0000010000 */
[----:B------:R-:W1:Y:S01]  /*23d0*/  MUFU.EX2 R6, R6 ;  /* 0x0000000600067308 */ /* 0x000e620000000800 */
[----:B--2---:R-:W-:-:S07]  /*23e0*/  FADD.FTZ R19, R19, R10 ;  /* 0x0000000a13137221 */ /* 0x004fce0000010000 */
[----:B------:R-:W2:Y:S01]  /*23f0*/  MUFU.EX2 R3, R3 ;  /* 0x0000000300037308 */ /* 0x000ea20000000800 */
[----:B---3--:R-:W-:-:S04]  /*2400*/  FADD.FTZ R19, R19, R7 ;  /* 0x0000000713137221 */ /* 0x008fc80000010000 */
[----:B-1----:R-:W-:-:S04]  /*2410*/  FADD.FTZ R19, R19, R6 ;  /* 0x0000000613137221 */ /* 0x002fc80000010000 */
[----:B--2---:R-:W-:-:S05]  /*2420*/  FADD.FTZ R19, R19, R3 ;  /* 0x0000000313137221 */ /* 0x004fca0000010000 */
[----:B------:R-:W1:Y:S02]  /*2430*/  SHFL.BFLY PT, R28, R19, 0x10, 0x1f ;  /* 0x0e001f00131c7f89 */ /* 0x000e6400000e0000 */
[----:B-1----:R-:W-:Y:S02]  /*2440*/  FADD.FTZ R28, R19, R28 ;  /* 0x0000001c131c7221 */ /* 0x002fe40000010000 */
[----:B------:R-:W1:Y:S04]  /*2450*/  SHFL.BFLY PT, R19, R29, 0x10, 0x1f ;  /* 0x0e001f001d137f89 */ /* 0x000e6800000e0000 */
[----:B------:R-:W2:Y:S01]  /*2460*/  SHFL.BFLY PT, R21, R28, 0x8, 0x1f ;  /* 0x0d001f001c157f89 */ /* 0x000ea200000e0000 */
[----:B-1----:R-:W-:Y:S01]  /*2470*/  VIMNMX R29, R29, R19, !PT ;  /* 0x000000131d1d7248 */ /* 0x002fe20007fe0100 */
[----:B--2---:R-:W-:-:S04]  /*2480*/  FADD.FTZ R21, R28, R21 ;  /* 0x000000151c157221 */ /* 0x004fc80000010000 */
[----:B------:R-:W1:Y:S04]  /*2490*/  SHFL.BFLY PT, R19, R29, 0x8, 0x1f ;  /* 0x0d001f001d137f89 */ /* 0x000e6800000e0000 */
[----:B------:R-:W2:Y:S01]  /*24a0*/  SHFL.BFLY PT, R23, R21, 0x4, 0x1f ;  /* 0x0c801f0015177f89 */ /* 0x000ea200000e0000 */
[----:B-1----:R-:W-:Y:S01]  /*24b0*/  VIMNMX R19, R29, R19, !PT ;  /* 0x000000131d137248 */ /* 0x002fe20007fe0100 */
[----:B--2---:R-:W-:-:S04]  /*24c0*/  FADD.FTZ R21, R21, R23 ;  /* 0x0000001715157221 */ /* 0x004fc80000010000 */
[----:B------:R-:W1:Y:S04]  /*24d0*/  SHFL.BFLY PT, R23, R19, 0x4, 0x1f ;  /* 0x0c801f0013177f89 */ /* 0x000e6800000e0000 */
[----:B------:R-:W2:Y:S01]  /*24e0*/  SHFL.BFLY PT, R26, R21, 0x2, 0x1f ;  /* 0x0c401f00151a7f89 */ /* 0x000ea200000e0000 */
[----:B-1----:R-:W-:Y:S02]  /*24f0*/  VIMNMX R23, R19, R23, !PT ;  /* 0x0000001713177248 */ /* 0x002fe40007fe0100 */
[----:B------:R-:W1:Y:S01]  /*2500*/  S2R R19, SR_TID.X ;  /* 0x0000000000137919 */ /* 0x000e620000002100 */
[----:B--2---:R-:W-:Y:S02]  /*2510*/  FADD.FTZ R26, R21, R26 ;  /* 0x0000001a151a7221 */ /* 0x004fe40000010000 */
[----:B------:R-:W2:Y:S04]  /*2520*/  SHFL.BFLY PT, R28, R23, 0x2, 0x1f ;  /* 0x0c401f00171c7f89 */ /* 0x000ea800000e0000 */
[----:B------:R-:W3:Y:S01]  /*2530*/  SHFL.BFLY PT, R21, R26, 0x1, 0x1f ;  /* 0x0c201f001a157f89 */ /* 0x000ee200000e0000 */
[----:B--2---:R-:W-:Y:S01]  /*2540*/  VIMNMX R28, R23, R28, !PT ;  /* 0x0000001c171c7248 */ /* 0x004fe20007fe0100 */
[----:B---3--:R-:W-:-:S04]  /*2550*/  FADD.FTZ R21, R26, R21 ;  /* 0x000000151a157221 */ /* 0x008fc80000010000 */
[----:B------:R-:W2:Y:S01]  /*2560*/  SHFL.BFLY PT, R27, R28, 0x1, 0x1f ;  /* 0x0c201f001c1b7f89 */ /* 0x000ea200000e0000 */
[----:B------:R-:W-:Y:S01]  /*2570*/  IMAD.MOV.U32 R26, RZ, RZ, RZ ;  /* 0x000000ffff1a7224 */ /* 0x000fe200078e00ff */
[----:B-1----:R-:W-:Y:S01]  /*2580*/  ISETP.GT.OR P1, PT, R19, 0xff, P2 ;  /* 0x000000ff1300780c */ /* 0x002fe20001724670 */
[----:B------:R-:W1:Y:S01]  /*2590*/  MUFU.LG2 R23, R21 ;  /* 0x0000001500177308 */ /* 0x000e620000000c00 */
[----:B------:R-:W-:-:S13]  /*25a0*/  FSETP.NE.FTZ.AND P0, PT, R21, RZ, PT ;  /* 0x000000ff1500720b */ /* 0x000fda0003f15000 */
[----:B------:R-:W3:Y:S01]  /*25b0*/  @P0 MUFU.RCP R26, R21 ;  /* 0x00000015001a0308 */ /* 0x000ee20000001000 */
[----:B------:R-:W-:Y:S01]  /*25c0*/  ISETP.NE.AND P0, PT, RZ, UR4, PT ;  /* 0x00000004ff007c0c */ /* 0x000fe2000bf05270 */
[----:B-1----:R-:W-:Y:S01]  /*25d0*/  FFMA.FTZ R23, R23, 0.69314718246459960938, R20 ;  /* 0x3f31721817177823 */ /* 0x002fe20000010014 */
[----:B--2---:R-:W-:Y:S01]  /*25e0*/  VIMNMX R27, R28, R27, !PT ;  /* 0x0000001b1c1b7248 */ /* 0x004fe20007fe0100 */
[-C--:B---3--:R-:W-:Y:S01]  /*25f0*/  FMUL.FTZ R17, R17, R26.reuse ;  /* 0x0000001a11117220 */ /* 0x088fe20000410000 */
[-C--:B------:R-:W-:Y:S01]  /*2600*/  FMUL.FTZ R16, R16, R26.reuse ;  /* 0x0000001a10107220 */ /* 0x080fe20000410000 */
[-C--:B------:R-:W-:Y:S01]  /*2610*/  FMUL.FTZ R12, R12, R26.reuse ;  /* 0x0000001a0c0c7220 */ /* 0x080fe20000410000 */
[-C--:B------:R-:W-:Y:S01]  /*2620*/  FMUL.FTZ R11, R11, R26.reuse ;  /* 0x0000001a0b0b7220 */ /* 0x080fe20000410000 */
[-C--:B------:R-:W-:Y:S01]  /*2630*/  FMUL.FTZ R10, R10, R26.reuse ;  /* 0x0000001a0a0a7220 */ /* 0x080fe20000410000 */
[-C--:B------:R-:W-:Y:S01]  /*2640*/  FMUL.FTZ R7, R7, R26.reuse ;  /* 0x0000001a07077220 */ /* 0x080fe20000410000 */
[-C--:B------:R-:W-:Y:S01]  /*2650*/  FMUL.FTZ R6, R6, R26.reuse ;  /* 0x0000001a06067220 */ /* 0x080fe20000410000 */
[----:B------:R-:W-:-:S03]  /*2660*/  FMUL.FTZ R26, R3, R26 ;  /* 0x0000001a031a7220 */ /* 0x000fc60000410000 */
[----:B------:R-:W-:Y:S05]  /*2670*/  @P0 BRA `(.L_x_56) ;  /* 0x0000000000700947 */ /* 0x000fea0003800000 */
[----:B------:R-:W1:Y:S01]  /*2680*/  S2R R2, SR_CTAID.X ;  /* 0x0000000000027919 */ /* 0x000e620000002500 */
[----:B------:R-:W-:Y:S01]  /*2690*/  ULDC UR4, c[0x0][0x260] ;  /* 0x0000980000047ab9 */ /* 0x000fe20000000800 */
[----:B------:R-:W-:Y:S01]  /*26a0*/  BSSY B0, `(.L_x_56) ;  /* 0x0000019000007945 */ /* 0x000fe20003800000 */
[----:B------:R-:W-:Y:S01]  /*26b0*/  IMAD R3, R22, UR4, RZ ;  /* 0x0000000416037c24 */ /* 0x000fe2000f8e02ff */
[----:B-1----:R-:W-:-:S04]  /*26c0*/  LEA R2, R2, R8, 0x3 ;  /* 0x0000000802027211 */ /* 0x002fc800078e18ff */
[----:B------:R-:W-:-:S13]  /*26d0*/  ISETP.GE.OR P2, PT, R2, R3, P2 ;  /* 0x000000030200720c */ /* 0x000fda0001746670 */
[----:B------:R-:W-:Y:S05]  /*26e0*/  @P2 BRA `(.L_x_57) ;  /* 0x0000000000502947 */ /* 0x000fea0003800000 */
[----:B------:R-:W-:Y:S01]  /*26f0*/  ISETP.NE.AND P0, PT, R22, 0x1, PT ;  /* 0x000000011600780c */ /* 0x000fe20003f05270 */
[----:B------:R-:W-:Y:S01]  /*2700*/  IMAD.MOV.U32 R3, RZ, RZ, R2 ;  /* 0x000000ffff037224 */ /* 0x000fe200078e0002 */
[----:B------:R-:W-:Y:S01]  /*2710*/  MOV R20, R24 ;  /* 0x0000001800147202 */ /* 0x000fe20000000f00 */
[----:B------:R-:W-:Y:S01]  /*2720*/  IMAD.MOV.U32 R21, RZ, RZ, R25 ;  /* 0x000000ffff157224 */ /* 0x000fe200078e0019 */
[----:B------:R-:W-:-:S09]  /*2730*/  ULDC.64 UR4, c[0x0][0x2a8] ;  /* 0x0000aa0000047ab9 */ /* 0x000fd20000000a00 */
[----:B------:R-:W-:-:S05]  /*2740*/  @P0 IMAD.HI.U32 R9, R2, R9, RZ ;  /* 0x0000000902090227 */ /* 0x000fca00078e00ff */
[----:B------:R-:W-:-:S04]  /*2750*/  @P0 SHF.R.U32.HI R3, RZ, R4, R9 ;  /* 0x00000004ff030219 */ /* 0x000fc80000011609 */
        /* <DEDUP_REMOVED lines=13> */
.L_x_57:
[----:B------:R-:W-:Y:S05]  /*2830*/  BSYNC B0 ;  /* 0x0000000000007941 */ /* 0x000fea0003800000 */
.L_x_56:
[----:B------:R-:W-:Y:S01]  /*2840*/  STS [R37], R17 ;  /* 0x0000001125007388 */ /* 0x000fe20000000800 */
[----:B------:R-:W-:Y:S01]  /*2850*/  IMAD R2, R8, 0x4, R0 ;  /* 0x0000000408027824 */ /* 0x000fe200078e0200 */
[----:B------:R-:W-:Y:S01]  /*2860*/  BSSY B1, `(.L_x_58) ;  /* 0x00000e5000017945 */ /* 0x000fe20003800000 */
[----:B------:R-:W-:Y:S01]  /*2870*/  IMAD.MOV.U32 R9, RZ, RZ, RZ ;  /* 0x000000ffff097224 */ /* 0x000fe200078e00ff */
[----:B------:R-:W-:Y:S04]  /*2880*/  STS [R36], R16 ;  /* 0x0000001024007388 */ /* 0x000fe80000000800 */
[----:B------:R2:W-:Y:S04]  /*2890*/  STS [R35], R12 ;  /* 0x0000000c23007388 */ /* 0x0005e80000000800 */
[----:B------:R-:W-:Y:S04]  /*28a0*/  STS [R18], R11 ;  /* 0x0000000b12007388 */ /* 0x000fe80000000800 */
[----:B------:R3:W-:Y:S04]  /*28b0*/  STS [R37+0x1000], R10 ;  /* 0x0010000a25007388 */ /* 0x0007e80000000800 */
[----:B------:R-:W-:Y:S04]  /*28c0*/  STS [R36+0x1000], R7 ;  /* 0x0010000724007388 */ /* 0x000fe80000000800 */
[----:B------:R-:W-:Y:S04]  /*28d0*/  STS [R35+0x1000], R6 ;  /* 0x0010000623007388 */ /* 0x000fe80000000800 */
[----:B------:R-:W-:Y:S04]  /*28e0*/  STS [R18+0x1000], R26 ;  /* 0x0010001a12007388 */ /* 0x000fe80000000800 */
[----:B------:R-:W-:Y:S01]  /*28f0*/  @!P1 STS [R2+0x2000], R27 ;  /* 0x0020001b02009388 */ /* 0x000fe20000000800 */
[----:B--2---:R-:W-:Y:S01]  /*2900*/  HFMA2.MMA R12, -RZ, RZ, 0, 0 ;  /* 0x00000000ff0c7435 */ /* 0x004fe200000001ff */
[----:B------:R-:W-:Y:S01]  /*2910*/  BAR.SYNC.DEFER_BLOCKING 0x0 ;  /* 0x0000000000007b1d */ /* 0x000fe20000010000 */
[----:B---3--:R-:W-:-:S05]  /*2920*/  CS2R R10, SRZ ;  /* 0x00000000000a7805 */ /* 0x008fca000001ff00 */
        /* <DEDUP_REMOVED lines=10> */
[----:B------:R-:W-:Y:S02]  /*29d0*/  LOP3.LUT R35, R37, 0x3, RZ, 0xc0, !PT ;  /* 0x0000000325237812 */ /* 0x000fe400078ec0ff */
[----:B------:R-:W-:-:S02]  /*29e0*/  LOP3.LUT R2, R2, 0xfffffff8, RZ, 0xc0, !PT ;  /* 0xfffffff802027812 */ /* 0x000fc400078ec0ff */
[----:B------:R-:W-:-:S03]  /*29f0*/  ISETP.NE.AND P5, PT, R35, RZ, PT ;  /* 0x000000ff2300720c */ /* 0x000fc60003fa5270 */
[----:B------:R-:W-:Y:S01]  /*2a00*/  IMAD.IADD R8, R8, 0x1, -R2 ;  /* 0x0000000108087824 */ /* 0x000fe200078e0a02 */
[----:B------:R-:W-:Y:S09]  /*2a10*/  @!P0 BRA `(.L_x_61) ;  /* 0x00000008004c8947 */ /* 0x000ff20003800000 */
[----:B------:R-:W-:Y:S01]  /*2a20*/  HFMA2.MMA R9, -RZ, RZ, 0, 0 ;  /* 0x00000000ff097435 */ /* 0x000fe200000001ff */
[----:B------:R-:W-:Y:S01]  /*2a30*/  IMAD.IADD R37, R37, 0x1, -R35 ;  /* 0x0000000125257824 */ /* 0x000fe200078e0a23 */
[----:B------:R-:W-:Y:S01]  /*2a40*/  MOV R12, RZ ;  /* 0x000000ff000c7202 */ /* 0x000fe20000000f00 */
[----:B-1----:R-:W-:Y:S01]  /*2a50*/  IMAD.MOV.U32 R20, RZ, RZ, RZ ;  /* 0x000000ffff147224 */ /* 0x002fe200078e00ff */
[----:B------:R-:W-:-:S07]  /*2a60*/  CS2R R10, SRZ ;  /* 0x00000000000a7805 */ /* 0x000fce000001ff00 */
.L_x_62:
        /* <DEDUP_REMOVED lines=142> */
.L_x_61:
[----:B------:R-:W-:Y:S05]  /*3350*/  BSYNC B0 ;  /* 0x0000000000007941 */ /* 0x000fea0003800000 */
.L_x_60:
[----:B------:R-:W-:Y:S05]  /*3360*/  @!P5 BRA `(.L_x_59) ;  /* 0x0000000000d0d947 */ /* 0x000fea0003800000 */
[----:B------:R-:W-:Y:S01]  /*3370*/  VIADD R4, R40, 0x3 ;  /* 0x0000000328047836 */ /* 0x000fe20000000000 */
[----:B-1----:R-:W-:Y:S01]  /*3380*/  MOV R20, 0x3 ;  /* 0x0000000300147802 */ /* 0x002fe20000000f00 */
[----:B------:R-:W-:-:S03]  /*3390*/  IMAD.MOV.U32 R6, RZ, RZ, RZ ;  /* 0x000000ffff067224 */ /* 0x000fc600078e00ff */
[----:B------:R-:W-:-:S07]  /*33a0*/  SHF.R.S32.HI R7, RZ, 0x1f, R4 ;  /* 0x0000001fff077819 */ /* 0x000fce0000011404 */
.L_x_63:
[C---:B------:R-:W-:Y:S01]  /*33b0*/  LEA R3, R4.reuse, 0xffffffe8, 0x3 ;  /* 0xffffffe804037811 */ /* 0x040fe200078e18ff */
        /* <DEDUP_REMOVED lines=47> */
.L_x_59:
[----:B------:R-:W-:Y:S05]  /*36b0*/  BSYNC B1 ;  /* 0x0000000000017941 */ /* 0x000fea0003800000 */
.L_x_58:
[----:B------:R-:W-:Y:S05]  /*36c0*/  @P4 EXIT ;  /* 0x000000000000494d */ /* 0x000fea0003800000 */
[----:B------:R-:W2:Y:S01]  /*36d0*/  S2R R0, SR_CTAID.Y ;  /* 0x0000000000007919 */ /* 0x000ea20000002600 */
[----:B------:R-:W-:Y:S01]  /*36e0*/  ULDC.64 UR4, c[0x0][0x288] ;  /* 0x0000a20000047ab9 */ /* 0x000fe20000000a00 */
[----:B------:R-:W-:Y:S01]  /*36f0*/  F2FP.BF16.F32.PACK_AB R10, R10, R9 ;  /* 0x000000090a0a723e */ /* 0x000fe200000010ff */
[----:B------:R-:W-:Y:S01]  /*3700*/  IMAD R32, R32, UR4, RZ ;  /* 0x0000000420207c24 */ /* 0x000fe2000f8e02ff */
[----:B------:R-:W-:-:S03]  /*3710*/  F2FP.BF16.F32.PACK_AB R11, R12, R11 ;  /* 0x0000000b0c0b723e */ /* 0x000fc600000010ff */
[----:B------:R-:W-:Y:S02]  /*3720*/  IMAD R32, R33, UR5, R32 ;  /* 0x0000000521207c24 */ /* 0x000fe4000f8e0220 */
[----:B--2---:R-:W-:-:S05]  /*3730*/  IMAD.SHL.U32 R0, R0, 0x80, RZ ;  /* 0x0000008000007824 */ /* 0x004fca00078e00ff */
        /* <DEDUP_REMOVED lines=10> */
[----:B------:R-:W-:Y:S01]  /*37e0*/  IMAD.IADD R0, R5, 0x1, R0 ;  /* 0x0000000105007824 */ /* 0x000fe200078e0200 */
[----:B------:R-:W-:-:S04]  /*37f0*/  LEA R2, P0, R4, UR4, 0x1 ;  /* 0x0000000404027c11 */ /* 0x000fc8000f8008ff */
[----:B------:R-:W-:-:S05]  /*3800*/  LEA.HI.X R3, R4, UR5, R0, 0x1, P0 ;  /* 0x0000000504037c11 */ /* 0x000fca00080f0c00 */
[----:B------:R-:W-:Y:S01]  /*3810*/  STG.E.64 desc[UR38][R2.64], R10 ;  /* 0x0000000a02007986 */ /* 0x000fe2000c101b26 */
[----:B------:R-:W-:Y:S05]  /*3820*/  EXIT ;  /* 0x000000000000794d */ /* 0x000fea0003800000 */
        .weak           $__internal_0_$__cuda_sm20_div_u64
        .type           $__internal_0_$__cuda_sm20_div_u64,@function
        .size           $__internal_0_$__cuda_sm20_div_u64,(.L_x_1570 - $__internal_0_$__cuda_sm20_div_u64)
$__internal_0_$__cuda_sm20_div_u64:
[----:B------:R-:W-:-:S06]  /*3830*/  HFMA2.MMA R9, -RZ, RZ, 0, 0 ;  /* 0x00000000ff097435 */ /* 0x000fcc00000001ff */
[----:B------:R-:W1:Y:S08]  /*3840*/  I2F.U64.RP R10, R8 ;  /* 0x00000008000a7312 */ /* 0x000e700000309000 */
[----:B-1----:R-:W1:Y:S02]  /*3850*/  MUFU.RCP R10, R10 ;  /* 0x0000000a000a7308 */ /* 0x002e640000001000 */
[----:B-1----:R-:W-:-:S06]  /*3860*/  IADD3 R10, R10, 0x1ffffffe, RZ ;  /* 0x1ffffffe0a0a7810 */ /* 0x002fcc0007ffe0ff */
[----:B------:R-:W1:Y:S02]  /*3870*/  F2I.U64.TRUNC R10, R10 ;  /* 0x0000000a000a7311 */ /* 0x000e64000020d800 */
[----:B-1----:R-:W-:-:S04]  /*3880*/  IMAD.WIDE.U32 R12, R10, R8, RZ ;  /* 0x000000080a0c7225 */ /* 0x002fc800078e00ff */
[----:B------:R-:W-:Y:S01]  /*3890*/  IMAD R2, R11, R8, R13 ;  /* 0x000000080b027224 */ /* 0x000fe200078e020d */
[----:B------:R-:W-:Y:S02]  /*38a0*/  IADD3 R6, P0, RZ, -R12, RZ ;  /* 0x8000000cff067210 */ /* 0x000fe40007f1e0ff */
[----:B------:R-:W-:-:S03]  /*38b0*/  MOV R13, R10 ;  /* 0x0000000a000d7202 */ /* 0x000fc60000000f00 */
[----:B------:R-:W-:-:S04]  /*38c0*/  IMAD.HI.U32 R12, R10, R6, RZ ;  /* 0x000000060a0c7227 */ /* 0x000fc800078e00ff */
[----:B------:R-:W-:-:S04]  /*38d0*/  IMAD.X R2, RZ, RZ, ~R2, P0 ;  /* 0x000000ffff027224 */ /* 0x000fc800000e0e02 */
[----:B------:R-:W-:-:S04]  /*38e0*/  IMAD.WIDE.U32 R12, P3, R10, R2, R12 ;  /* 0x000000020a0c7225 */ /* 0x000fc8000786000c */
[C---:B------:R-:W-:Y:S02]  /*38f0*/  IMAD R0, R11.reuse, R2, RZ ;  /* 0x000000020b007224 */ /* 0x040fe400078e02ff */
[----:B------:R-:W-:-:S04]  /*3900*/  IMAD.HI.U32 R6, P2, R11, R6, R12 ;  /* 0x000000060b067227 */ /* 0x000fc8000784000c */
[----:B------:R-:W-:Y:S01]  /*3910*/  IMAD.HI.U32 R2, R11, R2, RZ ;  /* 0x000000020b027227 */ /* 0x000fe200078e00ff */
[----:B------:R-:W-:-:S03]  /*3920*/  IADD3 R13, P0, R0, R6, RZ ;  /* 0x00000006000d7210 */ /* 0x000fc60007f1e0ff */
[----:B------:R-:W-:Y:S02]  /*3930*/  IMAD.X R2, R2, 0x1, R11, P3 ;  /* 0x0000000102027824 */ /* 0x000fe400018e060b */
[----:B------:R-:W-:-:S03]  /*3940*/  IMAD.WIDE.U32 R10, R13, R8, RZ ;  /* 0x000000080d0a7225 */ /* 0x000fc600078e00ff */
[----:B------:R-:W-:Y:S02]  /*3950*/  IADD3.X R6, RZ, RZ, R2, P0, P2 ;  /* 0x000000ffff067210 */ /* 0x000fe400007e4402 */
[----:B------:R-:W-:-:S03]  /*3960*/  IADD3 R2, P0, RZ, -R10, RZ ;  /* 0x8000000aff027210 */ /* 0x000fc60007f1e0ff */
[----:B------:R-:W-:Y:S01]  /*3970*/  IMAD R0, R6, R8, R11 ;  /* 0x0000000806007224 */ /* 0x000fe200078e020b */
[----:B------:R-:W-:Y:S01]  /*3980*/  HFMA2.MMA R11, -RZ, RZ, 0, 0 ;  /* 0x00000000ff0b7435 */ /* 0x000fe200000001ff */
[----:B------:R-:W-:-:S03]  /*3990*/  IMAD.HI.U32 R12, R13, R2, RZ ;  /* 0x000000020d0c7227 */ /* 0x000fc600078e00ff */
[----:B------:R-:W-:-:S05]  /*39a0*/  IADD3.X R0, RZ, ~R0, RZ, P0, !PT ;  /* 0x80000000ff007210 */ /* 0x000fca00007fe4ff */
[----:B------:R-:W-:-:S04]  /*39b0*/  IMAD.WIDE.U32 R12, P3, R13, R0, R12 ;  /* 0x000000000d0c7225 */ /* 0x000fc8000786000c */
[C---:B------:R-:W-:Y:S02]  /*39c0*/  IMAD R9, R6.reuse, R0, RZ ;  /* 0x0000000006097224 */ /* 0x040fe400078e02ff */
[----:B------:R-:W-:-:S04]  /*39d0*/  IMAD.HI.U32 R2, P2, R6, R2, R12 ;  /* 0x0000000206027227 */ /* 0x000fc8000784000c */
[----:B------:R-:W-:Y:S01]  /*39e0*/  IMAD.HI.U32 R0, R6, R0, RZ ;  /* 0x0000000006007227 */ /* 0x000fe200078e00ff */
[----:B------:R-:W-:-:S03]  /*39f0*/  IADD3 R9, P0, R9, R2, RZ ;  /* 0x0000000209097210 */ /* 0x000fc60007f1e0ff */
[----:B------:R-:W-:Y:S02]  /*3a00*/  IMAD.X R0, R0, 0x1, R6, P3 ;  /* 0x0000000100007824 */ /* 0x000fe400018e0606 */
[----:B------:R-:W-:-:S03]  /*3a10*/  IMAD.HI.U32 R10, R9, R4, RZ ;  /* 0x00000004090a7227 */ /* 0x000fc600078e00ff */
[----:B------:R-:W-:Y:S01]  /*3a20*/  IADD3.X R2, RZ, RZ, R0, P0, P2 ;  /* 0x000000ffff027210 */ /* 0x000fe200007e4400 */
[----:B------:R-:W-:-:S04]  /*3a30*/  IMAD.WIDE.U32 R10, R9, R3, R10 ;  /* 0x00000003090a7225 */ /* 0x000fc800078e000a */
[C---:B------:R-:W-:Y:S02]  /*3a40*/  IMAD R0, R2.reuse, R3, RZ ;  /* 0x0000000302007224 */ /* 0x040fe400078e02ff */
[----:B------:R-:W-:-:S04]  /*3a50*/  IMAD.HI.U32 R6, P2, R2, R4, R10 ;  /* 0x0000000402067227 */ /* 0x000fc8000784000a */
[----:B------:R-:W-:Y:S01]  /*3a60*/  IMAD.HI.U32 R2, R2, R3, RZ ;  /* 0x0000000302027227 */ /* 0x000fe200078e00ff */
[----:B------:R-:W-:-:S03]  /*3a70*/  IADD3 R0, P0, R0, R6, RZ ;  /* 0x0000000600007210 */ /* 0x000fc60007f1e0ff */
[----:B------:R-:W-:Y:S01]  /*3a80*/  IMAD.X R2, RZ, RZ, R2, P2 ;  /* 0x000000ffff027224 */ /* 0x000fe200010e0602 */
[C---:B------:R-:W-:Y:S01]  /*3a90*/  IADD3 R9, R0.reuse, 0x1, RZ ;  /* 0x0000000100097810 */ /* 0x040fe20007ffe0ff */
[----:B------:R-:W-:-:S03]  /*3aa0*/  IMAD.WIDE.U32 R10, R0, R8, RZ ;  /* 0x00000008000a7225 */ /* 0x000fc600078e00ff */
[----:B------:R-:W-:Y:S02]  /*3ab0*/  IADD3.X R2, RZ, R2, RZ, P0, !PT ;  /* 0x00000002ff027210 */ /* 0x000fe400007fe4ff */
[----:B------:R-:W-:-:S03]  /*3ac0*/  IADD3 R4, P0, -R10, R4, RZ ;  /* 0x000000040a047210 */ /* 0x000fc60007f1e1ff */
[-C--:B------:R-:W-:Y:S01]  /*3ad0*/  IMAD R2, R2, R8.reuse, R11 ;  /* 0x0000000802027224 */ /* 0x080fe200078e020b */
[----:B------:R-:W-:-:S03]  /*3ae0*/  ISETP.GE.U32.AND P2, PT, R4, R8, PT ;  /* 0x000000080400720c */ /* 0x000fc60003f46070 */
[----:B------:R-:W-:Y:S01]  /*3af0*/  IMAD.X R3, R3, 0x1, ~R2, P0 ;  /* 0x0000000103037824 */ /* 0x000fe200000e0e02 */
[----:B------:R-:W-:-:S04]  /*3b00*/  IADD3 R6, P0, -R8, R4, RZ ;  /* 0x0000000408067210 */ /* 0x000fc80007f1e1ff */
[C---:B------:R-:W-:Y:S02]  /*3b10*/  ISETP.GE.U32.AND.EX P2, PT, R3.reuse, RZ, PT, P2 ;  /* 0x000000ff0300720c */ /* 0x040fe40003f46120 */
[----:B------:R-:W-:Y:S02]  /*3b20*/  IADD3.X R2, R3, -0x1, RZ, P0, !PT ;  /* 0xffffffff03027810 */ /* 0x000fe400007fe4ff */
[----:B------:R-:W-:Y:S02]  /*3b30*/  SEL R6, R6, R4, P2 ;  /* 0x0000000406067207 */ /* 0x000fe40001000000 */
[----:B------:R-:W-:Y:S02]  /*3b40*/  SEL R9, R9, R0, P2 ;  /* 0x0000000009097207 */ /* 0x000fe40001000000 */
[----:B------:R-:W-:Y:S01]  /*3b50*/  SEL R2, R2, R3, P2 ;  /* 0x0000000302027207 */ /* 0x000fe20001000000 */
[----:B------:R-:W-:Y:S01]  /*3b60*/  IMAD.MOV.U32 R3, RZ, RZ, 0x0 ;  /* 0x00000000ff037424 */ /* 0x000fe200078e00ff */
[----:B------:R-:W-:Y:S01]  /*3b70*/  ISETP.GE.U32.AND P2, PT, R6, R8, PT ;  /* 0x000000080600720c */ /* 0x000fe20003f46070 */
[----:B------:R-:W-:Y:S01]  /*3b80*/  VIADD R0, R9, 0x1 ;  /* 0x0000000109007836 */ /* 0x000fe20000000000 */
[----:B------:R-:W-:-:S02]  /*3b90*/  ISETP.NE.U32.AND P0, PT, R8, RZ, PT ;  /* 0x000000ff0800720c */ /* 0x000fc40003f05070 */
[----:B------:R-:W-:Y:S02]  /*3ba0*/  ISETP.GE.U32.AND.EX P2, PT, R2, RZ, PT, P2 ;  /* 0x000000ff0200720c */ /* 0x000fe40003f46120 */
[----:B------:R-:W-:Y:S02]  /*3bb0*/  MOV R2, R5 ;  /* 0x0000000500027202 */ /* 0x000fe40000000f00 */
[----:B------:R-:W-:Y:S02]  /*3bc0*/  ISETP.NE.AND.EX P0, PT, RZ, RZ, PT, P0 ;  /* 0x000000ffff00720c */ /* 0x000fe40003f05300 */
[----:B------:R-:W-:-:S04]  /*3bd0*/  SEL R0, R0, R9, P2 ;  /* 0x0000000900007207 */ /* 0x000fc80001000000 */
[----:B------:R-:W-:Y:S01]  /*3be0*/  SEL R0, R0, 0xffffffff, P0 ;  /* 0xffffffff00007807 */ /* 0x000fe20000000000 */
[----:B------:R-:W-:Y:S06]  /*3bf0*/  RET.REL.NODEC R2 `(_ZN7cutlass13device_kernelIN5flash19FlashAttnFwdCombineIN4cute5tupleIJNS3_1CILi8EEENS5_ILi128EEEEEELi8ELi256ELi1ELb0ELb1ENS_10bfloat16_tEfNS_4arch4Sm90EEEEEvNT_6ParamsE) ;  /* 0xffffffc402007950 */ /* 0x000fec0003c3ffff */
.L_x_64:
        /* <DEDUP_REMOVED lines=16> */
.L_x_1570:


//--------------------- .text._ZN7cutlass13device_kernelIN5flash19FlashAttnFwdCombineIN4cute5tupleIJNS3_1CILi8EEENS5_ILi128EEEEEELi7ELi256ELi1ELb0ELb1ENS_10bfloat16_tEfNS_4arch4Sm90EEEEEvNT_6ParamsE --------------------------
	.section	.text._ZN7cutlass13device_kernelIN5flash19FlashAttnFwdCombineIN4cute5tupleIJNS3_1CILi8EEENS5_ILi128EEEEEELi7ELi256ELi1ELb0ELb1ENS_10bfloat16_tEfNS_4arch4Sm90EEEEEvNT_6ParamsE,"ax",@progbits
	.align	128
.text._ZN7cutlass13device_kernelIN5flash19FlashAttnFwdCombineIN4cute5tupleIJNS3_1CILi8EEENS5_ILi128EEEEEELi7ELi256ELi1ELb0ELb1ENS_10bfloat16_tEfNS_4arch4Sm90EEEEEvNT_6ParamsE:
        .type           _ZN7cutlass13device_kernelIN5flash19FlashAttnFwdCombineIN4cute5tupleIJNS3_1CILi8EEENS5_ILi128EEEEEELi7ELi256ELi1ELb0ELb1ENS_10bfloat16_tEfNS_4arch4Sm90EEEEEvNT_6ParamsE,@function
        .size           _ZN7cutlass13device_kernelIN5flash19FlashAttnFwdCombineIN4cute5tupleIJNS3_1CILi8EEENS5_ILi128EEEEEELi7ELi256ELi1ELb0ELb1ENS_10bfloat16_tEfNS_4arch4Sm90EEEEEvNT_6ParamsE,(.L_x_1572 - _ZN7cutlass13device_kernelIN5flash19FlashAttnFwdCombineIN4cute5tupleIJNS3_1CILi8EEENS5_ILi128EEEEEELi7ELi256ELi1ELb0ELb1ENS_10bfloat16_tEfNS_4arch4Sm90EEEEEvNT_6ParamsE)
        .other          _ZN7cutlass13device_kernelIN5flash19FlashAttnFwdCombineIN4cute5tupleIJNS3_1CILi8EEENS5_ILi128EEEEEELi7ELi256ELi1ELb0ELb1ENS_10bfloat16_tEfNS_4arch4Sm90EEEEEvNT_6ParamsE,@"STO_CUDA_ENTRY STV_DEFAULT"
_ZN7cutlass13device_kernelIN5flash19FlashAttnFwdCombineIN4cute5tupleIJNS3_1CILi8EEENS5_ILi128EEEEEELi7ELi256ELi1ELb0ELb1ENS_10bfloat16_tEfNS_4arch4Sm90EEEEEvNT_6ParamsE:
        /* <DEDUP_REMOVED lines=11> */
[----:B--2---:R-:W-:-:S04]  /*00b0*/  ISETP.NE.U32.AND P0, PT, R2, RZ, PT ;  /* 0x000000ff0200720c */ /* 0x004fc80003f05070 */
[----:B------:R-:W-:Y:S01]  /*00c0*/  ISETP.NE.AND.EX P0, PT, R3, RZ, PT, P0 ;  /* 0x000000ff0300720c */ /* 0x000fe20003f05300 */
[----:B------:R-:W-:-:S12]  /*00d0*/  IMAD.MOV.U32 R3, RZ, RZ, R0 ;  /* 0x000000ffff037224 */ /* 0x000fd800078e0000 */
        /* <DEDUP_REMOVED lines=43> */
.L_x_65:
        /* <DEDUP_REMOVED lines=9> */
[----:B------:R-:W-:Y:S01]  /*0420*/  MOV R14, 0x0 ;  /* 0x00000000000e7802 */ /* 0x000fe20000000f00 */
[----:B------:R-:W-:Y:S01]  /*0430*/  ULDC.64 UR4, c[0x4][0x68] ;  /* 0x01001a0000047ab9 */ /* 0x000fe20000000a00 */
[----:B------:R-:W-:Y:S01]  /*0440*/  ULDC.64 UR6, c[0x4][0x70] ;  /* 0x01001c0000067ab9 */ /* 0x000fe20000000a00 */
[----:B--2---:R-:W-:Y:S01]  /*0450*/  IMAD.U32 R4, RZ, RZ, UR4 ;  /* 0x00000004ff047e24 */ /* 0x004fe2000f8e00ff */
        /* <DEDUP_REMOVED lines=12> */
.L_x_66:
[----:B------:R-:W-:Y:S01]  /*0520*/  ISETP.NE.AND P1, PT, R22, 0x1, PT ;  /* 0x000000011600780c */ /* 0x000fe20003f25270 */
[----:B------:R-:W-:Y:S01]  /*0530*/  IMAD.MOV.U32 R9, RZ, RZ, RZ ;  /* 0x000000ffff097224 */ /* 0x000fe200078e00ff */
[----:B--2---:R-:W-:-:S11]  /*0540*/  MOV R4, RZ ;  /* 0x000000ff00047202 */ /* 0x004fd60000000f00 */
        /* <DEDUP_REMOVED lines=94> */
[----:B------:R-:W-:-:S03]  /*0b30*/  @!P2 IMAD.MOV.U32 R3, RZ, RZ, 0x1f ;  /* 0x0000001fff03a424 */ /* 0x000fc600078e00ff */
[----:B------:R-:W-:Y:S01]  /*0b40*/  @!P2 ISETP.NE.U32.AND P0, PT, R0, 0x1, PT ;  /* 0x000000010000a80c */ /* 0x000fe20003f05070 */
[----:B------:R-:W-:-:S03]  /*0b50*/  IMAD.MOV.U32 R0, RZ, RZ, 0x1e ;  /* 0x0000001eff007424 */ /* 0x000fc600078e00ff */
[----:B------:R-:W-:-:S09]  /*0b60*/  @!P2 SEL R0, R3, 0x20, !P0 ;  /* 0x000000200300a807 */ /* 0x000fd20004000000 */
.L_x_68:
[----:B------:R-:W-:Y:S01]  /*0b70*/  VIADD R3, R22, 0xffffffff ;  /* 0xffffffff16037836 */ /* 0x000fe20000000000 */
        /* <DEDUP_REMOVED lines=13> */
[----:B------:R-:W-:Y:S05]  /*0c50*/  CALL.REL.NOINC `($__internal_1_$__cuda_sm20_div_u64) ;  /* 0x00000024003c7944 */ /* 0x000fea0003c00000 */
[----:B------:R-:W-:Y:S05]  /*0c60*/  BRA `(.L_x_70) ;  /* 0x00000000004c7947 */ /* 0x000fea0003800000 */
.L_x_69:
        /* <DEDUP_REMOVED lines=19> */
.L_x_70:
[----:B------:R-:W-:Y:S02]  /*0da0*/  IADD3 R4, R8, -0x1, RZ ;  /* 0xffffffff08047810 */ /* 0x000fe40007ffe0ff */
[----:B------:R-:W-:-:S07]  /*0db0*/  MOV R9, R0 ;  /* 0x0000000000097202 */ /* 0x000fce0000000f00 */
.L_x_67:
[----:B------:R-:W-:Y:S01]  /*0dc0*/  SHF.R.S32.HI R0, RZ, 0x1f, R2 ;  /* 0x0000001fff007819 */ /* 0x000fe20000011402 */
[----:B------:R-:W1:Y:S01]  /*0dd0*/  LDC R13, c[0x0][0x21c] ;  /* 0x00008700ff0d7b82 */ /* 0x000e620000000800 */
[----:B------:R-:W-:Y:S02]  /*0de0*/  BSSY B0, `(.L_x_71) ;  /* 0x000007f000007945 */ /* 0x000fe40003800000 */
[CC--:B------:R-:W-:Y:S02]  /*0df0*/  LEA.HI R20, R0.reuse, R2.reuse, RZ, 0x3 ;  /* 0x0000000200147211 */ /* 0x0c0fe400078f18ff */
[----:B------:R-:W-:Y:S02]  /*0e00*/  LEA.HI R0, R0, R2, RZ, 0x5 ;  /* 0x0000000200007211 */ /* 0x000fe400078f28ff */
[----:B------:R-:W-:Y:S02]  /*0e10*/  LOP3.LUT R3, R20, 0xfffffff8, RZ, 0xc0, !PT ;  /* 0xfffffff814037812 */ /* 0x000fe400078ec0ff */
        /* <DEDUP_REMOVED lines=10> */
[----:B------:R-:W-:Y:S01]  /*0ec0*/  ISETP.GE.AND P3, PT, R21, R16, PT ;  /* 0x000000101500720c */ /* 0x000fe20003f66270 */
[----:B------:R-:W-:Y:S01]  /*0ed0*/  @P1 IMAD.HI.U32 R5, R3, R9, RZ ;  /* 0x0000000903051227 */ /* 0x000fe200078e00ff */
[----:B------:R-:W2:Y:S01]  /*0ee0*/  S2UR UR6, SR_CgaCtaId ;  /* 0x00000000000679c3 */ /* 0x000ea20000008800 */
[----:B------:R-:W-:Y:S01]  /*0ef0*/  MOV R29, R25 ;  /* 0x00000019001d7202 */ /* 0x000fe20000000f00 */
[----:B------:R-:W-:Y:S01]  /*0f00*/  ULDC.64 UR4, c[0x0][0x270] ;  /* 0x00009c0000047ab9 */ /* 0x000fe20000000a00 */
[----:B------:R-:W-:Y:S01]  /*0f10*/  IMAD.MOV.U32 R15, RZ, RZ, R3 ;  /* 0x000000ffff0f7224 */ /* 0x000fe200078e0003 */
[----:B------:R-:W-:Y:S01]  /*0f20*/  @P1 SHF.R.U32.HI R15, RZ, R4, R5 ;  /* 0x00000004ff0f1219 */ /* 0x000fe20000011605 */
[----:B------:R-:W-:Y:S01]  /*0f30*/  IMAD.MOV.U32 R28, RZ, RZ, R24 ;  /* 0x000000ffff1c7224 */ /* 0x000fe200078e0018 */
[----:B------:R-:W-:Y:S02]  /*0f40*/  IADD3 R5, R21, 0x20, RZ ;  /* 0x0000002015057810 */ /* 0x000fe40007ffe0ff */
[--C-:B------:R-:W-:Y:S01]  /*0f50*/  SHF.R.S32.HI R14, RZ, 0x1f, R15.reuse ;  /* 0x0000001fff0e7819 */ /* 0x100fe2000001140f */
[----:B------:R-:W-:Y:S01]  /*0f60*/  IMAD.MOV R26, RZ, RZ, -R15 ;  /* 0x000000ffff1a7224 */ /* 0x000fe200078e0a0f */
[----:B------:R-:W-:Y:S01]  /*0f70*/  ISETP.GE.AND P6, PT, R5, R16, PT ;  /* 0x000000100500720c */ /* 0x000fe20003fc6270 */
[----:B------:R-:W3:Y:S01]  /*0f80*/  @!P3 LDC.64 R10, c[0x0][0x268] ;  /* 0x00009a00ff0abb82 */ /* 0x000ee20000000a00 */
[----:B------:R-:W-:Y:S01]  /*0f90*/  IMAD.WIDE.U32 R28, R15, UR4, R28 ;  /* 0x000000040f1c7c25 */ /* 0x000fe2000f8e001c */
[----:B------:R-:W-:-:S03]  /*0fa0*/  LOP3.LUT P5, RZ, R21, 0x2, RZ, 0xc0, !PT ;  /* 0x0000000215ff7812 */ /* 0x000fc600078ac0ff */
[----:B------:R-:W-:Y:S02]  /*0fb0*/  IMAD R26, R22, R26, R3 ;  /* 0x0000001a161a7224 */ /* 0x000fe400078e0203 */
[----:B------:R-:W-:Y:S01]  /*0fc0*/  VIADD R3, R21, 0x40 ;  /* 0x0000004015037836 */ /* 0x000fe20000000000 */
[----:B------:R-:W4:Y:S01]  /*0fd0*/  @!P3 LDC.64 R6, c[0x0][0x250] ;  /* 0x00009400ff06bb82 */ /* 0x000f220000000a00 */
[----:B------:R-:W-:Y:S01]  /*0fe0*/  IMAD R14, R14, UR4, RZ ;  /* 0x000000040e0e7c24 */ /* 0x000fe2000f8e02ff */
[----:B------:R-:W-:Y:S01]  /*0ff0*/  SHF.R.S32.HI R18, RZ, 0x1f, R26 ;  /* 0x0000001fff127819 */ /* 0x000fe2000001141a */
[----:B------:R-:W-:Y:S01]  /*1000*/  UMOV UR4, 0x400 ;  /* 0x0000040000047882 */ /* 0x000fe20000000000 */
[----:B------:R-:W-:Y:S01]  /*1010*/  ISETP.GE.AND P4, PT, R3, R16, PT ;  /* 0x000000100300720c */ /* 0x000fe20003f86270 */
[----:B------:R-:W-:Y:S01]  /*1020*/  IMAD R14, R15, UR5, R14 ;  /* 0x000000050f0e7c24 */ /* 0x000fe2000f8e020e */
[----:B------:R-:W-:Y:S01]  /*1030*/  @!P3 SHF.R.S32.HI R15, RZ, 0x1f, R21 ;  /* 0x0000001fff0fb819 */ /* 0x000fe20000011415 */
[----:B--2---:R-:W-:Y:S01]  /*1040*/  ULEA UR4, UR6, UR4, 0x18 ;  /* 0x0000000406047291 */ /* 0x004fe2000f8ec03f */
[----:B------:R-:W-:-:S02]  /*1050*/  IADD3 R26, P0, R26, R28, RZ ;  /* 0x0000001c1a1a7210 */ /* 0x000fc40007f1e0ff */
[----:B------:R-:W-:Y:S02]  /*1060*/  @!P6 SHF.R.S32.HI R30, RZ, 0x1f, R5 ;  /* 0x0000001fff1ee819 */ /* 0x000fe40000011405 */
[----:B------:R-:W-:Y:S01]  /*1070*/  IADD3.X R27, R18, R29, R14, P0, !PT ;  /* 0x0000001d121b7210 */ /* 0x000fe200007fe40e */
[----:B------:R-:W-:Y:S01]  /*1080*/  @P3 IMAD.U32 R23, RZ, RZ, UR4 ;  /* 0x00000004ff173e24 */ /* 0x000fe2000f8e00ff */
[----:B------:R-:W2:Y:S01]  /*1090*/  @!P6 LDC.64 R18, c[0x0][0x268] ;  /* 0x00009a00ff12eb82 */ /* 0x000ea20000000a00 */
[-C--:B---3--:R-:W-:Y:S01]  /*10a0*/  @!P3 IMAD R14, R15, R10.reuse, RZ ;  /* 0x0000000a0f0eb224 */ /* 0x088fe200078e02ff */
[C---:B------:R-:W-:Y:S01]  /*10b0*/  LOP3.LUT R15, R21.reuse, 0x1, RZ, 0xc0, !PT ;  /* 0x00000001150f7812 */ /* 0x040fe200078ec0ff */
[----:B------:R-:W-:Y:S01]  /*10c0*/  @!P3 IMAD.WIDE.U32 R28, R21, R10, R26 ;  /* 0x0000000a151cb225 */ /* 0x000fe200078e001a */
[----:B------:R-:W-:Y:S02]  /*10d0*/  @!P4 SHF.R.S32.HI R31, RZ, 0x1f, R3 ;  /* 0x0000001fff1fc819 */ /* 0x000fe40000011403 */
[----:B------:R-:W-:Y:S01]  /*10e0*/  ISETP.NE.U32.AND P0, PT, R15, 0x1, PT ;  /* 0x000000010f00780c */ /* 0x000fe20003f05070 */
[----:B------:R-:W-:Y:S01]  /*10f0*/  @!P3 IMAD R14, R21, R11, R14 ;  /* 0x0000000b150eb224 */ /* 0x000fe200078e020e */
[----:B------:R-:W-:Y:S01]  /*1100*/  @!P6 MOV R33, R27 ;  /* 0x0000001b0021e202 */ /* 0x000fe20000000f00 */
[----:B------:R-:W3:Y:S01]  /*1110*/  @!P4 LDC.64 R10, c[0x0][0x268] ;  /* 0x00009a00ff0acb82 */ /* 0x000ee20000000a00 */
[----:B----4-:R-:W-:Y:S01]  /*1120*/  @!P3 LEA R34, P2, R28, R6, 0x2 ;  /* 0x000000061c22b211 */ /* 0x010fe200078410ff */
[----:B------:R-:W-:Y:S01]  /*1130*/  @!P3 IMAD.IADD R14, R29, 0x1, R14 ;  /* 0x000000011d0eb824 */ /* 0x000fe200078e020e */
[----:B------:R-:W-:Y:S01]  /*1140*/  @P3 MOV R29, 0xff800000 ;  /* 0xff800000001d3802 */ /* 0x000fe20000000f00 */
[----:B------:R-:W-:-:S02]  /*1150*/  @P3 IMAD R32, R20, 0x4, R23 ;  /* 0x0000000414203824 */ /* 0x000fc400078e0217 */
[----:B------:R-:W-:Y:S01]  /*1160*/  @!P3 IMAD.U32 R23, RZ, RZ, UR4 ;  /* 0x00000004ff17be24 */ /* 0x000fe2000f8e00ff */
[----:B------:R-:W-:Y:S01]  /*1170*/  @!P3 LEA.HI.X R35, R28, R7, R14, 0x2, P2 ;  /* 0x000000071c23b211 */ /* 0x000fe200010f140e */
[----:B------:R-:W-:Y:S01]  /*1180*/  VIADD R21, R21, 0x60 ;  /* 0x0000006015157836 */ /* 0x000fe20000000000 */
[----:B------:R-:W4:Y:S01]  /*1190*/  @!P6 LDC.64 R14, c[0x0][0x250] ;  /* 0x00009400ff0eeb82 */ /* 0x000f220000000a00 */
[----:B------:R5:W-:Y:S01]  /*11a0*/  @P3 STS [R32], R29 ;  /* 0x0000001d20003388 */ /* 0x000be20000000800 */
[----:B------:R-:W-:Y:S01]  /*11b0*/  @!P3 LEA R28, R20, R23, 0x2 ;  /* 0x00000017141cb211 */ /* 0x000fe200078e10ff */
[----:B--2---:R-:W-:-:S04]  /*11c0*/  @!P6 IMAD R30, R30, R18, RZ ;  /* 0x000000121e1ee224 */ /* 0x004fc800078e02ff */
[----:B------:R-:W-:Y:S01]  /*11d0*/  @!PT LDS RZ, [RZ] ;  /* 0x00000000fffff984 */ /* 0x000fe20000000800 */
[----:B------:R-:W-:Y:S01]  /*11e0*/  @!PT LDS RZ, [RZ] ;  /* 0x00000000fffff984 */ /* 0x000fe20000000800 */
[----:B------:R-:W-:Y:S01]  /*11f0*/  @!PT LDS RZ, [RZ] ;  /* 0x00000000fffff984 */ /* 0x000fe20000000800 */
[----:B------:R2:W-:Y:S01]  /*1200*/  @!P3 LDGSTS.E.LTC128B [R28], desc[UR38][R34.64] ;  /* 0x00000000221cbfae */ /* 0x0005e2000b921966 */
[----:B------:R-:W1:Y:S01]  /*1210*/  @!P4 LDC.64 R6, c[0x0][0x250] ;  /* 0x00009400ff06cb82 */ /* 0x000e620000000a00 */
[----:B------:R-:W-:Y:S01]  /*1220*/  @!P6 IMAD R19, R5, R19, R30 ;  /* 0x000000130513e224 */ /* 0x000fe200078e021e */
[----:B------:R-:W-:Y:S01]  /*1230*/  ISETP.GE.AND P3, PT, R21, R16, PT ;  /* 0x000000101500720c */ /* 0x000fe20003f66270 */
[----:B------:R-:W-:Y:S02]  /*1240*/  @!P4 IMAD.MOV.U32 R30, RZ, RZ, R26 ;  /* 0x000000ffff1ec224 */ /* 0x000fe400078e001a */
[----:B---3--:R-:W-:-:S04]  /*1250*/  @!P4 IMAD R31, R31, R10, RZ ;  /* 0x0000000a1f1fc224 */ /* 0x008fc800078e02ff */
[----:B------:R-:W-:Y:S01]  /*1260*/  @!P4 IMAD R11, R3, R11, R31 ;  /* 0x0000000b030bc224 */ /* 0x000fe200078e021f */
[----:B------:R-:W-:-:S03]  /*1270*/  @!P4 MOV R31, R27 ;  /* 0x0000001b001fc202 */ /* 0x000fc60000000f00 */
[----:B------:R-:W-:Y:S01]  /*1280*/  @!P4 IMAD.WIDE.U32 R30, R3, R10, R30 ;  /* 0x0000000a031ec225 */ /* 0x000fe200078e001e */
[----:B------:R-:W-:-:S03]  /*1290*/  @P6 MOV R3, 0xff800000 ;  /* 0xff80000000036802 */ /* 0x000fc60000000f00 */
[----:B-----5:R-:W-:Y:S02]  /*12a0*/  @!P6 IMAD.MOV.U32 R32, RZ, RZ, R26 ;  /* 0x000000ffff20e224 */ /* 0x020fe400078e001a */
[----:B------:R-:W-:Y:S02]  /*12b0*/  @!P4 IMAD.IADD R11, R31, 0x1, R11 ;  /* 0x000000011f0bc824 */ /* 0x000fe400078e020b */
[----:B------:R-:W-:-:S04]  /*12c0*/  @!P6 IMAD.WIDE.U32 R32, R5, R18, R32 ;  /* 0x000000120520e225 */ /* 0x000fc800078e0020 */
[----:B--2---:R-:W-:Y:S01]  /*12d0*/  IMAD.MOV.U32 R28, RZ, RZ, 0xf8 ;  /* 0x000000f8ff1c7424 */ /* 0x004fe200078e00ff */
[----:B------:R-:W-:Y:S01]  /*12e0*/  @!P6 IADD3 R19, R33, R19, RZ ;  /* 0x000000132113e210 */ /* 0x000fe20007ffe0ff */
[----:B------:R-:W-:Y:S01]  /*12f0*/  IMAD.MOV.U32 R5, RZ, RZ, 0x210 ;  /* 0x00000210ff057424 */ /* 0x000fe200078e00ff */
[----:B----4-:R-:W-:Y:S02]  /*1300*/  @!P6 LEA R14, P2, R32, R14, 0x2 ;  /* 0x0000000e200ee211 */ /* 0x010fe400078410ff */
[----:B------:R-:W-:Y:S02]  /*1310*/  SEL R28, R28, 0x108, !P0 ;  /* 0x000001081c1c7807 */ /* 0x000fe40004000000 */
[----:B------:R-:W-:Y:S02]  /*1320*/  SEL R5, R5, 0x1f0, !P5 ;  /* 0x000001f005057807 */ /* 0x000fe40006800000 */
[----:B-1----:R-:W-:Y:S01]  /*1330*/  @!P4 LEA R6, P0, R30, R6, 0x2 ;  /* 0x000000061e06c211 */ /* 0x002fe200078010ff */
[----:B------:R-:W-:Y:S01]  /*1340*/  IMAD.IADD R18, R20, 0x1, R28 ;  /* 0x0000000114127824 */ /* 0x000fe200078e021c */
[----:B------:R-:W-:Y:S01]  /*1350*/  @!P6 LEA.HI.X R15, R32, R15, R19, 0x2, P2 ;  /* 0x0000000f200fe211 */ /* 0x000fe200010f1413 */
[----:B------:R-:W-:Y:S01]  /*1360*/  IMAD.IADD R19, R20, 0x1, R5 ;  /* 0x0000000114137824 */ /* 0x000fe200078e0205 */
[----:B------:R-:W-:Y:S01]  /*1370*/  @!P4 LEA.HI.X R7, R30, R7, R11, 0x2, P0 ;  /* 0x000000071e07c211 */ /* 0x000fe200000f140b */
[----:B------:R-:W-:Y:S01]  /*1380*/  @P6 IMAD R10, R18, 0x4, R23 ;  /* 0x00000004120a6824 */ /* 0x000fe200078e0217 */
[----:B------:R-:W-:Y:S01]  /*1390*/  @P3 IADD3 R11, R20, R28, R5 ;  /* 0x0000001c140b3210 */ /* 0x000fe20007ffe005 */
[--C-:B------:R-:W-:Y:S01]  /*13a0*/  @!P6 IMAD R18, R18, 0x4, R23.reuse ;  /* 0x000000041212e824 */ /* 0x100fe200078e0217 */
[CC--:B------:R-:W-:Y:S01]  /*13b0*/  @P4 LEA R29, R19.reuse, R23.reuse, 0x2 ;  /* 0x00000017131d4211 */ /* 0x0c0fe200078e10ff */
[----:B------:R-:W-:Y:S01]  /*13c0*/  @!P4 IMAD R19, R19, 0x4, R23 ;  /* 0x000000041313c824 */ /* 0x000fe200078e0217 */
[----:B------:R1:W-:Y:S01]  /*13d0*/  @P6 STS [R10], R3 ;  /* 0x000000030a006388 */ /* 0x0003e20000000800 */
[----:B------:R-:W-:-:S03]  /*13e0*/  @P3 LEA R11, R11, R23, 0x2 ;  /* 0x000000170b0b3211 */ /* 0x000fc600078e10ff */
[----:B------:R-:W-:Y:S01]  /*13f0*/  @!PT LDS RZ, [RZ] ;  /* 0x00000000fffff984 */ /* 0x000fe20000000800 */
[----:B------:R-:W-:Y:S01]  /*1400*/  @!PT LDS RZ, [RZ] ;  /* 0x00000000fffff984 */ /* 0x000fe20000000800 */
[----:B------:R-:W-:Y:S01]  /*1410*/  @!PT LDS RZ, [RZ] ;  /* 0x00000000fffff984 */ /* 0x000fe20000000800 */
[----:B------:R2:W-:Y:S01]  /*1420*/  @!P6 LDGSTS.E.LTC128B [R18], desc[UR38][R14.64] ;  /* 0x000000000e12efae */ /* 0x0005e2000b921966 */
[----:B-1----:R-:W-:Y:S02]  /*1430*/  @P4 MOV R10, 0xff800000 ;  /* 0xff800000000a4802 */ /* 0x002fe40000000f00 */
[----:B------:R-:W-:-:S03]  /*1440*/  @P3 MOV R3, 0xff800000 ;  /* 0xff80000000033802 */ /* 0x000fc60000000f00 */
        /* <DEDUP_REMOVED lines=24> */
.L_x_72:
[----:B------:R-:W-:Y:S05]  /*15d0*/  BSYNC B0 ;  /* 0x0000000000007941 */ /* 0x000fea0003800000 */
.L_x_71:
[----:B---3--:R-:W-:Y:S01]  /*15e0*/  LOP3.LUT R5, R0, 0xffffffe0, RZ, 0xc0, !PT ;  /* 0xffffffe000057812 */ /* 0x008fe200078ec0ff */
[----:B------:R-:W-:Y:S01]  /*15f0*/  USHF.L.U32 UR4, UR36, 0x7, URZ ;  /* 0x0000000724047899 */ /* 0x000fe2000800063f */
[C---:B------:R-:W-:Y:S01]  /*1600*/  @P1 IMAD.HI.U32 R0, R12.reuse, R9, RZ ;  /* 0x000000090c001227 */ /* 0x040fe200078e00ff */
[----:B--2---:R-:W2:Y:S01]  /*1610*/  LDC.64 R6, c[0x0][0x240] ;  /* 0x00009000ff067b82 */ /* 0x004ea20000000a00 */
[----:B------:R-:W-:Y:S01]  /*1620*/  ISETP.GE.AND P0, PT, R12, R17, PT ;  /* 0x000000110c00720c */ /* 0x000fe20003f06270 */
[----:B------:R-:W-:Y:S01]  /*1630*/  USHF.R.S32.HI UR5, URZ, 0x1f, UR4 ;  /* 0x0000001f3f057899 */ /* 0x000fe20008011404 */
[----:B------:R-:W-:Y:S01]  /*1640*/  IMAD.IADD R2, R2, 0x1, -R5 ;  /* 0x0000000102027824 */ /* 0x000fe200078e0a05 */
[----:B------:R-:W0:Y:S01]  /*1650*/  LDGDEPBAR ;  /* 0x00000000000079af */ /* 0x000e220000000000 */
[----:B------:R-:W-:Y:S01]  /*1660*/  IMAD.MOV.U32 R3, RZ, RZ, R12 ;  /* 0x000000ffff037224 */ /* 0x000fe200078e000c */
[----:B------:R-:W-:Y:S01]  /*1670*/  @P1 SHF.R.U32.HI R3, RZ, R4, R0 ;  /* 0x00000004ff031219 */ /* 0x000fe20000011600 */
[----:B------:R-:W-:Y:S01]  /*1680*/  IMAD.SHL.U32 R14, R2, 0x4, RZ ;  /* 0x00000004020e7824 */ /* 0x000fe200078e00ff */
[----:B------:R-:W3:Y:S01]  /*1690*/  S2R R0, SR_CgaCtaId ;  /* 0x0000000000007919 */ /* 0x000ee20000008800 */
[----:B-1----:R-:W-:Y:S01]  /*16a0*/  VIADD R13, R13, -UR4 ;  /* 0x800000040d0d7c36 */ /* 0x002fe20008000000 */
[----:B------:R-:W-:Y:S01]  /*16b0*/  SEL R5, R3, 0xffffffff, !P0 ;  /* 0xffffffff03057807 */ /* 0x000fe20004000000 */
[--C-:B------:R-:W-:Y:S01]  /*16c0*/  IMAD.MOV R32, RZ, RZ, -R3.reuse ;  /* 0x000000ffff207224 */ /* 0x100fe200078e0a03 */
[----:B------:R-:W-:Y:S01]  /*16d0*/  SHF.R.S32.HI R10, RZ, 0x1f, R3 ;  /* 0x0000001fff0a7819 */ /* 0x000fe20000011403 */
        /* <DEDUP_REMOVED lines=14> */
[----:B------:R-:W-:Y:S02]  /*17c0*/  IMAD.IADD R27, R27, 0x1, R7 ;  /* 0x000000011b1b7824 */ /* 0x000fe400078e0207 */
[C---:B------:R-:W-:Y:S02]  /*17d0*/  IMAD R3, R33.reuse, UR5, R3 ;  /* 0x0000000521037c24 */ /* 0x040fe4000f8e0203 */
[----:B------:R-:W-:Y:S01]  /*17e0*/  IMAD.WIDE.U32 R26, R33, UR4, R26 ;  /* 0x00000004211a7c25 */ /* 0x000fe2000f8e001a */
[----:B------:R-:W2:Y:S02]  /*17f0*/  @!P3 LDC.64 R18, c[0x0][0x238] ;  /* 0x00008e00ff12bb82 */ /* 0x000ea40000000a00 */
[----:B------:R-:W-:-:S06]  /*1800*/  IADD3 R36, P0, R14, R26, RZ ;  /* 0x0000001a0e247210 */ /* 0x000fcc0007f1e0ff */
[----:B------:R-:W4:Y:S01]  /*1810*/  @!P4 LDC.64 R16, c[0x0][0x210] ;  /* 0x00008400ff10cb82 */ /* 0x000f220000000a00 */
[----:B------:R-:W-:Y:S02]  /*1820*/  IADD3.X R37, R34, R27, R3, P0, !PT ;  /* 0x0000001b22257210 */ /* 0x000fe400007fe403 */
[----:B------:R-:W-:Y:S02]  /*1830*/  MOV R3, 0x400 ;  /* 0x0000040000037802 */ /* 0x000fe40000000f00 */
[----:B------:R-:W-:Y:S02]  /*1840*/  SHF.R.U32.HI R27, RZ, 0x2, R2 ;  /* 0x00000002ff1b7819 */ /* 0x000fe40000011602 */
[----:B---3--:R-:W-:Y:S01]  /*1850*/  LEA R0, R0, R3, 0x18 ;  /* 0x0000000300007211 */ /* 0x008fe200078ec0ff */
[----:B------:R-:W3:Y:S01]  /*1860*/  @!P3 LDC.64 R6, c[0x0][0x210] ;  /* 0x00008400ff06bb82 */ /* 0x000ee20000000a00 */
[----:B-1----:R-:W-:-:S03]  /*1870*/  @!P4 IADD3 R20, P1, R36, R20, RZ ;  /* 0x000000142414c210 */ /* 0x002fc60007f3e0ff */
[----:B------:R-:W-:Y:S02]  /*1880*/  @!P4 IMAD R3, R15, 0x4, R0 ;  /* 0x000000040f03c824 */ /* 0x000fe400078e0200 */
[----:B------:R-:W-:Y:S02]  /*1890*/  @!P4 IMAD.X R21, R37, 0x1, R21, P1 ;  /* 0x000000012515c824 */ /* 0x000fe400008e0615 */
[----:B------:R-:W1:Y:S01]  /*18a0*/  @!P4 LDC.64 R10, c[0x0][0x210] ;  /* 0x00008400ff0acb82 */ /* 0x000e620000000a00 */
[----:B--2---:R-:W-:-:S04]  /*18b0*/  @!P3 LEA R12, P0, R18, R36, 0x1 ;  /* 0x00000024120cb211 */ /* 0x004fc800078008ff */
[----:B------:R-:W-:Y:S02]  /*18c0*/  @!P3 LEA.HI.X R19, R18, R37, R19, 0x1, P0 ;  /* 0x000000251213b211 */ /* 0x000fe400000f0c13 */
[----:B----4-:R-:W-:-:S04]  /*18d0*/  @!P4 LEA R16, P2, R36, R16, 0x2 ;  /* 0x000000102410c211 */ /* 0x010fc800078410ff */
[----:B------:R-:W-:Y:S02]  /*18e0*/  @!P4 LEA.HI.X R17, R36, R17, R37, 0x2, P2 ;  /* 0x000000112411c211 */ /* 0x000fe400010f1425 */
[----:B---3--:R-:W-:-:S03]  /*18f0*/  @!P3 LEA R6, P0, R12, R6, 0x2 ;  /* 0x000000060c06b211 */ /* 0x008fc600078010ff */
        /* <DEDUP_REMOVED lines=30> */
[----:B------:R-:W-:Y:S02]  /*1ae0*/  IMAD.IADD R26, R27, 0x1, R16 ;  /* 0x000000011b1a7824 */ /* 0x000fe400078e0210 */
[----:B------:R-:W-:-:S03]  /*1af0*/  IMAD.IADD R16, R16, 0x1, R23 ;  /* 0x0000000110107824 */ /* 0x000fc600078e0217 */
        /* <DEDUP_REMOVED lines=104> */
.L_x_74:
[----:B------:R-:W-:Y:S05]  /*2180*/  BSYNC B0 ;  /* 0x0000000000007941 */ /* 0x000fea0003800000 */
.L_x_73:
        /* <DEDUP_REMOVED lines=26> */
[----:B-1----:R-:W-:Y:S01]  /*2330*/  MOV R20, RZ ;  /* 0x000000ff00147202 */ /* 0x002fe20000000f00 */
[----:B------:R-:W-:Y:S01]  /*2340*/  IMAD.MOV.U32 R12, RZ, RZ, RZ ;  /* 0x000000ffff0c7224 */ /* 0x000fe200078e00ff */
[----:B------:R-:W-:Y:S01]  /*2350*/  CS2R R10, SRZ ;  /* 0x00000000000a7805 */ /* 0x000fe2000001ff00 */
[----:B------:R-:W-:Y:S01]  /*2360*/  IMAD.MOV.U32 R9, RZ, RZ, RZ ;  /* 0x000000ffff097224 */ /* 0x000fe200078e00ff */
[----:B------:R-:W-:-:S04]  /*2370*/  LOP3.LUT R39, R2, 0x3, RZ, 0xc0, !PT ;  /* 0x0000000302277812 */ /* 0x000fc800078ec0ff */
[----:B------:R-:W-:-:S07]  /*2380*/  IADD3 R39, R2, -R39, RZ ;  /* 0x8000002702277210 */ /* 0x000fce0007ffe0ff */
.L_x_79:
        /* <DEDUP_REMOVED lines=142> */
.L_x_78:
[----:B------:R-:W-:Y:S05]  /*2c70*/  BSYNC B0 ;  /* 0x0000000000007941 */ /* 0x000fea0003800000 */
.L_x_77:
[----:B------:R-:W-:Y:S05]  /*2c80*/  @!P5 BRA `(.L_x_76) ;  /* 0x0000000000d0d947 */ /* 0x000fea0003800000 */
[----:B------:R-:W-:Y:S01]  /*2c90*/  VIADD R4, R40, 0x3 ;  /* 0x0000000328047836 */ /* 0x000fe20000000000 */
[----:B-1----:R-:W-:Y:S01]  /*2ca0*/  HFMA2.MMA R20, -RZ, RZ, 0, 1.78813934326171875e-07 ;  /* 0x00000003ff147435 */ /* 0x002fe200000001ff */
[----:B------:R-:W-:-:S03]  /*2cb0*/  IMAD.MOV.U32 R6, RZ, RZ, RZ ;  /* 0x000000ffff067224 */ /* 0x000fc600078e00ff */
[----:B------:R-:W-:-:S07]  /*2cc0*/  SHF.R.S32.HI R7, RZ, 0x1f, R4 ;  /* 0x0000001fff077819 */ /* 0x000fce0000011404 */
.L_x_80:
        /* <DEDUP_REMOVED lines=48> */
.L_x_76:
[----:B------:R-:W-:Y:S05]  /*2fd0*/  BSYNC B1 ;  /* 0x0000000000017941 */ /* 0x000fea0003800000 */
.L_x_75:
        /* <DEDUP_REMOVED lines=23> */
        .weak           $__internal_1_$__cuda_sm20_div_u64
        .type           $__internal_1_$__cuda_sm20_div_u64,@function
        .size           $__internal_1_$__cuda_sm20_div_u64,(.L_x_1572 - $__internal_1_$__cuda_sm20_div_u64)
$__internal_1_$__cuda_sm20_div_u64:
[----:B------:R-:W-:Y:S01]  /*3150*/  MOV R10, R9 ;  /* 0x00000009000a7202 */ /* 0x000fe20000000f00 */
[----:B------:R-:W-:-:S06]  /*3160*/  HFMA2.MMA R11, -RZ, RZ, 0, 0 ;  /* 0x00000000ff0b7435 */ /* 0x000fcc00000001ff */
[----:B------:R-:W1:Y:S08]  /*3170*/  I2F.U64.RP R10, R10 ;  /* 0x0000000a000a7312 */ /* 0x000e700000309000 */
[----:B-1----:R-:W1:Y:S02]  /*3180*/  MUFU.RCP R10, R10 ;  /* 0x0000000a000a7308 */ /* 0x002e640000001000 */
[----:B-1----:R-:W-:-:S06]  /*3190*/  VIADD R10, R10, 0x1ffffffe ;  /* 0x1ffffffe0a0a7836 */ /* 0x002fcc0000000000 */
[----:B------:R-:W1:Y:S02]  /*31a0*/  F2I.U64.TRUNC R10, R10 ;  /* 0x0000000a000a7311 */ /* 0x000e64000020d800 */
[----:B-1----:R-:W-:-:S04]  /*31b0*/  IMAD.WIDE.U32 R12, R10, R9, RZ ;  /* 0x000000090a0c7225 */ /* 0x002fc800078e00ff */
[----:B------:R-:W-:Y:S01]  /*31c0*/  IMAD R3, R11, R9, R13 ;  /* 0x000000090b037224 */ /* 0x000fe200078e020d */
[----:B------:R-:W-:Y:S01]  /*31d0*/  IADD3 R7, P0, RZ, -R12, RZ ;  /* 0x8000000cff077210 */ /* 0x000fe20007f1e0ff */
[----:B------:R-:W-:-:S03]  /*31e0*/  IMAD.MOV.U32 R13, RZ, RZ, R10 ;  /* 0x000000ffff0d7224 */ /* 0x000fc600078e000a */
[----:B------:R-:W-:Y:S01]  /*31f0*/  IADD3.X R3, RZ, ~R3, RZ, P0, !PT ;  /* 0x80000003ff037210 */ /* 0x000fe200007fe4ff */
[----:B------:R-:W-:-:S04]  /*3200*/  IMAD.HI.U32 R12, R10, R7, RZ ;  /* 0x000000070a0c7227 */ /* 0x000fc800078e00ff */
[-C--:B------:R-:W-:Y:S02]  /*3210*/  IMAD R0, R11, R3.reuse, RZ ;  /* 0x000000030b007224 */ /* 0x080fe400078e02ff */
[----:B------:R-:W-:-:S04]  /*3220*/  IMAD.WIDE.U32 R12, P3, R10, R3, R12 ;  /* 0x000000030a0c7225 */ /* 0x000fc8000786000c */
[----:B------:R-:W-:-:S04]  /*3230*/  IMAD.HI.U32 R3, R11, R3, RZ ;  /* 0x000000030b037227 */ /* 0x000fc800078e00ff */
[----:B------:R-:W-:Y:S01]  /*3240*/  IMAD.HI.U32 R7, P2, R11, R7, R12 ;  /* 0x000000070b077227 */ /* 0x000fe2000784000c */
[----:B------:R-:W-:-:S04]  /*3250*/  IADD3.X R3, R3, R11, RZ, P3, !PT ;  /* 0x0000000b03037210 */ /* 0x000fc80001ffe4ff */
[----:B------:R-:W-:-:S04]  /*3260*/  IADD3 R13, P0, R0, R7, RZ ;  /* 0x00000007000d7210 */ /* 0x000fc80007f1e0ff */
[----:B------:R-:W-:Y:S01]  /*3270*/  IADD3.X R7, RZ, RZ, R3, P0, P2 ;  /* 0x000000ffff077210 */ /* 0x000fe200007e4403 */
[----:B------:R-:W-:-:S04]  /*3280*/  IMAD.WIDE.U32 R10, R13, R9, RZ ;  /* 0x000000090d0a7225 */ /* 0x000fc800078e00ff */
[----:B------:R-:W-:Y:S01]  /*3290*/  IMAD R0, R7, R9, R11 ;  /* 0x0000000907007224 */ /* 0x000fe200078e020b */
[----:B------:R-:W-:-:S05]  /*32a0*/  IADD3 R3, P0, RZ, -R10, RZ ;  /* 0x8000000aff037210 */ /* 0x000fca0007f1e0ff */
[----:B------:R-:W-:-:S04]  /*32b0*/  IMAD.HI.U32 R12, R13, R3, RZ ;  /* 0x000000030d0c7227 */ /* 0x000fc800078e00ff */
[----:B------:R-:W-:-:S04]  /*32c0*/  IMAD.X R0, RZ, RZ, ~R0, P0 ;  /* 0x000000ffff007224 */ /* 0x000fc800000e0e00 */
[----:B------:R-:W-:-:S04]  /*32d0*/  IMAD.WIDE.U32 R12, P3, R13, R0, R12 ;  /* 0x000000000d0c7225 */ /* 0x000fc8000786000c */
[C---:B------:R-:W-:Y:S02]  /*32e0*/  IMAD R10, R7.reuse, R0, RZ ;  /* 0x00000000070a7224 */ /* 0x040fe400078e02ff */
[----:B------:R-:W-:-:S04]  /*32f0*/  IMAD.HI.U32 R3, P2, R7, R3, R12 ;  /* 0x0000000307037227 */ /* 0x000fc8000784000c */
[----:B------:R-:W-:Y:S01]  /*3300*/  IMAD.HI.U32 R0, R7, R0, RZ ;  /* 0x0000000007007227 */ /* 0x000fe200078e00ff */
[----:B------:R-:W-:-:S03]  /*3310*/  IADD3 R10, P0, R10, R3, RZ ;  /* 0x000000030a0a7210 */ /* 0x000fc60007f1e0ff */
[----:B------:R-:W-:Y:S01]  /*3320*/  IMAD.MOV.U32 R13, RZ, RZ, RZ ;  /* 0x000000ffff0d7224 */ /* 0x000fe200078e00ff */
[----:B------:R-:W-:Y:S01]  /*3330*/  IADD3.X R0, R0, R7, RZ, P3, !PT ;  /* 0x0000000700007210 */ /* 0x000fe20001ffe4ff */
[----:B------:R-:W-:-:S03]  /*3340*/  IMAD.HI.U32 R12, R10, R5, RZ ;  /* 0x000000050a0c7227 */ /* 0x000fc600078e00ff */
[----:B------:R-:W-:Y:S01]  /*3350*/  IADD3.X R3, RZ, RZ, R0, P0, P2 ;  /* 0x000000ffff037210 */ /* 0x000fe200007e4400 */
[----:B------:R-:W-:-:S04]  /*3360*/  IMAD.WIDE.U32 R10, R10, R4, R12 ;  /* 0x000000040a0a7225 */ /* 0x000fc800078e000c */
[C---:B------:R-:W-:Y:S02]  /*3370*/  IMAD R0, R3.reuse, R4, RZ ;  /* 0x0000000403007224 */ /* 0x040fe400078e02ff */
[----:B------:R-:W-:-:S04]  /*3380*/  IMAD.HI.U32 R7, P2, R3, R5, R10 ;  /* 0x0000000503077227 */ /* 0x000fc8000784000a */
[----:B------:R-:W-:Y:S01]  /*3390*/  IMAD.HI.U32 R3, R3, R4, RZ ;  /* 0x0000000403037227 */ /* 0x000fe200078e00ff */
[----:B------:R-:W-:-:S04]  /*33a0*/  IADD3 R0, P0, R0, R7, RZ ;  /* 0x0000000700007210 */ /* 0x000fc80007f1e0ff */
[----:B------:R-:W-:Y:S01]  /*33b0*/  IADD3.X R3, R3, RZ, RZ, P2, !PT ;  /* 0x000000ff03037210 */ /* 0x000fe200017fe4ff */
[----:B------:R-:W-:-:S04]  /*33c0*/  IMAD.WIDE.U32 R10, R0, R9, RZ ;  /* 0x00000009000a7225 */ /* 0x000fc800078e00ff */
[----:B------:R-:W-:Y:S01]  /*33d0*/  IMAD.X R3, RZ, RZ, R3, P0 ;  /* 0x000000ffff037224 */ /* 0x000fe200000e0603 */
[----:B------:R-:W-:Y:S01]  /*33e0*/  IADD3 R5, P0, -R10, R5, RZ ;  /* 0x000000050a057210 */ /* 0x000fe20007f1e1ff */
[----:B------:R-:W-:Y:S02]  /*33f0*/  VIADD R10, R0, 0x1 ;  /* 0x00000001000a7836 */ /* 0x000fe40000000000 */
[-C--:B------:R-:W-:Y:S01]  /*3400*/  IMAD R3, R3, R9.reuse, R11 ;  /* 0x0000000903037224 */ /* 0x080fe200078e020b */
[----:B------:R-:W-:-:S04]  /*3410*/  ISETP.GE.U32.AND P2, PT, R5, R9, PT ;  /* 0x000000090500720c */ /* 0x000fc80003f46070 */
[----:B------:R-:W-:Y:S02]  /*3420*/  IADD3.X R4, ~R3, R4, RZ, P0, !PT ;  /* 0x0000000403047210 */ /* 0x000fe400007fe5ff */
[-C--:B------:R-:W-:Y:S02]  /*3430*/  IADD3 R7, P0, -R9, R5.reuse, RZ ;  /* 0x0000000509077210 */ /* 0x080fe40007f1e1ff */
[C---:B------:R-:W-:Y:S02]  /*3440*/  ISETP.GE.U32.AND.EX P2, PT, R4.reuse, RZ, PT, P2 ;  /* 0x000000ff0400720c */ /* 0x040fe40003f46120 */
[----:B------:R-:W-:Y:S02]  /*3450*/  IADD3.X R3, R4, -0x1, RZ, P0, !PT ;  /* 0xffffffff04037810 */ /* 0x000fe400007fe4ff */
[----:B------:R-:W-:Y:S02]  /*3460*/  SEL R7, R7, R5, P2 ;  /* 0x0000000507077207 */ /* 0x000fe40001000000 */
[----:B------:R-:W-:-:S02]  /*3470*/  SEL R3, R3, R4, P2 ;  /* 0x0000000403037207 */ /* 0x000fc40001000000 */
[----:B------:R-:W-:Y:S02]  /*3480*/  SEL R10, R10, R0, P2 ;  /* 0x000000000a0a7207 */ /* 0x000fe40001000000 */
[----:B------:R-:W-:Y:S01]  /*3490*/  ISETP.GE.U32.AND P2, PT, R7, R9, PT ;  /* 0x000000090700720c */ /* 0x000fe20003f46070 */
[----:B------:R-:W-:Y:S01]  /*34a0*/  IMAD.MOV.U32 R7, RZ, RZ, 0x0 ;  /* 0x00000000ff077424 */ /* 0x000fe200078e00ff */
[----:B------:R-:W-:Y:S02]  /*34b0*/  ISETP.NE.U32.AND P0, PT, R9, RZ, PT ;  /* 0x000000ff0900720c */ /* 0x000fe40003f05070 */
[----:B------:R-:W-:Y:S02]  /*34c0*/  IADD3 R0, R10, 0x1, RZ ;  /* 0x000000010a007810 */ /* 0x000fe40007ffe0ff */
[----:B------:R-:W-:Y:S02]  /*34d0*/  ISETP.GE.U32.AND.EX P2, PT, R3, RZ, PT, P2 ;  /* 0x000000ff0300720c */ /* 0x000fe40003f46120 */
[----:B------:R-:W-:-:S02]  /*34e0*/  ISETP.NE.AND.EX P0, PT, RZ, RZ, PT, P0 ;  /* 0x000000ffff00720c */ /* 0x000fc40003f05300 */
[----:B------:R-:W-:-:S04]  /*34f0*/  SEL R0, R0, R10, P2 ;  /* 0x0000000a00007207 */ /* 0x000fc80001000000 */
[----:B------:R-:W-:Y:S01]  /*3500*/  SEL R0, R0, 0xffffffff, P0 ;  /* 0xffffffff00007807 */ /* 0x000fe20000000000 */
[----:B------:R-:W-:Y:S06]  /*3510*/  RET.REL.NODEC R6 `(_ZN7cutlass13device_kernelIN5flash19FlashAttnFwdCombineIN4cute5tupleIJNS3_1CILi8EEENS5_ILi128EEEEEELi7ELi256ELi1ELb0ELb1ENS_10bfloat16_tEfNS_4arch4Sm90EEEEEvNT_6ParamsE) ;  /* 0xffffffc806b87950 */ /* 0x000fec0003c3ffff */
.L_x_81:
        /* <DEDUP_REMOVED lines=14> */
.L_x_1572:


//--------------------- .text._ZN7cutlass13device_kernelIN5flash19FlashAttnFwdCombineIN4cute5tupleIJNS3_1CILi8EEENS5_ILi128EEEEEELi6ELi256ELi1ELb0ELb1ENS_10bfloat16_tEfNS_4arch4Sm90EEEEEvNT_6ParamsE --------------------------
	.section	.text._ZN7cutlass13device_kernelIN5flash19FlashAttnFwdCombineIN4cute5tupleIJNS3_1CILi8EEENS5_ILi128EEEEEELi6ELi256ELi1ELb0ELb1ENS_10bfloat16_tEfNS_4arch4Sm90EEEEEvNT_6ParamsE,"ax",@progbits
	.align	128
.text._ZN7cutlass13device_kernelIN5flash19FlashAttnFwdCombineIN4cute5tupleIJNS3_1CILi8EEENS5_ILi128EEEEEELi6ELi256ELi1ELb0ELb1ENS_10bfloat16_tEfNS_4arch4Sm90EEEEEvNT_6ParamsE:
        .type           _ZN7cutlass13device_kernelIN5flash19FlashAttnFwdCombineIN4cute5tupleIJNS3_1CILi8EEENS5_ILi128EEEEEELi6ELi256ELi1ELb0ELb1ENS_10bfloat16_tEfNS_4arch4Sm90EEEEEvNT_6ParamsE,@function
        .size           _ZN7cutlass13device_kernelIN5flash19FlashAttnFwdCombineIN4cute5tupleIJNS3_1CILi8EEENS5_ILi128EEEEEELi6ELi256ELi1ELb0ELb1ENS_10bfloat16_tEfNS_4arch4Sm90EEEEEvNT_6ParamsE,(.L_x_1574 - _ZN7cutlass13device_kernelIN5flash19FlashAttnFwdCombineIN4cute5tupleIJNS3_1CILi8EEENS5_ILi128EEEEEELi6ELi256ELi1ELb0ELb1ENS_10bfloat16_tEfNS_4arch4Sm90EEEEEvNT_6ParamsE)
        .other          _ZN7cutlass13device_kernelIN5flash19FlashAttnFwdCombineIN4cute5tupleIJNS3_1CILi8EEENS5_ILi128EEEEEELi6ELi256ELi1ELb0ELb1ENS_10bfloat16_tEfNS_4arch4Sm90EEEEEvNT_6ParamsE,@"STO_CUDA_ENTRY STV_DEFAULT"
_ZN7cutlass13device_kernelIN5flash19FlashAttnFwdCombineIN4cute5tupleIJNS3_1CILi8EEENS5_ILi128EEEEEELi6ELi256ELi1ELb0ELb1ENS_10bfloat16_tEfNS_4arch4Sm90EEEEEvNT_6ParamsE:
        /* <DEDUP_REMOVED lines=57> */
.L_x_82:
        /* <DEDUP_REMOVED lines=25> */
.L_x_83:
        /* <DEDUP_REMOVED lines=101> */
.L_x_85:
        /* <DEDUP_REMOVED lines=14> */
[----:B------:R-:W-:Y:S05]  /*0c50*/  CALL.REL.NOINC `($__internal_2_$__cuda_sm20_div_u64) ;  /* 0x0000002000147944 */ /* 0x000fea0003c00000 */
[----:B------:R-:W-:Y:S05]  /*0c60*/  BRA `(.L_x_87) ;  /* 0x00000000004c7947 */ /* 0x000fea0003800000 */
.L_x_86:
        /* <DEDUP_REMOVED lines=19> */
.L_x_87:
[----:B------:R-:W-:Y:S02]  /*0da0*/  IADD3 R4, R8, -0x1, RZ ;  /* 0xffffffff08047810 */ /* 0x000fe40007ffe0ff */
[----:B------:R-:W-:-:S07]  /*0db0*/  MOV R9, R0 ;  /* 0x0000000000097202 */ /* 0x000fce0000000f00 */
.L_x_84:
        /* <DEDUP_REMOVED lines=23> */
[----:B------:R-:W-:-:S03]  /*0f30*/  IMAD.MOV.U32 R27, RZ, RZ, R25 ;  /* 0x000000ffff1b7224 */ /* 0x000fc600078e0019 */
[--C-:B------:R-:W-:Y:S01]  /*0f40*/  SHF.R.S32.HI R15, RZ, 0x1f, R3.reuse ;  /* 0x0000001fff0f7819 */ /* 0x100fe20000011403 */
[----:B------:R-:W-:Y:S02]  /*0f50*/  IMAD.MOV R14, RZ, RZ, -R3 ;  /* 0x000000ffff0e7224 */ /* 0x000fe400078e0a03 */
[----:B------:R-:W3:Y:S01]  /*0f60*/  @!P3 LDC.64 R10, c[0x0][0x268] ;  /* 0x00009a00ff0abb82 */ /* 0x000ee20000000a00 */
[----:B------:R-:W-:Y:S01]  /*0f70*/  IMAD.WIDE.U32 R26, R3, UR4, R26 ;  /* 0x00000004031a7c25 */ /* 0x000fe2000f8e001a */
[----:B------:R-:W-:-:S03]  /*0f80*/  @!P3 SHF.R.S32.HI R18, RZ, 0x1f, R20 ;  /* 0x0000001fff12b819 */ /* 0x000fc60000011414 */
[----:B------:R-:W-:Y:S02]  /*0f90*/  IMAD R14, R22, R14, R6 ;  /* 0x0000000e160e7224 */ /* 0x000fe400078e0206 */
[----:B------:R-:W-:Y:S01]  /*0fa0*/  IMAD R15, R15, UR4, RZ ;  /* 0x000000040f0f7c24 */ /* 0x000fe2000f8e02ff */
[----:B------:R-:W4:Y:S01]  /*0fb0*/  @!P3 LDC.64 R6, c[0x0][0x250] ;  /* 0x00009400ff06bb82 */ /* 0x000f220000000a00 */
[----:B------:R-:W-:Y:S01]  /*0fc0*/  UMOV UR4, 0x400 ;  /* 0x0000040000047882 */ /* 0x000fe20000000000 */
[----:B------:R-:W-:Y:S01]  /*0fd0*/  SHF.R.S32.HI R19, RZ, 0x1f, R14 ;  /* 0x0000001fff137819 */ /* 0x000fe2000001140e */
[----:B------:R-:W-:Y:S01]  /*0fe0*/  IMAD R15, R3, UR5, R15 ;  /* 0x00000005030f7c24 */ /* 0x000fe2000f8e020f */
[----:B------:R-:W-:Y:S01]  /*0ff0*/  IADD3 R14, P2, R14, R26, RZ ;  /* 0x0000001a0e0e7210 */ /* 0x000fe20007f5e0ff */
[----:B--2---:R-:W-:Y:S01]  /*1000*/  ULEA UR4, UR6, UR4, 0x18 ;  /* 0x0000000406047291 */ /* 0x004fe2000f8ec03f */
[----:B------:R-:W-:Y:S02]  /*1010*/  LOP3.LUT R3, R20, 0x1, RZ, 0xc0, !PT ;  /* 0x0000000114037812 */ /* 0x000fe400078ec0ff */
[----:B------:R-:W-:-:S02]  /*1020*/  IADD3.X R15, R19, R27, R15, P2, !PT ;  /* 0x0000001b130f7210 */ /* 0x000fc400017fe40f */
[----:B------:R-:W-:Y:S01]  /*1030*/  ISETP.NE.U32.AND P0, PT, R3, 0x1, PT ;  /* 0x000000010300780c */ /* 0x000fe20003f05070 */
[----:B------:R-:W-:Y:S02]  /*1040*/  VIADD R3, R20, 0x20 ;  /* 0x0000002014037836 */ /* 0x000fe40000000000 */
[----:B---3--:R-:W-:-:S03]  /*1050*/  @!P3 IMAD R18, R18, R10, RZ ;  /* 0x0000000a1212b224 */ /* 0x008fc600078e02ff */
[----:B------:R-:W-:Y:S01]  /*1060*/  ISETP.GE.AND P2, PT, R3, R16, PT ;  /* 0x000000100300720c */ /* 0x000fe20003f46270 */
[C---:B------:R-:W-:Y:S02]  /*1070*/  @!P3 IMAD R18, R20.reuse, R11, R18 ;  /* 0x0000000b1412b224 */ /* 0x040fe400078e0212 */
[----:B------:R-:W-:Y:S01]  /*1080*/  @!P3 IMAD.WIDE.U32 R20, R20, R10, R14 ;  /* 0x0000000a1414b225 */ /* 0x000fe200078e000e */
[----:B------:R-:W-:-:S03]  /*1090*/  HFMA2.MMA R10, -RZ, RZ, 0, 1.4781951904296875e-05 ;  /* 0x000000f8ff0a7435 */ /* 0x000fc600000001ff */
[----:B------:R-:W-:Y:S02]  /*10a0*/  @P3 IMAD.U32 R11, RZ, RZ, UR4 ;  /* 0x00000004ff0b3e24 */ /* 0x000fe4000f8e00ff */
[----:B------:R-:W-:-:S03]  /*10b0*/  @!P3 IMAD.IADD R19, R21, 0x1, R18 ;  /* 0x000000011513b824 */ /* 0x000fc600078e0212 */
[C---:B------:R-:W-:Y:S02]  /*10c0*/  @P3 LEA R18, R5.reuse, R11, 0x2 ;  /* 0x0000000b05123211 */ /* 0x040fe400078e10ff */
[----:B------:R-:W-:Y:S02]  /*10d0*/  SEL R10, R10, 0x108, !P0 ;  /* 0x000001080a0a7807 */ /* 0x000fe40004000000 */
[C---:B----4-:R-:W-:Y:S02]  /*10e0*/  @!P3 LEA R26, P0, R20.reuse, R6, 0x2 ;  /* 0x00000006141ab211 */ /* 0x050fe400078010ff */
[----:B------:R-:W-:Y:S01]  /*10f0*/  @!P3 MOV R11, UR4 ;  /* 0x00000004000bbc02 */ /* 0x000fe20008000f00 */
[C---:B------:R-:W-:Y:S01]  /*1100*/  @P2 IMAD.IADD R6, R5.reuse, 0x1, R10 ;  /* 0x0000000105062824 */ /* 0x040fe200078e020a */
[----:B------:R-:W-:Y:S01]  /*1110*/  @!P3 LEA.HI.X R27, R20, R7, R19, 0x2, P0 ;  /* 0x00000007141bb211 */ /* 0x000fe200000f1413 */
[----:B------:R-:W-:Y:S01]  /*1120*/  @P3 IMAD.MOV.U32 R20, RZ, RZ, -0x800000 ;  /* 0xff800000ff143424 */ /* 0x000fe200078e00ff */
[----:B------:R-:W-:Y:S01]  /*1130*/  @P2 MOV R7, 0xff800000 ;  /* 0xff80000000072802 */ /* 0x000fe20000000f00 */
[----:B------:R-:W-:Y:S01]  /*1140*/  @!P3 IMAD R19, R5, 0x4, R11 ;  /* 0x000000040513b824 */ /* 0x000fe200078e020b */
[----:B------:R-:W-:-:S02]  /*1150*/  @P2 LEA R6, R6, R11, 0x2 ;  /* 0x0000000b06062211 */ /* 0x000fc400078e10ff */
        /* <DEDUP_REMOVED lines=22> */
.L_x_89:
[----:B------:R-:W-:Y:S05]  /*12c0*/  BSYNC B0 ;  /* 0x0000000000007941 */ /* 0x000fea0003800000 */
.L_x_88:
        /* <DEDUP_REMOVED lines=37> */
[----:B------:R-:W-:-:S04]  /*1520*/  MOV R3, 0x400 ;  /* 0x0000040000037802 */ /* 0x000fc80000000f00 */
[----:B---3--:R-:W-:Y:S01]  /*1530*/  LEA R0, R0, R3, 0x18 ;  /* 0x0000000300007211 */ /* 0x008fe200078ec0ff */
[----:B------:R-:W3:Y:S01]  /*1540*/  @!P3 LDC.64 R6, c[0x0][0x210] ;  /* 0x00008400ff06bb82 */ /* 0x000ee20000000a00 */
[----:B-1----:R-:W-:-:S03]  /*1550*/  @!P4 IADD3 R20, P1, R36, R20, RZ ;  /* 0x000000142414c210 */ /* 0x002fc60007f3e0ff */
[--C-:B------:R-:W-:Y:S02]  /*1560*/  @!P4 IMAD R3, R15, 0x4, R0.reuse ;  /* 0x000000040f03c824 */ /* 0x100fe400078e0200 */
[----:B------:R-:W-:Y:S02]  /*1570*/  @!P4 IMAD.X R21, R37, 0x1, R21, P1 ;  /* 0x000000012515c824 */ /* 0x000fe400008e0615 */
[----:B------:R-:W1:Y:S01]  /*1580*/  @!P4 LDC.64 R10, c[0x0][0x210] ;  /* 0x00008400ff0acb82 */ /* 0x000e620000000a00 */
[----:B--2---:R-:W-:Y:S01]  /*1590*/  @!P3 LEA R12, P0, R18, R36, 0x1 ;  /* 0x00000024120cb211 */ /* 0x004fe200078008ff */
[----:B------:R-:W-:-:S03]  /*15a0*/  IMAD R35, R8, 0x4, R0 ;  /* 0x0000000408237824 */ /* 0x000fc600078e0200 */
[----:B------:R-:W-:Y:S02]  /*15b0*/  @!P3 LEA.HI.X R19, R18, R37, R19, 0x1, P0 ;  /* 0x000000251213b211 */ /* 0x000fe400000f0c13 */
[----:B----4-:R-:W-:-:S04]  /*15c0*/  @!P4 LEA R16, P2, R36, R16, 0x2 ;  /* 0x000000102410c211 */ /* 0x010fc800078410ff */
[----:B------:R-:W-:Y:S02]  /*15d0*/  @!P4 LEA.HI.X R17, R36, R17, R37, 0x2, P2 ;  /* 0x000000112411c211 */ /* 0x000fe400010f1425 */
[----:B------:R-:W-:Y:S02]  /*15e0*/  ISETP.NE.AND P2, PT, R2, RZ, PT ;  /* 0x000000ff0200720c */ /* 0x000fe40003f45270 */
[C---:B---3--:R-:W-:Y:S01]  /*15f0*/  @!P3 LEA R6, P0, R12.reuse, R6, 0x2 ;  /* 0x000000060c06b211 */ /* 0x048fe200078010ff */
        /* <DEDUP_REMOVED lines=95> */
[----:B------:R-:W-:Y:S01]  /*1bf0*/  ULDC.64 UR4, c[0x0][0x2a8] ;  /* 0x0000aa0000047ab9 */ /* 0x000fe20000000a00 */
[----:B------:R-:W-:-:S10]  /*1c00*/  IMAD.MOV.U32 R23, RZ, RZ, R25 ;  /* 0x000000ffff177224 */ /* 0x000fd400078e0019 */
[----:B------:R-:W-:-:S05]  /*1c10*/  @P0 IMAD.HI.U32 R9, R2, R9, RZ ;  /* 0x0000000902090227 */ /* 0x000fca00078e00ff */
[----:B------:R-:W-:-:S04]  /*1c20*/  @P0 SHF.R.U32.HI R3, RZ, R4, R9 ;  /* 0x00000004ff030219 */ /* 0x000fc80000011609 */
[--C-:B------:R-:W-:Y:S01]  /*1c30*/  SHF.R.S32.HI R6, RZ, 0x1f, R3.reuse ;  /* 0x0000001fff067819 */ /* 0x100fe20000011403 */
[----:B------:R-:W-:-:S04]  /*1c40*/  IMAD.MOV R4, RZ, RZ, -R3 ;  /* 0x000000ffff047224 */ /* 0x000fc800078e0a03 */
[----:B------:R-:W-:Y:S01]  /*1c50*/  IMAD R4, R22, R4, R2 ;  /* 0x0000000416047224 */ /* 0x000fe200078e0202 */
[----:B------:R-:W-:Y:S01]  /*1c60*/  MOV R22, R24 ;  /* 0x0000001800167202 */ /* 0x000fe20000000f00 */
[----:B------:R-:W-:-:S03]  /*1c70*/  IMAD R6, R6, UR4, RZ ;  /* 0x0000000406067c24 */ /* 0x000fc6000f8e02ff */
[----:B------:R-:W-:Y:S01]  /*1c80*/  SHF.R.S32.HI R2, RZ, 0x1f, R4 ;  /* 0x0000001fff027819 */ /* 0x000fe20000011404 */
[----:B------:R-:W-:-:S04]  /*1c90*/  IMAD.WIDE.U32 R22, R3, UR4, R22 ;  /* 0x0000000403167c25 */ /* 0x000fc8000f8e0016 */
[----:B------:R-:W-:Y:S01]  /*1ca0*/  IMAD R6, R3, UR5, R6 ;  /* 0x0000000503067c24 */ /* 0x000fe2000f8e0206 */
[----:B------:R-:W-:Y:S01]  /*1cb0*/  IADD3 R4, P0, R4, R22, RZ ;  /* 0x0000001604047210 */ /* 0x000fe20007f1e0ff */
[----:B------:R-:W-:-:S03]  /*1cc0*/  ULDC.64 UR4, c[0x0][0x2a0] ;  /* 0x0000a80000047ab9 */ /* 0x000fc60000000a00 */
[----:B------:R-:W-:Y:S02]  /*1cd0*/  IADD3.X R2, R2, R23, R6, P0, !PT ;  /* 0x0000001702027210 */ /* 0x000fe400007fe406 */
[----:B------:R-:W-:-:S04]  /*1ce0*/  LEA R22, P0, R4, UR4, 0x2 ;  /* 0x0000000404167c11 */ /* 0x000fc8000f8010ff */
[----:B------:R-:W-:-:S05]  /*1cf0*/  LEA.HI.X R23, R4, UR5, R2, 0x2, P0 ;  /* 0x0000000504177c11 */ /* 0x000fca00080f1402 */
[----:B------:R1:W-:Y:S04]  /*1d00*/  STG.E desc[UR38][R22.64], R11 ;  /* 0x0000000b16007986 */ /* 0x0003e8000c101926 */
.L_x_91:
[----:B------:R-:W-:Y:S05]  /*1d10*/  BSYNC B0 ;  /* 0x0000000000007941 */ /* 0x000fea0003800000 */
.L_x_90:
[----:B------:R1:W-:Y:S01]  /*1d20*/  STS [R20], R10 ;  /* 0x0000000a14007388 */ /* 0x0003e20000000800 */
[----:B------:R-:W-:Y:S01]  /*1d30*/  BSSY B1, `(.L_x_92) ;  /* 0x00000e0000017945 */ /* 0x000fe20003800000 */
[----:B------:R-:W-:Y:S02]  /*1d40*/  IMAD.MOV.U32 R12, RZ, RZ, RZ ;  /* 0x000000ffff0c7224 */ /* 0x000fe400078e00ff */
[----:B------:R-:W-:Y:S01]  /*1d50*/  STS [R19], R7 ;  /* 0x0000000713007388 */ /* 0x000fe20000000800 */
[----:B------:R-:W-:-:S03]  /*1d60*/  IMAD.MOV.U32 R9, RZ, RZ, RZ ;  /* 0x000000ffff097224 */ /* 0x000fc600078e00ff */
[----:B------:R-:W-:Y:S01]  /*1d70*/  @!P1 STS [R35+0x800], R16 ;  /* 0x0008001023009388 */ /* 0x000fe20000000800 */
        /* <DEDUP_REMOVED lines=23> */
.L_x_96:
        /* <DEDUP_REMOVED lines=142> */
.L_x_95:
[----:B------:R-:W-:Y:S05]  /*27d0*/  BSYNC B0 ;  /* 0x0000000000007941 */ /* 0x000fea0003800000 */
.L_x_94:
[----:B------:R-:W-:Y:S05]  /*27e0*/  @!P5 BRA `(.L_x_93) ;  /* 0x0000000000d0d947 */ /* 0x000fea0003800000 */
[----:B------:R-:W-:Y:S01]  /*27f0*/  VIADD R4, R40, 0x3 ;  /* 0x0000000328047836 */ /* 0x000fe20000000000 */
[----:B------:R-:W-:Y:S01]  /*2800*/  MOV R20, 0x3 ;  /* 0x0000000300147802 */ /* 0x000fe20000000f00 */
[----:B------:R-:W-:-:S03]  /*2810*/  IMAD.MOV.U32 R6, RZ, RZ, RZ ;  /* 0x000000ffff067224 */ /* 0x000fc600078e00ff */
[----:B------:R-:W-:-:S07]  /*2820*/  SHF.R.S32.HI R7, RZ, 0x1f, R4 ;  /* 0x0000001fff077819 */ /* 0x000fce0000011404 */
.L_x_97:
        /* <DEDUP_REMOVED lines=48> */
.L_x_93:
[----:B------:R-:W-:Y:S05]  /*2b30*/  BSYNC B1 ;  /* 0x0000000000017941 */ /* 0x000fea0003800000 */
.L_x_92:
[----:B------:R-:W-:Y:S05]  /*2b40*/  @P4 EXIT ;  /* 0x000000000000494d */ /* 0x000fea0003800000 */
[----:B------:R-:W1:Y:S01]  /*2b50*/  S2R R0, SR_CTAID.Y ;  /* 0x0000000000007919 */ /* 0x000e620000002600 */
[----:B------:R-:W-:Y:S01]  /*2b60*/  ULDC.64 UR4, c[0x0][0x288] ;  /* 0x0000a20000047ab9 */ /* 0x000fe20000000a00 */
[----:B------:R-:W-:Y:S01]  /*2b70*/  F2FP.BF16.F32.PACK_AB R8, R12, R11 ;  /* 0x0000000b0c08723e */ /* 0x000fe200000010ff */
[----:B------:R-:W-:Y:S01]  /*2b80*/  IMAD R32, R32, UR4, RZ ;  /* 0x0000000420207c24 */ /* 0x000fe2000f8e02ff */
[----:B------:R-:W-:-:S03]  /*2b90*/  F2FP.BF16.F32.PACK_AB R9, R9, R10 ;  /* 0x0000000a0909723e */ /* 0x000fc600000010ff */
[----:B------:R-:W-:Y:S02]  /*2ba0*/  IMAD R32, R33, UR5, R32 ;  /* 0x0000000521207c24 */ /* 0x000fe4000f8e0220 */
[----:B-1----:R-:W-:-:S05]  /*2bb0*/  IMAD.SHL.U32 R0, R0, 0x80, RZ ;  /* 0x0000008000007824 */ /* 0x002fca00078e00ff */
        /* <DEDUP_REMOVED lines=15> */
        .weak           $__internal_2_$__cuda_sm20_div_u64
        .type           $__internal_2_$__cuda_sm20_div_u64,@function
        .size           $__internal_2_$__cuda_sm20_div_u64,(.L_x_1574 - $__internal_2_$__cuda_sm20_div_u64)
$__internal_2_$__cuda_sm20_div_u64:
        /* <DEDUP_REMOVED lines=60> */
[----:B------:R-:W-:Y:S06]  /*3070*/  RET.REL.NODEC R6 `(_ZN7cutlass13device_kernelIN5flash19FlashAttnFwdCombineIN4cute5tupleIJNS3_1CILi8EEENS5_ILi128EEEEEELi6ELi256ELi1ELb0ELb1ENS_10bfloat16_tEfNS_4arch4Sm90EEEEEvNT_6ParamsE) ;  /* 0xffffffcc06e07950 */ /* 0x000fec0003c3ffff */
.L_x_98:
        /* <DEDUP_REMOVED lines=16> */
.L_x_1574:


//--------------------- .text._ZN7cutlass13device_kernelIN5flash19FlashAttnFwdCombineIN4cute5tupleIJNS3_1CILi8EEENS5_ILi128EEEEEELi5ELi256ELi1ELb0ELb1ENS_10bfloat16_tEfNS_4arch4Sm90EEEEEvNT_6ParamsE --------------------------
	.section	.text._ZN7cutlass13device_kernelIN5flash19FlashAttnFwdCombineIN4cute5tupleIJNS3_1CILi8EEENS5_ILi128EEEEEELi5ELi256ELi1ELb0ELb1ENS_10bfloat16_tEfNS_4arch4Sm90EEEEEvNT_6ParamsE,"ax",@progbits
	.align	128
.text._ZN7cutlass13device_kernelIN5flash19FlashAttnFwdCombineIN4cute5tupleIJNS3_1CILi8EEENS5_ILi128EEEEEELi5ELi256ELi1ELb0ELb1ENS_10bfloat16_tEfNS_4arch4Sm90EEEEEvNT_6ParamsE:
        .type           _ZN7cutlass13device_kernelIN5flash19FlashAttnFwdCombineIN4cute5tupleIJNS3_1CILi8EEENS5_ILi128EEEEEELi5ELi256ELi1ELb0ELb1ENS_10bfloat16_tEfNS_4arch4Sm90EEEEEvNT_6ParamsE,@function
        .size           _ZN7cutlass13device_kernelIN5flash19FlashAttnFwdCombineIN4cute5tupleIJNS3_1CILi8EEENS5_ILi128EEEEEELi5ELi256ELi1ELb0ELb1ENS_10bfloat16_tEfNS_4arch4Sm90EEEEEvNT_6ParamsE,(.L_x_1576 - _ZN7cutlass13device_kernelIN5flash19FlashAttnFwdCombineIN4cute5tupleIJNS3_1CILi8EEENS5_ILi128EEEEEELi5ELi256ELi1ELb0ELb1ENS_10bfloat16_tEfNS_4arch4Sm90EEEEEvNT_6ParamsE)
        .other          _ZN7cutlass13device_kernelIN5flash19FlashAttnFwdCombineIN4cute5tupleIJNS3_1CILi8EEENS5_ILi128EEEEEELi5ELi256ELi1ELb0ELb1ENS_10bfloat16_tEfNS_4arch4Sm90EEEEEvNT_6ParamsE,@"STO_CUDA_ENTRY STV_DEFAULT"
_ZN7cutlass13device_kernelIN5flash19FlashAttnFwdCombineIN4cute5tupleIJNS3_1CILi8EEENS5_ILi128EEEEEELi5ELi256ELi1ELb0ELb1ENS_10bfloat16_tEfNS_4arch4Sm90EEEEEvNT_6ParamsE:
        /* <DEDUP_REMOVED lines=57> */
.L_x_99:
        /* <DEDUP_REMOVED lines=25> */
.L_x_100:
        /* <DEDUP_REMOVED lines=101> */
.L_x_102:
        /* <DEDUP_REMOVED lines=14> */
[----:B------:R-:W-:Y:S05]  /*0c50*/  CALL.REL.NOINC `($__internal_3_$__cuda_sm20_div_u64) ;  /* 0x0000001c00707944 */ /* 0x000fea0003c00000 */
[----:B------:R-:W-:Y:S05]  /*0c60*/  BRA `(.L_x_104) ;  /* 0x00000000004c7947 */ /* 0x000fea0003800000 */
.L_x_103:
        /* <DEDUP_REMOVED lines=19> */
.L_x_104:
[----:B------:R-:W-:Y:S02]  /*0da0*/  IADD3 R4, R8, -0x1, RZ ;  /* 0xffffffff08047810 */ /* 0x000fe40007ffe0ff */
[----:B------:R-:W-:-:S07]  /*0db0*/  MOV R9, R0 ;  /* 0x0000000000097202 */ /* 0x000fce0000000f00 */
.L_x_101:
[----:B------:R-:W-:Y:S01]  /*0dc0*/  SHF.R.S32.HI R0, RZ, 0x1f, R2 ;  /* 0x0000001fff007819 */ /* 0x000fe20000011402 */
[----:B------:R-:W1:Y:S01]  /*0dd0*/  LDC R13, c[0x0][0x21c] ;  /* 0x00008700ff0d7b82 */ /* 0x000e620000000800 */
[----:B------:R-:W-:Y:S02]  /*0de0*/  BSSY B0, `(.L_x_105) ;  /* 0x0000033000007945 */ /* 0x000fe40003800000 */
[CC--:B------:R-:W-:Y:S02]  /*0df0*/  LEA.HI R3, R0.reuse, R2.reuse, RZ, 0x3 ;  /* 0x0000000200037211 */ /* 0x0c0fe400078f18ff */
[----:B------:R-:W-:Y:S02]  /*0e00*/  LEA.HI R0, R0, R2, RZ, 0x5 ;  /* 0x0000000200007211 */ /* 0x000fe400078f28ff */
[----:B------:R-:W-:Y:S02]  /*0e10*/  LOP3.LUT R6, R3, 0xfffffff8, RZ, 0xc0, !PT ;  /* 0xfffffff803067812 */ /* 0x000fe400078ec0ff */
[----:B------:R-:W-:-:S02]  /*0e20*/  SHF.R.S32.HI R8, RZ, 0x5, R0 ;  /* 0x00000005ff087819 */ /* 0x000fc40000011400 */
[----:B------:R-:W-:-:S03]  /*0e30*/  IADD3 R6, R2, UR37, -R6 ;  /* 0x0000002502067c10 */ /* 0x000fc6000fffe806 */
[----:B------:R-:W-:Y:S01]  /*0e40*/  VIADD R10, R8, UR37 ;  /* 0x00000025080a7c36 */ /* 0x000fe20008000000 */
[----:B------:R-:W-:-:S13]  /*0e50*/  ISETP.GE.AND P0, PT, R6, R17, PT ;  /* 0x000000110600720c */ /* 0x000fda0003f06270 */
[----:B------:R-:W-:Y:S05]  /*0e60*/  @P0 BRA `(.L_x_106) ;  /* 0x0000000000a80947 */ /* 0x000fea0003800000 */
[----:B------:R-:W2:Y:S01]  /*0e70*/  S2UR UR4, SR_CgaCtaId ;  /* 0x00000000000479c3 */ /* 0x000ea20000008800 */
[----:B------:R-:W-:Y:S01]  /*0e80*/  SHF.R.S32.HI R3, RZ, 0x3, R3 ;  /* 0x00000003ff037819 */ /* 0x000fe20000011403 */
[----:B------:R-:W-:Y:S01]  /*0e90*/  UMOV UR5, 0x400 ;  /* 0x0000040000057882 */ /* 0x000fe20000000000 */
[----:B------:R-:W-:Y:S02]  /*0ea0*/  IMAD.MOV.U32 R11, RZ, RZ, R6 ;  /* 0x000000ffff0b7224 */ /* 0x000fe400078e0006 */
[C---:B------:R-:W-:Y:S01]  /*0eb0*/  ISETP.GE.AND P0, PT, R3.reuse, R16, PT ;  /* 0x000000100300720c */ /* 0x040fe20003f06270 */
[----:B------:R-:W-:Y:S01]  /*0ec0*/  IMAD.SHL.U32 R7, R3, 0x8, RZ ;  /* 0x0000000803077824 */ /* 0x000fe200078e00ff */
[----:B------:R-:W-:-:S04]  /*0ed0*/  SHF.R.U32.HI R5, RZ, 0x2, R3 ;  /* 0x00000002ff057819 */ /* 0x000fc80000011603 */
[----:B------:R-:W-:-:S04]  /*0ee0*/  LOP3.LUT R7, R7, 0xf8, RZ, 0xc0, !PT ;  /* 0x000000f807077812 */ /* 0x000fc800078ec0ff */
[----:B------:R-:W-:-:S04]  /*0ef0*/  LOP3.LUT R7, R7, 0x7, R2, 0xf8, !PT ;  /* 0x0000000707077812 */ /* 0x000fc800078ef802 */
[----:B------:R-:W-:Y:S01]  /*0f00*/  LOP3.LUT R7, R7, 0x7, R5, 0x78, !PT ;  /* 0x0000000707077812 */ /* 0x000fe200078e7805 */
[----:B------:R-:W-:Y:S01]  /*0f10*/  @P0 IMAD.MOV.U32 R5, RZ, RZ, -0x800000 ;  /* 0xff800000ff050424 */ /* 0x000fe200078e00ff */
[----:B--2---:R-:W-:-:S06]  /*0f20*/  ULEA UR4, UR4, UR5, 0x18 ;  /* 0x0000000504047291 */ /* 0x004fcc000f8ec03f */
[----:B------:R-:W-:-:S05]  /*0f30*/  LEA R7, R7, UR4, 0x2 ;  /* 0x0000000407077c11 */ /* 0x000fca000f8e10ff */
[----:B------:R2:W-:Y:S02]  /*0f40*/  @P0 STS [R7], R5 ;  /* 0x0000000507000388 */ /* 0x0005e40000000800 */
[----:B--2---:R-:W-:-:S05]  /*0f50*/  @P1 IMAD.HI.U32 R5, R6, R9, RZ ;  /* 0x0000000906051227 */ /* 0x004fca00078e00ff */
[----:B------:R-:W-:-:S05]  /*0f60*/  @P1 SHF.R.U32.HI R11, RZ, R4, R5 ;  /* 0x00000004ff0b1219 */ /* 0x000fca0000011605 */
[----:B------:R-:W-:-:S04]  /*0f70*/  IMAD.MOV R5, RZ, RZ, -R11 ;  /* 0x000000ffff057224 */ /* 0x000fc800078e0a0b */
[----:B------:R-:W-:Y:S01]  /*0f80*/  IMAD R5, R22, R5, R6 ;  /* 0x0000000516057224 */ /* 0x000fe200078e0206 */
[----:B------:R-:W-:Y:S06]  /*0f90*/  @P0 BRA `(.L_x_106) ;  /* 0x00000000005c0947 */ /* 0x000fec0003800000 */
[----:B------:R-:W-:Y:S01]  /*0fa0*/  SHF.R.S32.HI R6, RZ, 0x1f, R3 ;  /* 0x0000001fff067819 */ /* 0x000fe20000011403 */
[----:B------:R-:W-:Y:S01]  /*0fb0*/  ULDC.64 UR4, c[0x0][0x268] ;  /* 0x00009a0000047ab9 */ /* 0x000fe20000000a00 */
[----:B------:R-:W-:Y:S01]  /*0fc0*/  MOV R15, R25 ;  /* 0x00000019000f7202 */ /* 0x000fe20000000f00 */
[----:B------:R-:W-:Y:S02]  /*0fd0*/  IMAD.MOV.U32 R14, RZ, RZ, R24 ;  /* 0x000000ffff0e7224 */ /* 0x000fe400078e0018 */
[----:B------:R-:W-:Y:S02]  /*0fe0*/  IMAD R6, R6, UR4, RZ ;  /* 0x0000000406067c24 */ /* 0x000fe4000f8e02ff */
[----:B------:R-:W-:-:S04]  /*0ff0*/  IMAD.WIDE.U32 R14, R3, UR4, R14 ;  /* 0x00000004030e7c25 */ /* 0x000fc8000f8e000e */
[----:B------:R-:W-:Y:S01]  /*1000*/  IMAD R6, R3, UR5, R6 ;  /* 0x0000000503067c24 */ /* 0x000fe2000f8e0206 */
[----:B------:R-:W-:Y:S01]  /*1010*/  SHF.R.S32.HI R3, RZ, 0x1f, R11 ;  /* 0x0000001fff037819 */ /* 0x000fe2000001140b */
[----:B------:R-:W-:Y:S02]  /*1020*/  ULDC.64 UR4, c[0x0][0x270] ;  /* 0x00009c0000047ab9 */ /* 0x000fe40000000a00 */
[----:B------:R-:W-:Y:S01]  /*1030*/  IMAD.IADD R15, R15, 0x1, R6 ;  /* 0x000000010f0f7824 */ /* 0x000fe200078e0206 */
[----:B------:R-:W-:Y:S01]  /*1040*/  SHF.R.S32.HI R6, RZ, 0x1f, R5 ;  /* 0x0000001fff067819 */ /* 0x000fe20000011405 */
[----:B------:R-:W-:Y:S02]  /*1050*/  IMAD R3, R3, UR4, RZ ;  /* 0x0000000403037c24 */ /* 0x000fe4000f8e02ff */
[----:B------:R-:W-:-:S04]  /*1060*/  IMAD.WIDE.U32 R14, R11, UR4, R14 ;  /* 0x000000040b0e7c25 */ /* 0x000fc8000f8e000e */
[----:B------:R-:W-:Y:S01]  /*1070*/  IMAD R3, R11, UR5, R3 ;  /* 0x000000050b037c24 */ /* 0x000fe2000f8e0203 */
[----:B------:R-:W-:Y:S01]  /*1080*/  IADD3 R5, P0, R5, R14, RZ ;  /* 0x0000000e05057210 */ /* 0x000fe20007f1e0ff */
[----:B------:R-:W-:-:S03]  /*1090*/  ULDC.64 UR4, c[0x0][0x250] ;  /* 0x0000940000047ab9 */ /* 0x000fc60000000a00 */
[----:B------:R-:W-:Y:S02]  /*10a0*/  IADD3.X R3, R6, R15, R3, P0, !PT ;  /* 0x0000000f06037210 */ /* 0x000fe400007fe403 */
[----:B------:R-:W-:-:S04]  /*10b0*/  LEA R14, P0, R5, UR4, 0x2 ;  /* 0x00000004050e7c11 */ /* 0x000fc8000f8010ff */
[----:B------:R-:W-:-:S05]  /*10c0*/  LEA.HI.X R15, R5, UR5, R3, 0x2, P0 ;  /* 0x00000005050f7c11 */ /* 0x000fca00080f1403 */
[----:B------:R-:W-:Y:S01]  /*10d0*/  @!PT LDS RZ, [RZ] ;  /* 0x00000000fffff984 */ /* 0x000fe20000000800 */
[----:B------:R-:W-:Y:S01]  /*10e0*/  @!PT LDS RZ, [RZ] ;  /* 0x00000000fffff984 */ /* 0x000fe20000000800 */
[----:B------:R-:W-:Y:S01]  /*10f0*/  @!PT LDS RZ, [RZ] ;  /* 0x00000000fffff984 */ /* 0x000fe20000000800 */
[----:B------:R2:W-:Y:S04]  /*1100*/  LDGSTS.E.LTC128B [R7], desc[UR38][R14.64] ;  /* 0x000000000e077fae */ /* 0x0005e8000b921966 */
.L_x_106:
[----:B------:R-:W-:Y:S05]  /*1110*/  BSYNC B0 ;  /* 0x0000000000007941 */ /* 0x000fea0003800000 */
.L_x_105:
[----:B------:R-:W-:Y:S01]  /*1120*/  LOP3.LUT R5, R0, 0xffffffe0, RZ, 0xc0, !PT ;  /* 0xffffffe000057812 */ /* 0x000fe200078ec0ff */
        /* <DEDUP_REMOVED lines=111> */
[----:B------:R-:W-:Y:S01]  /*1820*/  IMAD.MOV.U32 R10, RZ, RZ, RZ ;  /* 0x000000ffff0a7224 */ /* 0x000fe200078e00ff */
[----:B---3--:R-:W-:-:S03]  /*1830*/  VIMNMX R16, R6, R16, !PT ;  /* 0x0000001006107248 */ /* 0x008fc60007fe0100 */
[----:B------:R-:W-:Y:S01]  /*1840*/  FSETP.NE.FTZ.AND P0, PT, R7, RZ, PT ;  /* 0x000000ff0700720b */ /* 0x000fe20003f15000 */
[----:B------:R-:W2:Y:S01]  /*1850*/  MUFU.LG2 R6, R7 ;  /* 0x0000000700067308 */ /* 0x000ea20000000c00 */
[----:B------:R-:W3:Y:S01]  /*1860*/  SHFL.BFLY PT, R12, R16, 0x1, 0x1f ;  /* 0x0c201f00100c7f89 */ /* 0x000ee200000e0000 */
[----:B----4-:R-:W-:-:S10]  /*1870*/  ISETP.GT.OR P1, PT, R3, 0xff, P2 ;  /* 0x000000ff0300780c */ /* 0x010fd40001724670 */
[----:B------:R-:W4:Y:S01]  /*1880*/  @P0 MUFU.RCP R10, R7 ;  /* 0x00000007000a0308 */ /* 0x000f220000001000 */
[----:B-1----:R-:W-:Y:S01]  /*1890*/  ISETP.NE.AND P0, PT, RZ, UR4, PT ;  /* 0x00000004ff007c0c */ /* 0x002fe2000bf05270 */
[----:B--2---:R-:W-:Y:S01]  /*18a0*/  FFMA.FTZ R6, R6, 0.69314718246459960938, R17 ;  /* 0x3f31721806067823 */ /* 0x004fe20000010011 */
[----:B---3--:R-:W-:Y:S01]  /*18b0*/  VIMNMX R12, R16, R12, !PT ;  /* 0x0000000c100c7248 */ /* 0x008fe20007fe0100 */
[----:B----4-:R-:W-:-:S10]  /*18c0*/  FMUL.FTZ R10, R11, R10 ;  /* 0x0000000a0b0a7220 */ /* 0x010fd40000410000 */
        /* <DEDUP_REMOVED lines=28> */
.L_x_108:
[----:B------:R-:W-:Y:S05]  /*1a90*/  BSYNC B0 ;  /* 0x0000000000007941 */ /* 0x000fea0003800000 */
.L_x_107:
[----:B------:R2:W-:Y:S01]  /*1aa0*/  STS [R18], R10 ;  /* 0x0000000a12007388 */ /* 0x0005e20000000800 */
[----:B------:R-:W-:Y:S01]  /*1ab0*/  BSSY B1, `(.L_x_109) ;  /* 0x00000df000017945 */ /* 0x000fe20003800000 */
[----:B------:R-:W-:Y:S02]  /*1ac0*/  IMAD.MOV.U32 R9, RZ, RZ, RZ ;  /* 0x000000ffff097224 */ /* 0x000fe400078e00ff */
[----:B------:R3:W-:Y:S01]  /*1ad0*/  @!P1 STS [R35+0x400], R12 ;  /* 0x0004000c23009388 */ /* 0x0007e20000000800 */
[----:B------:R-:W-:Y:S01]  /*1ae0*/  BAR.SYNC.DEFER_BLOCKING 0x0 ;  /* 0x0000000000007b1d */ /* 0x000fe20000010000 */
[----:B--2---:R-:W-:Y:S01]  /*1af0*/  CS2R R10, SRZ ;  /* 0x00000000000a7805 */ /* 0x004fe2000001ff00 */
[----:B---3--:R-:W-:-:S04]  /*1b00*/  IMAD.MOV.U32 R12, RZ, RZ, RZ ;  /* 0x000000ffff0c7224 */ /* 0x008fc800078e00ff */
        /* <DEDUP_REMOVED lines=21> */
.L_x_113:
        /* <DEDUP_REMOVED lines=142> */
.L_x_112:
[----:B------:R-:W-:Y:S05]  /*2540*/  BSYNC B0 ;  /* 0x0000000000007941 */ /* 0x000fea0003800000 */
.L_x_111:
[----:B------:R-:W-:Y:S05]  /*2550*/  @!P5 BRA `(.L_x_110) ;  /* 0x0000000000d0d947 */ /* 0x000fea0003800000 */
[----:B------:R-:W-:Y:S01]  /*2560*/  VIADD R4, R40, 0x3 ;  /* 0x0000000328047836 */ /* 0x000fe20000000000 */
[----:B------:R-:W-:Y:S01]  /*2570*/  MOV R20, 0x3 ;  /* 0x0000000300147802 */ /* 0x000fe20000000f00 */
[----:B-1----:R-:W-:-:S03]  /*2580*/  IMAD.MOV.U32 R6, RZ, RZ, RZ ;  /* 0x000000ffff067224 */ /* 0x002fc600078e00ff */
[----:B------:R-:W-:-:S07]  /*2590*/  SHF.R.S32.HI R7, RZ, 0x1f, R4 ;  /* 0x0000001fff077819 */ /* 0x000fce0000011404 */
.L_x_114:
        /* <DEDUP_REMOVED lines=48> */
.L_x_110:
[----:B------:R-:W-:Y:S05]  /*28a0*/  BSYNC B1 ;  /* 0x0000000000017941 */ /* 0x000fea0003800000 */
.L_x_109:
        /* <DEDUP_REMOVED lines=23> */
        .weak           $__internal_3_$__cuda_sm20_div_u64
        .type           $__internal_3_$__cuda_sm20_div_u64,@function
        .size           $__internal_3_$__cuda_sm20_div_u64,(.L_x_1576 - $__internal_3_$__cuda_sm20_div_u64)
$__internal_3_$__cuda_sm20_div_u64:
        /* <DEDUP_REMOVED lines=60> */
[----:B------:R-:W-:Y:S06]  /*2de0*/  RET.REL.NODEC R6 `(_ZN7cutlass13device_kernelIN5flash19FlashAttnFwdCombineIN4cute5tupleIJNS3_1CILi8EEENS5_ILi128EEEEEELi5ELi256ELi1ELb0ELb1ENS_10bfloat16_tEfNS_4arch4Sm90EEEEEvNT_6ParamsE) ;  /* 0xffffffd006847950 */ /* 0x000fec0003c3ffff */
.L_x_115:
        /* <DEDUP_REMOVED lines=9> */
.L_x_1576:


//--------------------- .text._ZN7cutlass13device_kernelIN5flash19FlashAttnFwdCombineIN4cute5tupleIJNS3_1CILi8EEENS5_ILi128EEEEEELi8ELi256ELi1ELb0ELb0ENS_10bfloat16_tEfNS_4arch4Sm80EEEEEvNT_6ParamsE --------------------------
	.section	.text._ZN7cutlass13device_kernelIN5flash19FlashAttnFwdCombineIN4cute5tupleIJNS3_1CILi8EEENS5_ILi128EEEEEELi8ELi256ELi1ELb0ELb0ENS_10bfloat16_tEfNS_4arch4Sm80EEEEEvNT_6ParamsE,"ax",@progbits
	.align	128
.text._ZN7cutlass13device_kernelIN5flash19FlashAttnFwdCombineIN4cute5tupleIJNS3_1CILi8EEENS5_ILi128EEEEEELi8ELi256ELi1ELb0ELb0ENS_10bfloat16_tEfNS_4arch4Sm80EEEEEvNT_6ParamsE:
        .type           _ZN7cutlass13device_kernelIN5flash19FlashAttnFwdCombineIN4cute5tupleIJNS3_1CILi8EEENS5_ILi128EEEEEELi8ELi256ELi1ELb0ELb0ENS_10bfloat16_tEfNS_4arch4Sm80EEEEEvNT_6ParamsE,@function
        .size           _ZN7cutlass13device_kernelIN5flash19FlashAttnFwdCombineIN4cute5tupleIJNS3_1CILi8EEENS5_ILi128EEEEEELi8ELi256ELi1ELb0ELb0ENS_10bfloat16_tEfNS_4arch4Sm80EEEEEvNT_6ParamsE,(.L_x_1578 - _ZN7cutlass13device_kernelIN5flash19FlashAttnFwdCombineIN4cute5tupleIJNS3_1CILi8EEENS5_ILi128EEEEEELi8ELi256ELi1ELb0ELb0ENS_10bfloat16_tEfNS_4arch4Sm80EEEEEvNT_6ParamsE)
        .other          _ZN7cutlass13device_kernelIN5flash19FlashAttnFwdCombineIN4cute5tupleIJNS3_1CILi8EEENS5_ILi128EEEEEELi8ELi256ELi1ELb0ELb0ENS_10bfloat16_tEfNS_4arch4Sm80EEEEEvNT_6ParamsE,@"STO_CUDA_ENTRY STV_DEFAULT"
_ZN7cutlass13device_kernelIN5flash19FlashAttnFwdCombineIN4cute5tupleIJNS3_1CILi8EEENS5_ILi128EEEEEELi8ELi256ELi1ELb0ELb0ENS_10bfloat16_tEfNS_4arch4Sm80EEEEEvNT_6ParamsE:
        /* <DEDUP_REMOVED lines=58> */
.L_x_116:
        /* <DEDUP_REMOVED lines=212> */
.L_x_118:
[----:B------:R-:W-:Y:S05]  /*10e0*/  BSYNC B0 ;  /* 0x0000000000007941 */ /* 0x000fea0003800000 */
.L_x_117:
        /* <DEDUP_REMOVED lines=228> */
.L_x_120:
[----:B------:R-:W-:Y:S05]  /*1f30*/  BSYNC B0 ;  /* 0x0000000000007941 */ /* 0x000fea0003800000 */
.L_x_119:
        /* <DEDUP_REMOVED lines=36> */
.L_x_125:
        /* <DEDUP_REMOVED lines=142> */
.L_x_124:
[----:B------:R-:W-:Y:S05]  /*2a60*/  BSYNC B0 ;  /* 0x0000000000007941 */ /* 0x000fea0003800000 */
.L_x_123:
[----:B------:R-:W-:Y:S05]  /*2a70*/  @!P5 BRA `(.L_x_122) ;  /* 0x0000000000d0d947 */ /* 0x000fea0003800000 */
[----:B------:R-:W-:Y:S01]  /*2a80*/  VIADD R6, R48, 0x3 ;  /* 0x0000000330067836 */ /* 0x000fe20000000000 */
[----:B------:R-:W-:Y:S01]  /*2a90*/  MOV R26, 0x3 ;  /* 0x00000003001a7802 */ /* 0x000fe20000000f00 */
[----:B------:R-:W-:-:S03]  /*2aa0*/  IMAD.MOV.U32 R20, RZ, RZ, RZ ;  /* 0x000000ffff147224 */ /* 0x000fc600078e00ff */
[----:B------:R-:W-:-:S07]  /*2ab0*/  SHF.R.S32.HI R15, RZ, 0x1f, R6 ;  /* 0x0000001fff0f7819 */ /* 0x000fce0000011406 */
.L_x_126:
        /* <DEDUP_REMOVED lines=48> */
.L_x_122:
[----:B------:R-:W-:Y:S05]  /*2dc0*/  BSYNC B1 ;  /* 0x0000000000017941 */ /* 0x000fea0003800000 */
.L_x_121:
        /* <DEDUP_REMOVED lines=28> */
.L_x_127:
        /* <DEDUP_REMOVED lines=15> */
.L_x_1578:


//--------------------- .text._ZN7cutlass13device_kernelIN5flash19FlashAttnFwdCombineIN4cute5tupleIJNS3_1CILi8EEENS5_ILi128EEEEEELi7ELi256ELi1ELb0ELb0ENS_10bfloat16_tEfNS_4arch4Sm80EEEEEvNT_6ParamsE --------------------------
	.section	.text._ZN7cutlass13device_kernelIN5flash19FlashAttnFwdCombineIN4cute5tupleIJNS3_1CILi8EEENS5_ILi128EEEEEELi7ELi256ELi1ELb0ELb0ENS_10bfloat16_tEfNS_4arch4Sm80EEEEEvNT_6ParamsE,"ax",@progbits
	.align	128
.text._ZN7cutlass13device_kernelIN5flash19FlashAttnFwdCombineIN4cute5tupleIJNS3_1CILi8EEENS5_ILi128EEEEEELi7ELi256ELi1ELb0ELb0ENS_10bfloat16_tEfNS_4arch4Sm80EEEEEvNT_6ParamsE:
        .type           _ZN7cutlass13device_kernelIN5flash19FlashAttnFwdCombineIN4cute5tupleIJNS3_1CILi8EEENS5_ILi128EEEEEELi7ELi256ELi1ELb0ELb0ENS_10bfloat16_tEfNS_4arch4Sm80EEEEEvNT_6ParamsE,@function
        .size           _ZN7cutlass13device_kernelIN5flash19FlashAttnFwdCombineIN4cute5tupleIJNS3_1CILi8EEENS5_ILi128EEEEEELi7ELi256ELi1ELb0ELb0ENS_10bfloat16_tEfNS_4arch4Sm80EEEEEvNT_6ParamsE,(.L_x_1579 - _ZN7cutlass13device_kernelIN5flash19FlashAttnFwdCombineIN4cute5tupleIJNS3_1CILi8EEENS5_ILi128EEEEEELi7ELi256ELi1ELb0ELb0ENS_10bfloat16_tEfNS_4arch4Sm80EEEEEvNT_6ParamsE)
        .other          _ZN7cutlass13device_kernelIN5flash19FlashAttnFwdCombineIN4cute5tupleIJNS3_1CILi8EEENS5_ILi128EEEEEELi7ELi256ELi1ELb0ELb0ENS_10bfloat16_tEfNS_4arch4Sm80EEEEEvNT_6ParamsE,@"STO_CUDA_ENTRY STV_DEFAULT"
_ZN7cutlass13device_kernelIN5flash19FlashAttnFwdCombineIN4cute5tupleIJNS3_1CILi8EEENS5_ILi128EEEEEELi7ELi256ELi1ELb0ELb0ENS_10bfloat16_tEfNS_4arch4Sm80EEEEEvNT_6ParamsE:
        /* <DEDUP_REMOVED lines=58> */
.L_x_128:
        /* <DEDUP_REMOVED lines=144> */
.L_x_130:
[----:B------:R-:W-:Y:S05]  /*0ca0*/  BSYNC B0 ;  /* 0x0000000000007941 */ /* 0x000fea0003800000 */
.L_x_129:
        /* <DEDUP_REMOVED lines=192> */
.L_x_132:
[----:B------:R-:W-:Y:S05]  /*18b0*/  BSYNC B0 ;  /* 0x0000000000007941 */ /* 0x000fea0003800000 */
.L_x_131:
        /* <DEDUP_REMOVED lines=32> */
.L_x_137:
        /* <DEDUP_REMOVED lines=142> */
.L_x_136:
[----:B------:R-:W-:Y:S05]  /*23a0*/  BSYNC B0 ;  /* 0x0000000000007941 */ /* 0x000fea0003800000 */
.L_x_135:
[----:B------:R-:W-:Y:S05]  /*23b0*/  @!P5 BRA `(.L_x_134) ;  /* 0x0000000000d0d947 */ /* 0x000fea0003800000 */
[----:B------:R-:W-:Y:S01]  /*23c0*/  VIADD R4, R42, 0x3 ;  /* 0x000000032a047836 */ /* 0x000fe20000000000 */
[----:B------:R-:W-:Y:S01]  /*23d0*/  HFMA2.MMA R20, -RZ, RZ, 0, 1.78813934326171875e-07 ;  /* 0x00000003ff147435 */ /* 0x000fe200000001ff */
[----:B-1----:R-:W-:-:S03]  /*23e0*/  IMAD.MOV.U32 R6, RZ, RZ, RZ ;  /* 0x000000ffff067224 */ /* 0x002fc600078e00ff */
[----:B------:R-:W-:-:S07]  /*23f0*/  SHF.R.S32.HI R7, RZ, 0x1f, R4 ;  /* 0x0000001fff077819 */ /* 0x000fce0000011404 */
.L_x_138:
        /* <DEDUP_REMOVED lines=48> */
.L_x_134:
[----:B------:R-:W-:Y:S05]  /*2700*/  BSYNC B1 ;  /* 0x0000000000017941 */ /* 0x000fea0003800000 */
.L_x_133:
        /* <DEDUP_REMOVED lines=29> */
.L_x_139:
        /* <DEDUP_REMOVED lines=10> */
.L_x_1579:


//--------------------- .text._ZN7cutlass13device_kernelIN5flash19FlashAttnFwdCombineIN4cute5tupleIJNS3_1CILi8EEENS5_ILi128EEEEEELi6ELi256ELi1ELb0ELb0ENS_10bfloat16_tEfNS_4arch4Sm80EEEEEvNT_6ParamsE --------------------------
	.section	.text._ZN7cutlass13device_kernelIN5flash19FlashAttnFwdCombineIN4cute5tupleIJNS3_1CILi8EEENS5_ILi128EEEEEELi6ELi256ELi1ELb0ELb0ENS_10bfloat16_tEfNS_4arch4Sm80EEEEEvNT_6ParamsE,"ax",@progbits
	.align	128
.text._ZN7cutlass13device_kernelIN5flash19FlashAttnFwdCombineIN4cute5tupleIJNS3_1CILi8EEENS5_ILi128EEEEEELi6ELi256ELi1ELb0ELb0ENS_10bfloat16_tEfNS_4arch4Sm80EEEEEvNT_6ParamsE:
        .type           _ZN7cutlass13device_kernelIN5flash19FlashAttnFwdCombineIN4cute5tupleIJNS3_1CILi8EEENS5_ILi128EEEEEELi6ELi256ELi1ELb0ELb0ENS_10bfloat16_tEfNS_4arch4Sm80EEEEEvNT_6ParamsE,@function
        .size           _ZN7cutlass13device_kernelIN5flash19FlashAttnFwdCombineIN4cute5tupleIJNS3_1CILi8EEENS5_ILi128EEEEEELi6ELi256ELi1ELb0ELb0ENS_10bfloat16_tEfNS_4arch4Sm80EEEEEvNT_6ParamsE,(.L_x_1580 - _ZN7cutlass13device_kernelIN5flash19FlashAttnFwdCombineIN4cute5tupleIJNS3_1CILi8EEENS5_ILi128EEEEEELi6ELi256ELi1ELb0ELb0ENS_10bfloat16_tEfNS_4arch4Sm80EEEEEvNT_6ParamsE)
        .other          _ZN7cutlass13device_kernelIN5flash19FlashAttnFwdCombineIN4cute5tupleIJNS3_1CILi8EEENS5_ILi128EEEEEELi6ELi256ELi1ELb0ELb0ENS_10bfloat16_tEfNS_4arch4Sm80EEEEEvNT_6ParamsE,@"STO_CUDA_ENTRY STV_DEFAULT"
_ZN7cutlass13device_kernelIN5flash19FlashAttnFwdCombineIN4cute5tupleIJNS3_1CILi8EEENS5_ILi128EEEEEELi6ELi256ELi1ELb0ELb0ENS_10bfloat16_tEfNS_4arch4Sm80EEEEEvNT_6ParamsE:
        /* <DEDUP_REMOVED lines=58> */
.L_x_140:
        /* <DEDUP_REMOVED lines=94> */
.L_x_142:
[----:B------:R-:W-:Y:S05]  /*0980*/  BSYNC B0 ;  /* 0x0000000000007941 */ /* 0x000fea0003800000 */
.L_x_141:
        /* <DEDUP_REMOVED lines=170> */
.L_x_144:
[----:B------:R-:W-:Y:S05]  /*1430*/  BSYNC B0 ;  /* 0x0000000000007941 */ /* 0x000fea0003800000 */
.L_x_143:
        /* <DEDUP_REMOVED lines=29> */
.L_x_149:
        /* <DEDUP_REMOVED lines=142> */
.L_x_148:
[----:B------:R-:W-:Y:S05]  /*1ef0*/  BSYNC B0 ;  /* 0x0000000000007941 */ /* 0x000fea0003800000 */
.L_x_147:
[----:B------:R-:W-:Y:S05]  /*1f00*/  @!P5 BRA `(.L_x_146) ;  /* 0x0000000000d0d947 */ /* 0x000fea0003800000 */
[----:B------:R-:W-:Y:S01]  /*1f10*/  VIADD R4, R42, 0x3 ;  /* 0x000000032a047836 */ /* 0x000fe20000000000 */
[----:B------:R-:W-:Y:S01]  /*1f20*/  MOV R20, 0x3 ;  /* 0x0000000300147802 */ /* 0x000fe20000000f00 */
[----:B------:R-:W-:-:S03]  /*1f30*/  IMAD.MOV.U32 R6, RZ, RZ, RZ ;  /* 0x000000ffff067224 */ /* 0x000fc600078e00ff */
[----:B------:R-:W-:-:S07]  /*1f40*/  SHF.R.S32.HI R7, RZ, 0x1f, R4 ;  /* 0x0000001fff077819 */ /* 0x000fce0000011404 */
.L_x_150:
        /* <DEDUP_REMOVED lines=48> */
.L_x_146:
[----:B------:R-:W-:Y:S05]  /*2250*/  BSYNC B1 ;  /* 0x0000000000017941 */ /* 0x000fea0003800000 */
.L_x_145:
        /* <DEDUP_REMOVED lines=29> */
.L_x_151:
        /* <DEDUP_REMOVED lines=13> */
.L_x_1580:


//--------------------- .text._ZN7cutlass13device_kernelIN5flash19FlashAttnFwdCombineIN4cute5tupleIJNS3_1CILi8EEENS5_ILi128EEEEEELi5ELi256ELi1ELb0ELb0ENS_10bfloat16_tEfNS_4arch4Sm80EEEEEvNT_6ParamsE --------------------------
	.section	.text._ZN7cutlass13device_kernelIN5flash19FlashAttnFwdCombineIN4cute5tupleIJNS3_1CILi8EEENS5_ILi128EEEEEELi5ELi256ELi1ELb0ELb0ENS_10bfloat16_tEfNS_4arch4Sm80EEEEEvNT_6ParamsE,"ax",@progbits
	.align	128
.text._ZN7cutlass13device_kernelIN5flash19FlashAttnFwdCombineIN4cute5tupleIJNS3_1CILi8EEENS5_ILi128EEEEEELi5ELi256ELi1ELb0ELb0ENS_10bfloat16_tEfNS_4arch4Sm80EEEEEvNT_6ParamsE:
        .type           _ZN7cutlass13device_kernelIN5flash19FlashAttnFwdCombineIN4cute5tupleIJNS3_1CILi8EEENS5_ILi128EEEEEELi5ELi256ELi1ELb0ELb0ENS_10bfloat16_tEfNS_4arch4Sm80EEEEEvNT_6ParamsE,@function
        .size           _ZN7cutlass13device_kernelIN5flash19FlashAttnFwdCombineIN4cute5tupleIJNS3_1CILi8EEENS5_ILi128EEEEEELi5ELi256ELi1ELb0ELb0ENS_10bfloat16_tEfNS_4arch4Sm80EEEEEvNT_6ParamsE,(.L_x_1581 - _ZN7cutlass13device_kernelIN5flash19FlashAttnFwdCombineIN4cute5tupleIJNS3_1CILi8EEENS5_ILi128EEEEEELi5ELi256ELi1ELb0ELb0ENS_10bfloat16_tEfNS_4arch4Sm80EEEEEvNT_6ParamsE)
        .other          _ZN7cutlass13device_kernelIN5flash19FlashAttnFwdCombineIN4cute5tupleIJNS3_1CILi8EEENS5_ILi128EEEEEELi5ELi256ELi1ELb0ELb0ENS_10bfloat16_tEfNS_4arch4Sm80EEEEEvNT_6ParamsE,@"STO_CUDA_ENTRY STV_DEFAULT"
_ZN7cutlass13device_kernelIN5flash19FlashAttnFwdCombineIN4cute5tupleIJNS3_1CILi8EEENS5_ILi128EEEEEELi5ELi256ELi1ELb0ELb0ENS_10bfloat16_tEfNS_4arch4Sm80EEEEEvNT_6ParamsE:
        /* <DEDUP_REMOVED lines=58> */
.L_x_152:
        /* <DEDUP_REMOVED lines=67> */
.L_x_154:
[----:B------:R-:W-:Y:S05]  /*07d0*/  BSYNC B0 ;  /* 0x0000000000007941 */ /* 0x000fea0003800000 */
.L_x_153:
        /* <DEDUP_REMOVED lines=157> */
.L_x_156:
[----:B------:R-:W-:Y:S05]  /*11b0*/  BSYNC B0 ;  /* 0x0000000000007941 */ /* 0x000fea0003800000 */
.L_x_155:
        /* <DEDUP_REMOVED lines=28> */
.L_x_161:
        /* <DEDUP_REMOVED lines=142> */
.L_x_160:
[----:B------:R-:W-:Y:S05]  /*1c60*/  BSYNC B0 ;  /* 0x0000000000007941 */ /* 0x000fea0003800000 */
.L_x_159:
[----:B------:R-:W-:Y:S05]  /*1c70*/  @!P5 BRA `(.L_x_158) ;  /* 0x0000000000d0d947 */ /* 0x000fea0003800000 */
[----:B------:R-:W-:Y:S01]  /*1c80*/  VIADD R4, R42, 0x3 ;  /* 0x000000032a047836 */ /* 0x000fe20000000000 */
[----:B------:R-:W-:Y:S01]  /*1c90*/  MOV R20, 0x3 ;  /* 0x0000000300147802 */ /* 0x000fe20000000f00 */
[----:B------:R-:W-:-:S03]  /*1ca0*/  IMAD.MOV.U32 R6, RZ, RZ, RZ ;  /* 0x000000ffff067224 */ /* 0x000fc600078e00ff */
[----:B------:R-:W-:-:S07]  /*1cb0*/  SHF.R.S32.HI R7, RZ, 0x1f, R4 ;  /* 0x0000001fff077819 */ /* 0x000fce0000011404 */
.L_x_162:
        /* <DEDUP_REMOVED lines=48> */
.L_x_158:
[----:B------:R-:W-:Y:S05]  /*1fc0*/  BSYNC B1 ;  /* 0x0000000000017941 */ /* 0x000fea0003800000 */
.L_x_157:
        /* <DEDUP_REMOVED lines=29> */
.L_x_163:
        /* <DEDUP_REMOVED lines=14> */
.L_x_1581:


//--------------------- .text._ZN7cutlass13device_kernelIN5flash19FlashAttnFwdCombineIN4cute5tupleIJNS3_1CILi8EEENS5_ILi128EEEEEELi8ELi256ELi1ELb0ELb1ENS_10bfloat16_tEfNS_4arch4Sm80EEEEEvNT_6ParamsE --------------------------
	.section	.text._ZN7cutlass13device_kernelIN5flash19FlashAttnFwdCombineIN4cute5tupleIJNS3_1CILi8EEENS5_ILi128EEEEEELi8ELi256ELi1ELb0ELb1ENS_10bfloat16_tEfNS_4arch4Sm80EEEEEvNT_6ParamsE,"ax",@progbits
	.align	128
.text._ZN7cutlass13device_kernelIN5flash19FlashAttnFwdCombineIN4cute5tupleIJNS3_1CILi8EEENS5_ILi128EEEEEELi8ELi256ELi1ELb0ELb1ENS_10bfloat16_tEfNS_4arch4Sm80EEEEEvNT_6ParamsE:
        .type           _ZN7cutlass13device_kernelIN5flash19FlashAttnFwdCombineIN4cute5tupleIJNS3_1CILi8EEENS5_ILi128EEEEEELi8ELi256ELi1ELb0ELb1ENS_10bfloat16_tEfNS_4arch4Sm80EEEEEvNT_6ParamsE,@function
        .size           _ZN7cutlass13device_kernelIN5flash19FlashAttnFwdCombineIN4cute5tupleIJNS3_1CILi8EEENS5_ILi128EEEEEELi8ELi256ELi1ELb0ELb1ENS_10bfloat16_tEfNS_4arch4Sm80EEEEEvNT_6ParamsE,(.L_x_1582 - _ZN7cutlass13device_kernelIN5flash19FlashAttnFwdCombineIN4cute5tupleIJNS3_1CILi8EEENS5_ILi128EEEEEELi8ELi256ELi1ELb0ELb1ENS_10bfloat16_tEfNS_4arch4Sm80EEEEEvNT_6ParamsE)
        .other          _ZN7cutlass13device_kernelIN5flash19FlashAttnFwdCombineIN4cute5tupleIJNS3_1CILi8EEENS5_ILi128EEEEEELi8ELi256ELi1ELb0ELb1ENS_10bfloat16_tEfNS_4arch4Sm80EEEEEvNT_6ParamsE,@"STO_CUDA_ENTRY STV_DEFAULT"
_ZN7cutlass13device_kernelIN5flash19FlashAttnFwdCombineIN4cute5tupleIJNS3_1CILi8EEENS5_ILi128EEEEEELi8ELi256ELi1ELb0ELb1ENS_10bfloat16_tEfNS_4arch4Sm80EEEEEvNT_6ParamsE:
        /* <DEDUP_REMOVED lines=57> */
.L_x_164:
        /* <DEDUP_REMOVED lines=25> */
.L_x_165:
        /* <DEDUP_REMOVED lines=101> */
.L_x_167:
        /* <DEDUP_REMOVED lines=14> */
[----:B------:R-:W-:Y:S05]  /*0c50*/  CALL.REL.NOINC `($__internal_4_$__cuda_sm20_div_u64) ;  /* 0x0000002800f47944 */ /* 0x000fea0003c00000 */
[----:B------:R-:W-:Y:S05]  /*0c60*/  BRA `(.L_x_169) ;  /* 0x00000000004c7947 */ /* 0x000fea0003800000 */
.L_x_168:
        /* <DEDUP_REMOVED lines=19> */
.L_x_169:
[----:B------:R-:W-:Y:S02]  /*0da0*/  IADD3 R4, R7, -0x1, RZ ;  /* 0xffffffff07047810 */ /* 0x000fe40007ffe0ff */
[----:B------:R-:W-:-:S07]  /*0db0*/  MOV R9, R0 ;  /* 0x0000000000097202 */ /* 0x000fce0000000f00 */
.L_x_166:
        /* <DEDUP_REMOVED lines=200> */
.L_x_171:
[----:B------:R-:W-:Y:S05]  /*1a40*/  BSYNC B0 ;  /* 0x0000000000007941 */ /* 0x000fea0003800000 */
.L_x_170:
        /* <DEDUP_REMOVED lines=222> */
.L_x_173:
[----:B------:R-:W-:Y:S05]  /*2830*/  BSYNC B0 ;  /* 0x0000000000007941 */ /* 0x000fea0003800000 */
.L_x_172:
        /* <DEDUP_REMOVED lines=35> */
.L_x_178:
        /* <DEDUP_REMOVED lines=142> */
.L_x_177:
[----:B------:R-:W-:Y:S05]  /*3350*/  BSYNC B0 ;  /* 0x0000000000007941 */ /* 0x000fea0003800000 */
.L_x_176:
[----:B------:R-:W-:Y:S05]  /*3360*/  @!P5 BRA `(.L_x_175) ;  /* 0x0000000000d0d947 */ /* 0x000fea0003800000 */
[----:B------:R-:W-:Y:S01]  /*3370*/  VIADD R4, R40, 0x3 ;  /* 0x0000000328047836 */ /* 0x000fe20000000000 */
[----:B-1----:R-:W-:Y:S01]  /*3380*/  MOV R20, 0x3 ;  /* 0x0000000300147802 */ /* 0x002fe20000000f00 */
[----:B------:R-:W-:-:S03]  /*3390*/  IMAD.MOV.U32 R6, RZ, RZ, RZ ;  /* 0x000000ffff067224 */ /* 0x000fc600078e00ff */
[----:B------:R-:W-:-:S07]  /*33a0*/  SHF.R.S32.HI R7, RZ, 0x1f, R4 ;  /* 0x0000001fff077819 */ /* 0x000fce0000011404 */
.L_x_179:
        /* <DEDUP_REMOVED lines=48> */
.L_x_175:
[----:B------:R-:W-:Y:S05]  /*36b0*/  BSYNC B1 ;  /* 0x0000000000017941 */ /* 0x000fea0003800000 */
.L_x_174:
        /* <DEDUP_REMOVED lines=23> */
        .weak           $__internal_4_$__cuda_sm20_div_u64
        .type           $__internal_4_$__cuda_sm20_div_u64,@function
        .size           $__internal_4_$__cuda_sm20_div_u64,(.L_x_1582 - $__internal_4_$__cuda_sm20_div_u64)
$__internal_4_$__cuda_sm20_div_u64:
        /* <DEDUP_REMOVED lines=60> */
[----:B------:R-:W-:Y:S06]  /*3bf0*/  RET.REL.NODEC R2 `(_ZN7cutlass13device_kernelIN5flash19FlashAttnFwdCombineIN4cute5tupleIJNS3_1CILi8EEENS5_ILi128EEEEEELi8ELi256ELi1ELb0ELb1ENS_10bfloat16_tEfNS_4arch4Sm80EEEEEvNT_6ParamsE) ;  /* 0xffffffc402007950 */ /* 0x000fec0003c3ffff */
.L_x_180:
        /* <DEDUP_REMOVED lines=16> */
.L_x_1582:


//--------------------- .text._ZN7cutlass13device_kernelIN5flash19FlashAttnFwdCombineIN4cute5tupleIJNS3_1CILi8EEENS5_ILi128EEEEEELi7ELi256ELi1ELb0ELb1ENS_10bfloat16_tEfNS_4arch4Sm80EEEEEvNT_6ParamsE --------------------------
	.section	.text._ZN7cutlass13device_kernelIN5flash19FlashAttnFwdCombineIN4cute5tupleIJNS3_1CILi8EEENS5_ILi128EEEEEELi7ELi256ELi1ELb0ELb1ENS_10bfloat16_tEfNS_4arch4Sm80EEEEEvNT_6ParamsE,"ax",@progbits
	.align	128
.text._ZN7cutlass13device_kernelIN5flash19FlashAttnFwdCombineIN4cute5tupleIJNS3_1CILi8EEENS5_ILi128EEEEEELi7ELi256ELi1ELb0ELb1ENS_10bfloat16_tEfNS_4arch4Sm80EEEEEvNT_6ParamsE:
        .type           _ZN7cutlass13device_kernelIN5flash19FlashAttnFwdCombineIN4cute5tupleIJNS3_1CILi8EEENS5_ILi128EEEEEELi7ELi256ELi1ELb0ELb1ENS_10bfloat16_tEfNS_4arch4Sm80EEEEEvNT_6ParamsE,@function
        .size           _ZN7cutlass13device_kernelIN5flash19FlashAttnFwdCombineIN4cute5tupleIJNS3_1CILi8EEENS5_ILi128EEEEEELi7ELi256ELi1ELb0ELb1ENS_10bfloat16_tEfNS_4arch4Sm80EEEEEvNT_6ParamsE,(.L_x_1584 - _ZN7cutlass13device_kernelIN5flash19FlashAttnFwdCombineIN4cute5tupleIJNS3_1CILi8EEENS5_ILi128EEEEEELi7ELi256ELi1ELb0ELb1ENS_10bfloat16_tEfNS_4arch4Sm80EEEEEvNT_6ParamsE)
        .other          _ZN7cutlass13device_kernelIN5flash19FlashAttnFwdCombineIN4cute5tupleIJNS3_1CILi8EEENS5_ILi128EEEEEELi7ELi256ELi1ELb0ELb1ENS_10bfloat16_tEfNS_4arch4Sm80EEEEEvNT_6ParamsE,@"STO_CUDA_ENTRY STV_DEFAULT"
_ZN7cutlass13device_kernelIN5flash19FlashAttnFwdCombineIN4cute5tupleIJNS3_1CILi8EEENS5_ILi128EEEEEELi7ELi256ELi1ELb0ELb1ENS_10bfloat16_tEfNS_4arch4Sm80EEEEEvNT_6ParamsE:
        /* <DEDUP_REMOVED lines=57> */
.L_x_181:
        /* <DEDUP_REMOVED lines=25> */
.L_x_182:
        /* <DEDUP_REMOVED lines=101> */
.L_x_184:
        /* <DEDUP_REMOVED lines=14> */
[----:B------:R-:W-:Y:S05]  /*0c50*/  CALL.REL.NOINC `($__internal_5_$__cuda_sm20_div_u64) ;  /* 0x00000024003c7944 */ /* 0x000fea0003c00000 */
[----:B------:R-:W-:Y:S05]  /*0c60*/  BRA `(.L_x_186) ;  /* 0x00000000004c7947 */ /* 0x000fea0003800000 */
.L_x_185:
        /* <DEDUP_REMOVED lines=19> */
.L_x_186:
[----:B------:R-:W-:Y:S02]  /*0da0*/  IADD3 R4, R8, -0x1, RZ ;  /* 0xffffffff08047810 */ /* 0x000fe40007ffe0ff */
[----:B------:R-:W-:-:S07]  /*0db0*/  MOV R9, R0 ;  /* 0x0000000000097202 */ /* 0x000fce0000000f00 */
.L_x_183:
        /* <DEDUP_REMOVED lines=129> */
.L_x_188:
[----:B------:R-:W-:Y:S05]  /*15d0*/  BSYNC B0 ;  /* 0x0000000000007941 */ /* 0x000fea0003800000 */
.L_x_187:
        /* <DEDUP_REMOVED lines=186> */
.L_x_190:
[----:B------:R-:W-:Y:S05]  /*2180*/  BSYNC B0 ;  /* 0x0000000000007941 */ /* 0x000fea0003800000 */
.L_x_189:
        /* <DEDUP_REMOVED lines=32> */
.L_x_195:
        /* <DEDUP_REMOVED lines=142> */
.L_x_194:
[----:B------:R-:W-:Y:S05]  /*2c70*/  BSYNC B0 ;  /* 0x0000000000007941 */ /* 0x000fea0003800000 */
.L_x_193:
[----:B------:R-:W-:Y:S05]  /*2c80*/  @!P5 BRA `(.L_x_192) ;  /* 0x0000000000d0d947 */ /* 0x000fea0003800000 */
[----:B------:R-:W-:Y:S01]  /*2c90*/  VIADD R4, R40, 0x3 ;  /* 0x0000000328047836 */ /* 0x000fe20000000000 */
[----:B-1----:R-:W-:Y:S01]  /*2ca0*/  HFMA2.MMA R20, -RZ, RZ, 0, 1.78813934326171875e-07 ;  /* 0x00000003ff147435 */ /* 0x002fe200000001ff */
[----:B------:R-:W-:-:S03]  /*2cb0*/  IMAD.MOV.U32 R6, RZ, RZ, RZ ;  /* 0x000000ffff067224 */ /* 0x000fc600078e00ff */
[----:B------:R-:W-:-:S07]  /*2cc0*/  SHF.R.S32.HI R7, RZ, 0x1f, R4 ;  /* 0x0000001fff077819 */ /* 0x000fce0000011404 */
.L_x_196:
        /* <DEDUP_REMOVED lines=48> */
.L_x_192:
[----:B------:R-:W-:Y:S05]  /*2fd0*/  BSYNC B1 ;  /* 0x0000000000017941 */ /* 0x000fea0003800000 */
.L_x_191:
        /* <DEDUP_REMOVED lines=23> */
        .weak           $__internal_5_$__cuda_sm20_div_u64
        .type           $__internal_5_$__cuda_sm20_div_u64,@function
        .size           $__internal_5_$__cuda_sm20_div_u64,(.L_x_1584 - $__internal_5_$__cuda_sm20_div_u64)
$__internal_5_$__cuda_sm20_div_u64:
        /* <DEDUP_REMOVED lines=60> */
[----:B------:R-:W-:Y:S06]  /*3510*/  RET.REL.NODEC R6 `(_ZN7cutlass13device_kernelIN5flash19FlashAttnFwdCombineIN4cute5tupleIJNS3_1CILi8EEENS5_ILi128EEEEEELi7ELi256ELi1ELb0ELb1ENS_10bfloat16_tEfNS_4arch4Sm80EEEEEvNT_6ParamsE) ;  /* 0xffffffc806b87950 */ /* 0x000fec0003c3ffff */
.L_x_197:
        /* <DEDUP_REMOVED lines=14> */
.L_x_1584:


//--------------------- .text._ZN7cutlass13device_kernelIN5flash19FlashAttnFwdCombineIN4cute5tupleIJNS3_1CILi8EEENS5_ILi128EEEEEELi6ELi256ELi1ELb0ELb1ENS_10bfloat16_tEfNS_4arch4Sm80EEEEEvNT_6ParamsE --------------------------
	.section	.text._ZN7cutlass13device_kernelIN5flash19FlashAttnFwdCombineIN4cute5tupleIJNS3_1CILi8EEENS5_ILi128EEEEEELi6ELi256ELi1ELb0ELb1ENS_10bfloat16_tEfNS_4arch4Sm80EEEEEvNT_6ParamsE,"ax",@progbits
	.align	128
.text._ZN7cutlass13device_kernelIN5flash19FlashAttnFwdCombineIN4cute5tupleIJNS3_1CILi8EEENS5_ILi128EEEEEELi6ELi256ELi1ELb0ELb1ENS_10bfloat16_tEfNS_4arch4Sm80EEEEEvNT_6ParamsE:
        .type           _ZN7cutlass13device_kernelIN5flash19FlashAttnFwdCombineIN4cute5tupleIJNS3_1CILi8EEENS5_ILi128EEEEEELi6ELi256ELi1ELb0ELb1ENS_10bfloat16_tEfNS_4arch4Sm80EEEEEvNT_6ParamsE,@function
        .size           _ZN7cutlass13device_kernelIN5flash19FlashAttnFwdCombineIN4cute5tupleIJNS3_1CILi8EEENS5_ILi128EEEEEELi6ELi256ELi1ELb0ELb1ENS_10bfloat16_tEfNS_4arch4Sm80EEEEEvNT_6ParamsE,(.L_x_1586 - _ZN7cutlass13device_kernelIN5flash19FlashAttnFwdCombineIN4cute5tupleIJNS3_1CILi8EEENS5_ILi128EEEEEELi6ELi256ELi1ELb0ELb1ENS_10bfloat16_tEfNS_4arch4Sm80EEEEEvNT_6ParamsE)
        .other          _ZN7cutlass13device_kernelIN5flash19FlashAttnFwdCombineIN4cute5tupleIJNS3_1CILi8EEENS5_ILi128EEEEEELi6ELi256ELi1ELb0ELb1ENS_10bfloat16_tEfNS_4arch4Sm80EEEEEvNT_6ParamsE,@"STO_CUDA_ENTRY STV_DEFAULT"
_ZN7cutlass13device_kernelIN5flash19FlashAttnFwdCombineIN4cute5tupleIJNS3_1CILi8EEENS5_ILi128EEEEEELi6ELi256ELi1ELb0ELb1ENS_10bfloat16_tEfNS_4arch4Sm80EEEEEvNT_6ParamsE:
        /* <DEDUP_REMOVED lines=57> */
.L_x_198:
        /* <DEDUP_REMOVED lines=25> */
.L_x_199:
        /* <DEDUP_REMOVED lines=101> */
.L_x_201:
        /* <DEDUP_REMOVED lines=14> */
[----:B------:R-:W-:Y:S05]  /*0c50*/  CALL.REL.NOINC `($__internal_6_$__cuda_sm20_div_u64) ;  /* 0x0000002000147944 */ /* 0x000fea0003c00000 */
[----:B------:R-:W-:Y:S05]  /*0c60*/  BRA `(.L_x_203) ;  /* 0x00000000004c7947 */ /* 0x000fea0003800000 */
.L_x_202:
        /* <DEDUP_REMOVED lines=19> */
.L_x_203:
[----:B------:R-:W-:Y:S02]  /*0da0*/  IADD3 R4, R8, -0x1, RZ ;  /* 0xffffffff08047810 */ /* 0x000fe40007ffe0ff */
[----:B------:R-:W-:-:S07]  /*0db0*/  MOV R9, R0 ;  /* 0x0000000000097202 */ /* 0x000fce0000000f00 */
.L_x_200:
        /* <DEDUP_REMOVED lines=80> */
.L_x_205:
[----:B------:R-:W-:Y:S05]  /*12c0*/  BSYNC B0 ;  /* 0x0000000000007941 */ /* 0x000fea0003800000 */
.L_x_204:
        /* <DEDUP_REMOVED lines=164> */
.L_x_207:
[----:B------:R-:W-:Y:S05]  /*1d10*/  BSYNC B0 ;  /* 0x0000000000007941 */ /* 0x000fea0003800000 */
.L_x_206:
        /* <DEDUP_REMOVED lines=29> */
.L_x_212:
        /* <DEDUP_REMOVED lines=142> */
.L_x_211:
[----:B------:R-:W-:Y:S05]  /*27d0*/  BSYNC B0 ;  /* 0x0000000000007941 */ /* 0x000fea0003800000 */
.L_x_210:
[----:B------:R-:W-:Y:S05]  /*27e0*/  @!P5 BRA `(.L_x_209) ;  /* 0x0000000000d0d947 */ /* 0x000fea0003800000 */
[----:B------:R-:W-:Y:S01]  /*27f0*/  VIADD R4, R40, 0x3 ;  /* 0x0000000328047836 */ /* 0x000fe20000000000 */
[----:B------:R-:W-:Y:S01]  /*2800*/  MOV R20, 0x3 ;  /* 0x0000000300147802 */ /* 0x000fe20000000f00 */
[----:B------:R-:W-:-:S03]  /*2810*/  IMAD.MOV.U32 R6, RZ, RZ, RZ ;  /* 0x000000ffff067224 */ /* 0x000fc600078e00ff */
[----:B------:R-:W-:-:S07]  /*2820*/  SHF.R.S32.HI R7, RZ, 0x1f, R4 ;  /* 0x0000001fff077819 */ /* 0x000fce0000011404 */
.L_x_213:
        /* <DEDUP_REMOVED lines=48> */
.L_x_209:
[----:B------:R-:W-:Y:S05]  /*2b30*/  BSYNC B1 ;  /* 0x0000000000017941 */ /* 0x000fea0003800000 */
.L_x_208:
        /* <DEDUP_REMOVED lines=23> */
        .weak           $__internal_6_$__cuda_sm20_div_u64
        .type           $__internal_6_$__cuda_sm20_div_u64,@function
        .size           $__internal_6_$__cuda_sm20_div_u64,(.L_x_1586 - $__internal_6_$__cuda_sm20_div_u64)
$__internal_6_$__cuda_sm20_div_u64:
        /* <DEDUP_REMOVED lines=60> */
[----:B------:R-:W-:Y:S06]  /*3070*/  RET.REL.NODEC R6 `(_ZN7cutlass13device_kernelIN5flash19FlashAttnFwdCombineIN4cute5tupleIJNS3_1CILi8EEENS5_ILi128EEEEEELi6ELi256ELi1ELb0ELb1ENS_10bfloat16_tEfNS_4arch4Sm80EEEEEvNT_6ParamsE) ;  /* 0xffffffcc06e07950 */ /* 0x000fec0003c3ffff */
.L_x_214:
        /* <DEDUP_REMOVED lines=16> */
.L_x_1586:


//--------------------- .text._ZN7cutlass13device_kernelIN5flash19FlashAttnFwdCombineIN4cute5tupleIJNS3_1CILi8EEENS5_ILi128EEEEEELi5ELi256ELi1ELb0ELb1ENS_10bfloat16_tEfNS_4arch4Sm80EEEEEvNT_6ParamsE --------------------------
	.section	.text._ZN7cutlass13device_kernelIN5flash19FlashAttnFwdCombineIN4cute5tupleIJNS3_1CILi8EEENS5_ILi128EEEEEELi5ELi256ELi1ELb0ELb1ENS_10bfloat16_tEfNS_4arch4Sm80EEEEEvNT_6ParamsE,"ax",@progbits
	.align	128
.text._ZN7cutlass13device_kernelIN5flash19FlashAttnFwdCombineIN4cute5tupleIJNS3_1CILi8EEENS5_ILi128EEEEEELi5ELi256ELi1ELb0ELb1ENS_10bfloat16_tEfNS_4arch4Sm80EEEEEvNT_6ParamsE:
        .type           _ZN7cutlass13device_kernelIN5flash19FlashAttnFwdCombineIN4cute5tupleIJNS3_1CILi8EEENS5_ILi128EEEEEELi5ELi256ELi1ELb0ELb1ENS_10bfloat16_tEfNS_4arch4Sm80EEEEEvNT_6ParamsE,@function
        .size           _ZN7cutlass13device_kernelIN5flash19FlashAttnFwdCombineIN4cute5tupleIJNS3_1CILi8EEENS5_ILi128EEEEEELi5ELi256ELi1ELb0ELb1ENS_10bfloat16_tEfNS_4arch4Sm80EEEEEvNT_6ParamsE,(.L_x_1588 - _ZN7cutlass13device_kernelIN5flash19FlashAttnFwdCombineIN4cute5tupleIJNS3_1CILi8EEENS5_ILi128EEEEEELi5ELi256ELi1ELb0ELb1ENS_10bfloat16_tEfNS_4arch4Sm80EEEEEvNT_6ParamsE)
        .other          _ZN7cutlass13device_kernelIN5flash19FlashAttnFwdCombineIN4cute5tupleIJNS3_1CILi8EEENS5_ILi128EEEEEELi5ELi256ELi1ELb0ELb1ENS_10bfloat16_tEfNS_4arch4Sm80EEEEEvNT_6ParamsE,@"STO_CUDA_ENTRY STV_DEFAULT"
_ZN7cutlass13device_kernelIN5flash19FlashAttnFwdCombineIN4cute5tupleIJNS3_1CILi8EEENS5_ILi128EEEEEELi5ELi256ELi1ELb0ELb1ENS_10bfloat16_tEfNS_4arch4Sm80EEEEEvNT_6ParamsE:
        /* <DEDUP_REMOVED lines=57> */
.L_x_215:
        /* <DEDUP_REMOVED lines=25> */
.L_x_216:
        /* <DEDUP_REMOVED lines=101> */
.L_x_218:
        /* <DEDUP_REMOVED lines=14> */
[----:B------:R-:W-:Y:S05]  /*0c50*/  CALL.REL.NOINC `($__internal_7_$__cuda_sm20_div_u64) ;  /* 0x0000001c00707944 */ /* 0x000fea0003c00000 */
[----:B------:R-:W-:Y:S05]  /*0c60*/  BRA `(.L_x_220) ;  /* 0x00000000004c7947 */ /* 0x000fea0003800000 */
.L_x_219:
        /* <DEDUP_REMOVED lines=19> */
.L_x_220:
[----:B------:R-:W-:Y:S02]  /*0da0*/  IADD3 R4, R8, -0x1, RZ ;  /* 0xffffffff08047810 */ /* 0x000fe40007ffe0ff */
[----:B------:R-:W-:-:S07]  /*0db0*/  MOV R9, R0 ;  /* 0x0000000000097202 */ /* 0x000fce0000000f00 */
.L_x_217:
        /* <DEDUP_REMOVED lines=53> */
.L_x_222:
[----:B------:R-:W-:Y:S05]  /*1110*/  BSYNC B0 ;  /* 0x0000000000007941 */ /* 0x000fea0003800000 */
.L_x_221:
        /* <DEDUP_REMOVED lines=151> */
.L_x_224:
[----:B------:R-:W-:Y:S05]  /*1a90*/  BSYNC B0 ;  /* 0x0000000000007941 */ /* 0x000fea0003800000 */
.L_x_223:
        /* <DEDUP_REMOVED lines=28> */
.L_x_229:
        /* <DEDUP_REMOVED lines=142> */
.L_x_228:
[----:B------:R-:W-:Y:S05]  /*2540*/  BSYNC B0 ;  /* 0x0000000000007941 */ /* 0x000fea0003800000 */
.L_x_227:
[----:B------:R-:W-:Y:S05]  /*2550*/  @!P5 BRA `(.L_x_226) ;  /* 0x0000000000d0d947 */ /* 0x000fea0003800000 */
[----:B------:R-:W-:Y:S01]  /*2560*/  VIADD R4, R40, 0x3 ;  /* 0x0000000328047836 */ /* 0x000fe20000000000 */
[----:B------:R-:W-:Y:S01]  /*2570*/  MOV R20, 0x3 ;  /* 0x0000000300147802 */ /* 0x000fe20000000f00 */
[----:B-1----:R-:W-:-:S03]  /*2580*/  IMAD.MOV.U32 R6, RZ, RZ, RZ ;  /* 0x000000ffff067224 */ /* 0x002fc600078e00ff */
[----:B------:R-:W-:-:S07]  /*2590*/  SHF.R.S32.HI R7, RZ, 0x1f, R4 ;  /* 0x0000001fff077819 */ /* 0x000fce0000011404 */
.L_x_230:
        /* <DEDUP_REMOVED lines=48> */
.L_x_226:
[----:B------:R-:W-:Y:S05]  /*28a0*/  BSYNC B1 ;  /* 0x0000000000017941 */ /* 0x000fea0003800000 */
.L_x_225:
        /* <DEDUP_REMOVED lines=23> */
        .weak           $__internal_7_$__cuda_sm20_div_u64
        .type           $__internal_7_$__cuda_sm20_div_u64,@function
        .size           $__internal_7_$__cuda_sm20_div_u64,(.L_x_1588 - $__internal_7_$__cuda_sm20_div_u64)
$__internal_7_$__cuda_sm20_div_u64:
        /* <DEDUP_REMOVED lines=60> */
[----:B------:R-:W-:Y:S06]  /*2de0*/  RET.REL.NODEC R6 `(_ZN7cutlass13device_kernelIN5flash19FlashAttnFwdCombineIN4cute5tupleIJNS3_1CILi8EEENS5_ILi128EEEEEELi5ELi256ELi1ELb0ELb1ENS_10bfloat16_tEfNS_4arch4Sm80EEEEEvNT_6ParamsE) ;  /* 0xffffffd006847950 */ /* 0x000fec0003c3ffff */
.L_x_231:
        /* <DEDUP_REMOVED lines=9> */
.L_x_1588:


//--------------------- .text._ZN7cutlass13device_kernelIN5flash19FlashAttnFwdCombineIN4cute5tupleIJNS3_1CILi16EEENS5_ILi64EEEEEELi8ELi256ELi1ELb0ELb0ENS_10bfloat16_tEfNS_4arch4Sm90EEEEEvNT_6ParamsE --------------------------
	.section	.text._ZN7cutlass13device_kernelIN5flash19FlashAttnFwdCombineIN4cute5tupleIJNS3_1CILi16EEENS5_ILi64EEEEEELi8ELi256ELi1ELb0ELb0ENS_10bfloat16_tEfNS_4arch4Sm90EEEEEvNT_6ParamsE,"ax",@progbits
	.align	128
.text._ZN7cutlass13device_kernelIN5flash19FlashAttnFwdCombineIN4cute5tupleIJNS3_1CILi16EEENS5_ILi64EEEEEELi8ELi256ELi1ELb0ELb0ENS_10bfloat16_tEfNS_4arch4Sm90EEEEEvNT_6ParamsE:
        .type           _ZN7cutlass13device_kernelIN5flash19FlashAttnFwdCombineIN4cute5tupleIJNS3_1CILi16EEENS5_ILi64EEEEEELi8ELi256ELi1ELb0ELb0ENS_10bfloat16_tEfNS_4arch4Sm90EEEEEvNT_6ParamsE,@function
        .size           _ZN7cutlass13device_kernelIN5flash19FlashAttnFwdCombineIN4cute5tupleIJNS3_1CILi16EEENS5_ILi64EEEEEELi8ELi256ELi1ELb0ELb0ENS_10bfloat16_tEfNS_4arch4Sm90EEEEEvNT_6ParamsE,(.L_x_1590 - _ZN7cutlass13device_kernelIN5flash19FlashAttnFwdCombineIN4cute5tupleIJNS3_1CILi16EEENS5_ILi64EEEEEELi8ELi256ELi1ELb0ELb0ENS_10bfloat16_tEfNS_4arch4Sm90EEEEEvNT_6ParamsE)
        .other          _ZN7cutlass13device_kernelIN5flash19FlashAttnFwdCombineIN4cute5tupleIJNS3_1CILi16EEENS5_ILi64EEEEEELi8ELi256ELi1ELb0ELb0ENS_10bfloat16_tEfNS_4arch4Sm90EEEEEvNT_6ParamsE,@"STO_CUDA_ENTRY STV_DEFAULT"
_ZN7cutlass13device_kernelIN5flash19FlashAttnFwdCombineIN4cute5tupleIJNS3_1CILi16EEENS5_ILi64EEEEEELi8ELi256ELi1ELb0ELb0ENS_10bfloat16_tEfNS_4arch4Sm90EEEEEvNT_6ParamsE:
[----:B------:R-:W1:Y:S08]  /*0000*/  LDC R1, c[0x0][0x28] ;  /* 0x00000a00ff017b82 */ /* 0x000e700000000800 */
[----:B------:R-:W2:Y:S01]  /*0010*/  LDC.64 R2, c[0x0][0x2e0] ;  /* 0x0000b800ff027b82 */ /* 0x000ea20000000a00 */
[----:B------:R-:W3:Y:S01]  /*0020*/  S2R R0, SR_CTAID.Z ;  /* 0x0000000000007919 */ /* 0x000ee20000002700 */
[----:B------:R-:W-:Y:S01]  /*0030*/  ULDC.64 UR38, c[0x0][0x208] ;  /* 0x0000820000267ab9 */ /* 0x000fe20000000a00 */
[----:B------:R-:W4:Y:S01]  /*0040*/  S2R R17, SR_TID.X ;  /* 0x0000000000117919 */ /* 0x000f220000002100 */
[----:B------:R-:W1:Y:S01]  /*0050*/  S2R R16, SR_CTAID.X ;  /* 0x0000000000107919 */ /* 0x000e620000002500 */
[----:B------:R-:W-:-:S03]  /*0060*/  ULDC UR6, c[0x0][0xc] ;  /* 0x0000030000067ab9 */ /* 0x000fc60000000800 */
[----:B------:R-:W1:Y:S01]  /*0070*/  S2UR UR36, SR_CTAID.Y ;  /* 0x00000000002479c3 */ /* 0x000e620000002600 */
        /* <DEDUP_REMOVED lines=13> */
[----:B------:R-:W-:Y:S01]  /*0150*/  ISETP.NE.U32.AND P0, PT, RZ, UR4, PT ;  /* 0x00000004ff007c0c */ /* 0x000fe2000bf05070 */
[----:B------:R-:W-:-:S03]  /*0160*/  UIADD3 UR6, UR6, -0x1, URZ ;  /* 0xffffffff06067890 */ /* 0x000fc6000fffe03f */
[----:B------:R-:W-:-:S04]  /*0170*/  ISETP.NE.AND.EX P0, PT, RZ, UR5, PT, P0 ;  /* 0x00000005ff007c0c */ /* 0x000fc8000bf05300 */
[----:B----4-:R-:W-:-:S04]  /*0180*/  ISETP.NE.OR P0, PT, R17, RZ, !P0 ;  /* 0x000000ff1100720c */ /* 0x010fc80004705670 */
[----:B-1----:R-:W-:Y:S01]  /*0190*/  ISETP.NE.OR P0, PT, R16, UR6, P0 ;  /* 0x0000000610007c0c */ /* 0x002fe20008705670 */
[----:B--2---:R-:W1:Y:S01]  /*01a0*/  LDC R2, c[0x0][0x10] ;  /* 0x00000400ff027b82 */ /* 0x004e620000000800 */
[----:B------:R-:W-:Y:S02]  /*01b0*/  ULDC UR4, c[0x0][0x14] ;  /* 0x0000050000047ab9 */ /* 0x000fe40000000800 */
[----:B------:R-:W-:Y:S01]  /*01c0*/  UIADD3 UR4, UR4, -0x1, URZ ;  /* 0xffffffff04047890 */ /* 0x000fe2000fffe03f */
[----:B-1----:R-:W-:-:S05]  /*01d0*/  VIADD R2, R2, 0xffffffff ;  /* 0xffffffff02027836 */ /* 0x002fca0000000000 */
[----:B------:R-:W-:-:S04]  /*01e0*/  ISETP.NE.OR P0, PT, R2, UR36, P0 ;  /* 0x0000002402007c0c */ /* 0x000fc80008705670 */
        /* <DEDUP_REMOVED lines=27> */
.L_x_232:
[----:B------:R-:W1:Y:S01]  /*03a0*/  LDC R4, c[0x0][0x2b8] ;  /* 0x0000ae00ff047b82 */ /* 0x000e620000000800 */
[----:B------:R-:W-:Y:S01]  /*03b0*/  SHF.R.S32.HI R8, RZ, 0x1f, R17 ;  /* 0x0000001fff087819 */ /* 0x000fe20000011411 */
[----:B------:R-:W-:Y:S01]  /*03c0*/  BSSY B0, `(.L_x_233) ;  /* 0x0000156000007945 */ /* 0x000fe20003800000 */
[----:B-----5:R-:W-:Y:S02]  /*03d0*/  SHF.R.S32.HI R33, RZ, 0x1f, R32 ;  /* 0x0000001fff217819 */ /* 0x020fe40000011420 */
[----:B------:R-:W-:-:S03]  /*03e0*/  LEA.HI R8, R8, R17, RZ, 0x4 ;  /* 0x0000001108087211 */ /* 0x000fc600078f20ff */
[----:B------:R-:W2:Y:S01]  /*03f0*/  LDC R13, c[0x0][0x21c] ;  /* 0x00008700ff0d7b82 */ /* 0x000ea20000000800 */
[C---:B------:R-:W-:Y:S02]  /*0400*/  LOP3.LUT R2, R8.reuse, 0xfffffff0, RZ, 0xc0, !PT ;  /* 0xfffffff008027812 */ /* 0x040fe400078ec0ff */
[----:B------:R-:W-:Y:S02]  /*0410*/  LOP3.LUT R3, R8, 0xf0, RZ, 0xc0, !PT ;  /* 0x000000f008037812 */ /* 0x000fe400078ec0ff */
[----:B------:R-:W-:Y:S01]  /*0420*/  SHF.R.S32.HI R8, RZ, 0x4, R8 ;  /* 0x00000004ff087819 */ /* 0x000fe20000011408 */
[----:B------:R-:W-:Y:S01]  /*0430*/  IMAD.IADD R2, R17, 0x1, -R2 ;  /* 0x0000000111027824 */ /* 0x000fe200078e0a02 */
[----:B------:R-:W-:Y:S01]  /*0440*/  LOP3.LUT R17, R3, 0xf, R17, 0xf8, !PT ;  /* 0x0000000f03117812 */ /* 0x000fe200078ef811 */
[----:B------:R-:W3:Y:S01]  /*0450*/  LDC.64 R6, c[0x0][0x248] ;  /* 0x00009200ff067b82 */ /* 0x000ee20000000a00 */
[----:B------:R-:W-:Y:S01]  /*0460*/  SHF.R.U32.HI R3, RZ, 0x4, R3 ;  /* 0x00000004ff037819 */ /* 0x000fe20000011603 */
[----:B------:R-:W-:-:S02]  /*0470*/  IMAD R10, R16, 0x10, R2 ;  /* 0x00000010100a7824 */ /* 0x000fc400078e0202 */
[----:B------:R-:W-:Y:S01]  /*0480*/  IMAD R9, R16, 0x10, R8 ;  /* 0x0000001010097824 */ /* 0x000fe200078e0208 */
[----:B------:R-:W-:Y:S02]  /*0490*/  LOP3.LUT R3, R17, R3, RZ, 0x3c, !PT ;  /* 0x0000000311037212 */ /* 0x000fe400078e3cff */
[----:B------:R-:W-:Y:S02]  /*04a0*/  ISETP.GE.AND P0, PT, R10, R25, PT ;  /* 0x000000190a00720c */ /* 0x000fe40003f06270 */
[----:B-1----:R-:W-:-:S13]  /*04b0*/  ISETP.NE.AND P1, PT, R4, 0x1, PT ;  /* 0x000000010400780c */ /* 0x002fda0003f25270 */
[----:B------:R-:W1:Y:S08]  /*04c0*/  @P1 LDC R5, c[0x0][0x2bc] ;  /* 0x0000af00ff051b82 */ /* 0x000e700000000800 */
[----:B------:R-:W4:Y:S01]  /*04d0*/  @P1 LDC R0, c[0x0][0x2c0] ;  /* 0x0000b000ff001b82 */ /* 0x000f220000000800 */
[----:B--23--:R-:W-:Y:S05]  /*04e0*/  @P0 BRA `(.L_x_234) ;  /* 0x00000014000c0947 */ /* 0x00cfea0003800000 */
[----:B------:R-:W2:Y:S01]  /*04f0*/  LDC R11, c[0x0][0x2b8] ;  /* 0x0000ae00ff0b7b82 */ /* 0x000ea20000000800 */
[CC--:B------:R-:W-:Y:S01]  /*0500*/  ISETP.GE.AND P6, PT, R8.reuse, R24.reuse, PT ;  /* 0x000000180800720c */ /* 0x0c0fe20003fc6270 */
[C---:B------:R-:W-:Y:S01]  /*0510*/  VIADD R12, R8.reuse, 0x10 ;  /* 0x00000010080c7836 */ /* 0x040fe20000000000 */
[----:B------:R-:W-:Y:S01]  /*0520*/  ULDC.64 UR4, c[0x0][0x278] ;  /* 0x00009e0000047ab9 */ /* 0x000fe20000000a00 */
[----:B------:R-:W-:Y:S01]  /*0530*/  IMAD.MOV.U32 R15, RZ, RZ, R10 ;  /* 0x000000ffff0f7224 */ /* 0x000fe200078e000a */
[----:B------:R-:W-:Y:S01]  /*0540*/  IADD3 R34, R8, 0x20, RZ ;  /* 0x0000002008227810 */ /* 0x000fe20007ffe0ff */
[----:B------:R-:W-:Y:S01]  /*0550*/  IMAD R16, R33, UR4, RZ ;  /* 0x0000000421107c24 */ /* 0x000fe2000f8e02ff */
[-C--:B------:R-:W-:Y:S01]  /*0560*/  ISETP.GE.AND P5, PT, R12, R24.reuse, PT ;  /* 0x000000180c00720c */ /* 0x080fe20003fa6270 */
[----:B------:R-:W-:Y:S01]  /*0570*/  IMAD.WIDE.U32 R18, R32, UR4, RZ ;  /* 0x0000000420127c25 */ /* 0x000fe2000f8e00ff */
[----:B------:R-:W3:Y:S01]  /*0580*/  S2UR UR6, SR_CgaCtaId ;  /* 0x00000000000679c3 */ /* 0x000ee20000008800 */
[----:B------:R-:W-:-:S02]  /*0590*/  ISETP.GE.AND P3, PT, R34, R24, PT ;  /* 0x000000182200720c */ /* 0x000fc40003f66270 */
[----:B------:R-:W-:Y:S01]  /*05a0*/  IMAD R16, R32, UR5, R16 ;  /* 0x0000000520107c24 */ /* 0x000fe2000f8e0210 */
[----:B------:R-:W-:Y:S01]  /*05b0*/  ULDC.64 UR4, c[0x0][0x270] ;  /* 0x00009c0000047ab9 */ /* 0x000fe20000000a00 */
[----:B------:R-:W-:Y:S01]  /*05c0*/  @!P6 SHF.R.S32.HI R22, RZ, 0x1f, R8 ;  /* 0x0000001fff16e819 */ /* 0x000fe20000011408 */
[----:B------:R-:W-:Y:S02]  /*05d0*/  VIADD R28, R8, 0x30 ;  /* 0x00000030081c7836 */ /* 0x000fe40000000000 */
[----:B------:R-:W5:Y:S03]  /*05e0*/  @!P6 LDC.64 R20, c[0x0][0x268] ;  /* 0x00009a00ff14eb82 */ /* 0x000f660000000a00 */
[----:B------:R-:W-:Y:S02]  /*05f0*/  @!P5 SHF.R.S32.HI R23, RZ, 0x1f, R12 ;  /* 0x0000001fff17d819 */ /* 0x000fe4000001140c */
[----:B------:R-:W-:-:S02]  /*0600*/  ISETP.GE.AND P2, PT, R28, R24, PT ;  /* 0x000000181c00720c */ /* 0x000fc40003f46270 */
[----:B--2---:R-:W-:-:S13]  /*0610*/  ISETP.NE.AND P0, PT, R11, 0x1, PT ;  /* 0x000000010b00780c */ /* 0x004fda0003f05270 */
[----:B------:R-:W2:Y:S01]  /*0620*/  @P0 LDC R17, c[0x0][0x2bc] ;  /* 0x0000af00ff110b82 */ /* 0x000ea20000000800 */
[----:B-----5:R-:W-:-:S07]  /*0630*/  @!P6 IMAD R22, R22, R20, RZ ;  /* 0x000000141616e224 */ /* 0x020fce00078e02ff */
[----:B------:R-:W5:Y:S01]  /*0640*/  @P0 LDC R14, c[0x0][0x2c0] ;  /* 0x0000b000ff0e0b82 */ /* 0x000f620000000800 */
[----:B------:R-:W-:Y:S02]  /*0650*/  @!P6 IMAD R22, R8, R21, R22 ;  /* 0x000000150816e224 */ /* 0x000fe400078e0216 */
[----:B------:R-:W-:Y:S02]  /*0660*/  @P6 IMAD.MOV.U32 R21, RZ, RZ, -0x800000 ;  /* 0xff800000ff156424 */ /* 0x000fe400078e00ff */
[----:B--2---:R-:W-:-:S05]  /*0670*/  @P0 IMAD.HI.U32 R17, R10, R17, RZ ;  /* 0x000000110a110227 */ /* 0x004fca00078e00ff */
[----:B-----5:R-:W-:Y:S02]  /*0680*/  @P0 SHF.R.U32.HI R15, RZ, R14, R17 ;  /* 0x0000000eff0f0219 */ /* 0x020fe40000011611 */
[----:B------:R-:W-:Y:S01]  /*0690*/  IADD3 R17, R19, R16, RZ ;  /* 0x0000001013117210 */ /* 0x000fe20007ffe0ff */
[----:B------:R-:W-:Y:S01]  /*06a0*/  IMAD.MOV.U32 R16, RZ, RZ, R18 ;  /* 0x000000ffff107224 */ /* 0x000fe200078e0012 */
[--C-:B------:R-:W-:Y:S01]  /*06b0*/  SHF.R.S32.HI R14, RZ, 0x1f, R15.reuse ;  /* 0x0000001fff0e7819 */ /* 0x100fe2000001140f */
[----:B------:R-:W-:Y:S01]  /*06c0*/  IMAD.MOV R26, RZ, RZ, -R15 ;  /* 0x000000ffff1a7224 */ /* 0x000fe200078e0a0f */
[----:B------:R-:W2:Y:S01]  /*06d0*/  @!P6 LDC.64 R18, c[0x0][0x250] ;  /* 0x00009400ff12eb82 */ /* 0x000ea20000000a00 */
[----:B------:R-:W-:-:S04]  /*06e0*/  IMAD.WIDE.U32 R16, R15, UR4, R16 ;  /* 0x000000040f107c25 */ /* 0x000fc8000f8e0010 */
[----:B------:R-:W-:Y:S02]  /*06f0*/  IMAD R26, R11, R26, R10 ;  /* 0x0000001a0b1a7224 */ /* 0x000fe400078e020a */
[----:B------:R-:W-:Y:S01]  /*0700*/  IMAD R14, R14, UR4, RZ ;  /* 0x000000040e0e7c24 */ /* 0x000fe2000f8e02ff */
[----:B------:R-:W5:Y:S01]  /*0710*/  @!P5 LDC.64 R10, c[0x0][0x268] ;  /* 0x00009a00ff0adb82 */ /* 0x000f620000000a00 */
[----:B------:R-:W-:Y:S02]  /*0720*/  UMOV UR4, 0x400 ;  /* 0x0000040000047882 */ /* 0x000fe40000000000 */
[----:B------:R-:W-:Y:S01]  /*0730*/  IMAD R14, R15, UR5, R14 ;  /* 0x000000050f0e7c24 */ /* 0x000fe2000f8e020e */
[----:B------:R-:W-:Y:S01]  /*0740*/  SHF.R.S32.HI R15, RZ, 0x1f, R26 ;  /* 0x0000001fff0f7819 */ /* 0x000fe2000001141a */
[----:B---3--:R-:W-:Y:S01]  /*0750*/  ULEA UR4, UR6, UR4, 0x18 ;  /* 0x0000000406047291 */ /* 0x008fe2000f8ec03f */
[----:B------:R-:W-:-:S04]  /*0760*/  IADD3 R26, P0, R26, R16, RZ ;  /* 0x000000101a1a7210 */ /* 0x000fc80007f1e0ff */
[----:B------:R-:W-:Y:S01]  /*0770*/  IADD3.X R27, R15, R17, R14, P0, !PT ;  /* 0x000000110f1b7210 */ /* 0x000fe200007fe40e */
[--C-:B------:R-:W-:Y:S01]  /*0780*/  @!P5 IMAD.MOV.U32 R36, RZ, RZ, R26.reuse ;  /* 0x000000ffff24d224 */ /* 0x100fe200078e001a */
[----:B------:R-:W3:Y:S01]  /*0790*/  @!P5 LDC.64 R16, c[0x0][0x250] ;  /* 0x00009400ff10db82 */ /* 0x000ee20000000a00 */
[----:B------:R-:W-:Y:S01]  /*07a0*/  LEA R3, R3, UR4, 0x2 ;  /* 0x0000000403037c11 */ /* 0x000fe2000f8e10ff */
[----:B------:R-:W-:Y:S01]  /*07b0*/  @!P6 IMAD.WIDE.U32 R30, R8, R20, R26 ;  /* 0x00000014081ee225 */ /* 0x000fe200078e001a */
[----:B------:R-:W-:-:S03]  /*07c0*/  @!P5 MOV R37, R27 ;  /* 0x0000001b0025d202 */ /* 0x000fc60000000f00 */
[----:B------:R1:W-:Y:S02]  /*07d0*/  @P6 STS [R3], R21 ;  /* 0x0000001503006388 */ /* 0x0003e40000000800 */
[----:B------:R-:W4:Y:S01]  /*07e0*/  @!P3 LDC.64 R14, c[0x0][0x268] ;  /* 0x00009a00ff0ebb82 */ /* 0x000f220000000a00 */
[----:B------:R-:W-:Y:S02]  /*07f0*/  @!P6 IADD3 R22, R31, R22, RZ ;  /* 0x000000161f16e210 */ /* 0x000fe40007ffe0ff */
[----:B--2---:R-:W-:Y:S01]  /*0800*/  @!P6 LEA R20, P0, R30, R18, 0x2 ;  /* 0x000000121e14e211 */ /* 0x004fe200078010ff */
[-C--:B-----5:R-:W-:Y:S02]  /*0810*/  @!P5 IMAD R23, R23, R10.reuse, RZ ;  /* 0x0000000a1717d224 */ /* 0x0a0fe400078e02ff */
[----:B------:R-:W-:-:S04]  /*0820*/  @!P5 IMAD.WIDE.U32 R36, R12, R10, R36 ;  /* 0x0000000a0c24d225 */ /* 0x000fc800078e0024 */
[----:B------:R-:W-:Y:S02]  /*0830*/  @!P5 IMAD R29, R12, R11, R23 ;  /* 0x0000000b0c1dd224 */ /* 0x000fe400078e0217 */
[----:B------:R-:W-:Y:S01]  /*0840*/  VIADD R23, R8, 0x40 ;  /* 0x0000004008177836 */ /* 0x000fe20000000000 */
[----:B------:R-:W2:Y:S01]  /*0850*/  @!P2 LDC.64 R10, c[0x0][0x268] ;  /* 0x00009a00ff0aab82 */ /* 0x000ea20000000a00 */
[----:B------:R-:W-:Y:S02]  /*0860*/  @!P5 IMAD.IADD R29, R37, 0x1, R29 ;  /* 0x00000001251dd824 */ /* 0x000fe400078e021d */
[----:B------:R-:W-:Y:S01]  /*0870*/  @P5 IMAD.MOV.U32 R12, RZ, RZ, -0x800000 ;  /* 0xff800000ff0c5424 */ /* 0x000fe200078e00ff */
[----:B------:R-:W-:-:S04]  /*0880*/  @!P6 LEA.HI.X R21, R30, R19, R22, 0x2, P0 ;  /* 0x000000131e15e211 */ /* 0x000fc800000f1416 */
[----:B------:R-:W5:Y:S01]  /*0890*/  @!P3 LDC.64 R18, c[0x0][0x250] ;  /* 0x00009400ff12bb82 */ /* 0x000f620000000a00 */
[----:B------:R-:W-:Y:S02]  /*08a0*/  @!P3 SHF.R.S32.HI R22, RZ, 0x1f, R34 ;  /* 0x0000001fff16b819 */ /* 0x000fe40000011422 */
[----:B---3--:R-:W-:Y:S01]  /*08b0*/  @!P5 LEA R30, P4, R36, R16, 0x2 ;  /* 0x00000010241ed211 */ /* 0x008fe200078810ff */
[----:B------:R-:W-:Y:S01]  /*08c0*/  @!PT LDS RZ, [RZ] ;  /* 0x00000000fffff984 */ /* 0x000fe20000000800 */
[----:B------:R-:W-:Y:S01]  /*08d0*/  @!PT LDS RZ, [RZ] ;  /* 0x00000000fffff984 */ /* 0x000fe20000000800 */
[----:B------:R-:W-:Y:S01]  /*08e0*/  @!PT LDS RZ, [RZ] ;  /* 0x00000000fffff984 */ /* 0x000fe20000000800 */
[----:B------:R1:W-:Y:S01]  /*08f0*/  @!P6 LDGSTS.E.LTC128B [R3], desc[UR38][R20.64] ;  /* 0x000000001403efae */ /* 0x0003e2000b921966 */
[----:B------:R-:W-:Y:S01]  /*0900*/  ISETP.GE.AND P0, PT, R23, R24, PT ;  /* 0x000000181700720c */ /* 0x000fe20003f06270 */
[----:B----4-:R-:W-:Y:S01]  /*0910*/  @!P3 IMAD R22, R22, R14, RZ ;  /* 0x0000000e1616b224 */ /* 0x010fe200078e02ff */
[----:B------:R-:W-:Y:S01]  /*0920*/  @!P5 LEA.HI.X R31, R36, R17, R29, 0x2, P4 ;  /* 0x00000011241fd211 */ /* 0x000fe200020f141d */
[----:B------:R-:W-:Y:S01]  /*0930*/  @!P3 IMAD.MOV.U32 R17, RZ, RZ, R27 ;  /* 0x000000ffff11b224 */ /* 0x000fe200078e001b */
[----:B------:R-:W-:Y:S01]  /*0940*/  @!P3 MOV R16, R26 ;  /* 0x0000001a0010b202 */ /* 0x000fe20000000f00 */
[----:B------:R3:W-:Y:S01]  /*0950*/  @P5 STS [R3+0x400], R12 ;  /* 0x0004000c03005388 */ /* 0x0007e20000000800 */
[----:B------:R-:W-:-:S03]  /*0960*/  @!P2 SHF.R.S32.HI R29, RZ, 0x1f, R28 ;  /* 0x0000001fff1da819 */ /* 0x000fc6000001141c */
[----:B------:R-:W-:Y:S01]  /*0970*/  @!PT LDS RZ, [RZ] ;  /* 0x00000000fffff984 */ /* 0x000fe20000000800 */
[----:B------:R-:W-:Y:S01]  /*0980*/  @!PT LDS RZ, [RZ] ;  /* 0x00000000fffff984 */ /* 0x000fe20000000800 */
[----:B------:R-:W-:Y:S01]  /*0990*/  @!PT LDS RZ, [RZ] ;  /* 0x00000000fffff984 */ /* 0x000fe20000000800 */
[----:B------:R5:W-:Y:S02]  /*09a0*/  @!P5 LDGSTS.E.LTC128B [R3+0x400], desc[UR38][R30.64] ;  /* 0x004000001e03dfae */ /* 0x000be4000b921966 */
[----:B--2---:R-:W-:-:S04]  /*09b0*/  @!P2 IMAD R29, R29, R10, RZ ;  /* 0x0000000a1d1da224 */ /* 0x004fc800078e02ff */
[----:B------:R-:W-:Y:S02]  /*09c0*/  @!P2 IMAD R29, R28, R11, R29 ;  /* 0x0000000b1c1da224 */ /* 0x000fe400078e021d */
[C---:B-1----:R-:W-:Y:S01]  /*09d0*/  @!P3 IMAD R21, R34.reuse, R15, R22 ;  /* 0x0000000f2215b224 */ /* 0x042fe200078e0216 */
[----:B------:R-:W-:Y:S01]  /*09e0*/  @P3 MOV R20, 0xff800000 ;  /* 0xff80000000143802 */ /* 0x000fe20000000f00 */
[----:B------:R-:W-:Y:S02]  /*09f0*/  @!P3 IMAD.WIDE.U32 R34, R34, R14, R16 ;  /* 0x0000000e2222b225 */ /* 0x000fe400078e0010 */
[----:B------:R-:W1:Y:S02]  /*0a00*/  @!P2 LDC.64 R16, c[0x0][0x250] ;  /* 0x00009400ff10ab82 */ /* 0x000e640000000a00 */
[----:B------:R-:W-:Y:S01]  /*0a10*/  @!P3 IMAD.IADD R21, R35, 0x1, R21 ;  /* 0x000000012315b824 */ /* 0x000fe200078e0215 */
[----:B------:R2:W-:Y:S01]  /*0a20*/  @P3 STS [R3+0x800], R20 ;  /* 0x0008001403003388 */ /* 0x0005e20000000800 */
[----:B------:R-:W-:Y:S01]  /*0a30*/  VIADD R22, R8, 0x50 ;  /* 0x0000005008167836 */ /* 0x000fe20000000000 */
[----:B-----5:R-:W-:Y:S01]  /*0a40*/  @!P3 LEA R30, P4, R34, R18, 0x2 ;  /* 0x00000012221eb211 */ /* 0x020fe200078810ff */
[----:B---3--:R-:W-:-:S02]  /*0a50*/  VIADD R12, R8, 0x60 ;  /* 0x00000060080c7836 */ /* 0x008fc40000000000 */
[----:B------:R-:W3:Y:S01]  /*0a60*/  @!P0 LDC.64 R14, c[0x0][0x268] ;  /* 0x00009a00ff0e8b82 */ /* 0x000ee20000000a00 */
[----:B------:R-:W-:Y:S01]  /*0a70*/  ISETP.GE.AND P6, PT, R22, R24, PT ;  /* 0x000000181600720c */ /* 0x000fe20003fc6270 */
[----:B------:R-:W-:Y:S01]  /*0a80*/  @!P2 IMAD.MOV.U32 R35, RZ, RZ, R27 ;  /* 0x000000ffff23a224 */ /* 0x000fe200078e001b */
[----:B------:R-:W-:Y:S02]  /*0a90*/  @!P3 LEA.HI.X R31, R34, R19, R21, 0x2, P4 ;  /* 0x00000013221fb211 */ /* 0x000fe400020f1415 */
[----:B------:R-:W-:Y:S02]  /*0aa0*/  @!P2 MOV R34, R26 ;  /* 0x0000001a0022a202 */ /* 0x000fe40000000f00 */
[----:B------:R-:W-:Y:S01]  /*0ab0*/  ISETP.GE.AND P5, PT, R12, R24, PT ;  /* 0x000000180c00720c */ /* 0x000fe20003fa6270 */
[----:B------:R-:W-:Y:S01]  /*0ac0*/  @!PT LDS RZ, [RZ] ;  /* 0x00000000fffff984 */ /* 0x000fe20000000800 */
[----:B------:R-:W-:Y:S01]  /*0ad0*/  @!PT LDS RZ, [RZ] ;  /* 0x00000000fffff984 */ /* 0x000fe20000000800 */
[----:B------:R-:W-:Y:S01]  /*0ae0*/  @!PT LDS RZ, [RZ] ;  /* 0x00000000fffff984 */ /* 0x000fe20000000800 */
[----:B------:R1:W-:Y:S01]  /*0af0*/  @!P3 LDGSTS.E.LTC128B [R3+0x800], desc[UR38][R30.64] ;  /* 0x008000001e03bfae */ /* 0x0003e2000b921966 */
[----:B------:R-:W-:Y:S01]  /*0b00*/  @!P0 SHF.R.S32.HI R18, RZ, 0x1f, R23 ;  /* 0x0000001fff128819 */ /* 0x000fe20000011417 */
[----:B------:R-:W-:-:S04]  /*0b10*/  @!P2 IMAD.WIDE.U32 R34, R28, R10, R34 ;  /* 0x0000000a1c22a225 */ /* 0x000fc800078e0022 */
[----:B------:R-:W4:Y:S01]  /*0b20*/  @!P6 LDC.64 R10, c[0x0][0x268] ;  /* 0x00009a00ff0aeb82 */ /* 0x000f220000000a00 */
[----:B------:R-:W-:Y:S01]  /*0b30*/  @!P2 IADD3 R29, R35, R29, RZ ;  /* 0x0000001d231da210 */ /* 0x000fe20007ffe0ff */
[----:B------:R-:W-:Y:S02]  /*0b40*/  @!P0 IMAD.MOV.U32 R35, RZ, RZ, R27 ;  /* 0x000000ffff238224 */ /* 0x000fe400078e001b */
[----:B------:R-:W-:Y:S02]  /*0b50*/  @P2 IMAD.MOV.U32 R28, RZ, RZ, -0x800000 ;  /* 0xff800000ff1c2424 */ /* 0x000fe400078e00ff */
[----:B------:R-:W-:Y:S01]  /*0b60*/  @!P5 MOV R37, R27 ;  /* 0x0000001b0025d202 */ /* 0x000fe20000000f00 */
[----:B------:R-:W-:Y:S01]  /*0b70*/  @!P5 IMAD.MOV.U32 R36, RZ, RZ, R26 ;  /* 0x000000ffff24d224 */ /* 0x000fe200078e001a */
[----:B--2---:R-:W2:Y:S01]  /*0b80*/  @!P0 LDC.64 R20, c[0x0][0x250] ;  /* 0x00009400ff148b82 */ /* 0x004ea20000000a00 */
[----:B------:R5:W-:Y:S01]  /*0b90*/  @P2 STS [R3+0xc00], R28 ;  /* 0x000c001c03002388 */ /* 0x000be20000000800 */
[----:B-1----:R-:W-:Y:S01]  /*0ba0*/  @!P2 LEA R30, P3, R34, R16, 0x2 ;  /* 0x00000010221ea211 */ /* 0x002fe200078610ff */
[----:B---3--:R-:W-:-:S05]  /*0bb0*/  @!P0 IMAD R16, R18, R14, RZ ;  /* 0x0000000e12108224 */ /* 0x008fca00078e02ff */
[----:B------:R-:W1:Y:S01]  /*0bc0*/  @!P5 LDC.64 R18, c[0x0][0x268] ;  /* 0x00009a00ff12db82 */ /* 0x000e620000000a00 */
[----:B------:R-:W-:Y:S01]  /*0bd0*/  @!P2 LEA.HI.X R31, R34, R17, R29, 0x2, P3 ;  /* 0x00000011221fa211 */ /* 0x000fe200018f141d */
[----:B------:R-:W-:Y:S02]  /*0be0*/  @!P0 IMAD.MOV.U32 R34, RZ, RZ, R26 ;  /* 0x000000ffff228224 */ /* 0x000fe400078e001a */
[C---:B------:R-:W-:Y:S02]  /*0bf0*/  @!P0 IMAD R15, R23.reuse, R15, R16 ;  /* 0x0000000f170f8224 */ /* 0x040fe400078e0210 */
[----:B------:R-:W-:Y:S01]  /*0c00*/  @!P0 IMAD.WIDE.U32 R34, R23, R14, R34 ;  /* 0x0000000e17228225 */ /* 0x000fe200078e0022 */
[----:B------:R-:W-:Y:S01]  /*0c10*/  @!PT LDS RZ, [RZ] ;  /* 0x00000000fffff984 */ /* 0x000fe20000000800 */
[----:B------:R-:W-:Y:S01]  /*0c20*/  @!PT LDS RZ, [RZ] ;  /* 0x00000000fffff984 */ /* 0x000fe20000000800 */
[----:B------:R-:W-:Y:S01]  /*0c30*/  @!PT LDS RZ, [RZ] ;  /* 0x00000000fffff984 */ /* 0x000fe20000000800 */
[----:B------:R3:W-:Y:S01]  /*0c40*/  @!P2 LDGSTS.E.LTC128B [R3+0xc00], desc[UR38][R30.64] ;  /* 0x00c000001e03afae */ /* 0x0007e2000b921966 */
[----:B------:R-:W3:Y:S02]  /*0c50*/  @!P6 LDC.64 R16, c[0x0][0x250] ;  /* 0x00009400ff10eb82 */ /* 0x000ee40000000a00 */
[----:B------:R-:W-:Y:S01]  /*0c60*/  @!P0 IMAD.IADD R29, R35, 0x1, R15 ;  /* 0x00000001231d8824 */ /* 0x000fe200078e020f */
[----:B-----5:R-:W-:Y:S01]  /*0c70*/  IADD3 R28, R8, 0x70, RZ ;  /* 0x00000070081c7810 */ /* 0x020fe20007ffe0ff */
[----:B------:R-:W-:Y:S01]  /*0c80*/  @P0 IMAD.MOV.U32 R23, RZ, RZ, -0x800000 ;  /* 0xff800000ff170424 */ /* 0x000fe200078e00ff */
[----:B--2---:R-:W-:Y:S01]  /*0c90*/  @!P0 LEA R20, P2, R34, R20, 0x2 ;  /* 0x0000001422148211 */ /* 0x004fe200078410ff */
[----:B------:R-:W-:Y:S01]  /*0ca0*/  @!P6 IMAD.MOV.U32 R35, RZ, RZ, R27 ;  /* 0x000000ffff23e224 */ /* 0x000fe200078e001b */
[----:B------:R-:W-:Y:S01]  /*0cb0*/  ISETP.GE.AND P4, PT, R28, R24, PT ;  /* 0x000000181c00720c */ /* 0x000fe20003f86270 */
[----:B------:R-:W2:Y:S01]  /*0cc0*/  @!P5 LDC.64 R14, c[0x0][0x250] ;  /* 0x00009400ff0edb82 */ /* 0x000ea20000000a00 */
[----:B------:R-:W-:Y:S01]  /*0cd0*/  @!P0 LEA.HI.X R21, R34, R21, R29, 0x2, P2 ;  /* 0x0000001522158211 */ /* 0x000fe200010f141d */
[----:B------:R5:W-:Y:S01]  /*0ce0*/  @P0 STS [R3+0x1000], R23 ;  /* 0x0010001703000388 */ /* 0x000be20000000800 */
[----:B------:R-:W-:Y:S01]  /*0cf0*/  IADD3 R29, R8, 0x80, RZ ;  /* 0x00000080081d7810 */ /* 0x000fe20007ffe0ff */
[----:B------:R-:W-:-:S02]  /*0d00*/  @!P6 IMAD.MOV.U32 R34, RZ, RZ, R26 ;  /* 0x000000ffff22e224 */ /* 0x000fc400078e001a */
[----:B------:R-:W-:Y:S01]  /*0d10*/  @!PT LDS RZ, [RZ] ;  /* 0x00000000fffff984 */ /* 0x000fe20000000800 */
[----:B------:R-:W-:Y:S01]  /*0d20*/  @!PT LDS RZ, [RZ] ;  /* 0x00000000fffff984 */ /* 0x000fe20000000800 */
[----:B------:R-:W-:Y:S01]  /*0d30*/  @!PT LDS RZ, [RZ] ;  /* 0x00000000fffff984 */ /* 0x000fe20000000800 */
[----:B------:R5:W-:Y:S01]  /*0d40*/  @!P0 LDGSTS.E.LTC128B [R3+0x1000], desc[UR38][R20.64] ;  /* 0x0100000014038fae */ /* 0x000be2000b921966 */
[----:B------:R-:W-:Y:S01]  /*0d50*/  ISETP.GE.AND P3, PT, R29, R24, PT ;  /* 0x000000181d00720c */ /* 0x000fe20003f66270 */
[----:B----4-:R-:W-:-:S04]  /*0d60*/  @!P6 IMAD.WIDE.U32 R34, R22, R10, R34 ;  /* 0x0000000a1622e225 */ /* 0x010fc800078e0022 */
[----:B-1----:R-:W-:Y:S01]  /*0d70*/  @!P5 IMAD.WIDE.U32 R36, R12, R18, R36 ;  /* 0x000000120c24d225 */ /* 0x002fe200078e0024 */
[----:B---3--:R-:W-:Y:S02]  /*0d80*/  @!P6 LEA R16, P0, R34, R16, 0x2 ;  /* 0x000000102210e211 */ /* 0x008fe400078010ff */
[----:B------:R-:W-:-:S05]  /*0d90*/  @!P6 SHF.R.S32.HI R30, RZ, 0x1f, R22 ;  /* 0x0000001fff1ee819 */ /* 0x000fca0000011416 */
[----:B------:R-:W-:Y:S01]  /*0da0*/  @!P3 SHF.R.S32.HI R31, RZ, 0x1f, R29 ;  /* 0x0000001fff1fb819 */ /* 0x000fe2000001141d */
[----:B------:R-:W-:Y:S01]  /*0db0*/  @!P3 IMAD.MOV.U32 R39, RZ, RZ, R27 ;  /* 0x000000ffff27b224 */ /* 0x000fe200078e001b */
[----:B------:R-:W-:Y:S01]  /*0dc0*/  @!P3 MOV R38, R26 ;  /* 0x0000001a0026b202 */ /* 0x000fe20000000f00 */
[----:B------:R-:W-:Y:S01]  /*0dd0*/  @!P6 IMAD R30, R30, R10, RZ ;  /* 0x0000000a1e1ee224 */ /* 0x000fe200078e02ff */
[----:B--2---:R-:W-:Y:S02]  /*0de0*/  @!P5 LEA R14, P2, R36, R14, 0x2 ;  /* 0x0000000e240ed211 */ /* 0x004fe400078410ff */
[----:B-----5:R-:W-:Y:S01]  /*0df0*/  @!P5 SHF.R.S32.HI R23, RZ, 0x1f, R12 ;  /* 0x0000001fff17d819 */ /* 0x020fe2000001140c */
[----:B------:R-:W-:Y:S01]  /*0e00*/  @!P6 IMAD R30, R22, R11, R30 ;  /* 0x0000000b161ee224 */ /* 0x000fe200078e021e */
[----:B------:R-:W-:Y:S01]  /*0e10*/  IADD3 R22, R8, 0xa0, RZ ;  /* 0x000000a008167810 */ /* 0x000fe20007ffe0ff */
[----:B------:R-:W1:Y:S02]  /*0e20*/  @!P4 LDC.64 R10, c[0x0][0x268] ;  /* 0x00009a00ff0acb82 */ /* 0x000e640000000a00 */
[----:B------:R-:W-:Y:S01]  /*0e30*/  @!P5 IMAD R23, R23, R18, RZ ;  /* 0x000000121717d224 */ /* 0x000fe200078e02ff */
[----:B------:R-:W-:-:S02]  /*0e40*/  @!P6 IADD3 R30, R35, R30, RZ ;  /* 0x0000001e231ee210 */ /* 0x000fc40007ffe0ff */
[----:B------:R-:W-:Y:S01]  /*0e50*/  @!P4 MOV R35, R27 ;  /* 0x0000001b0023c202 */ /* 0x000fe20000000f00 */
[----:B------:R-:W-:Y:S01]  /*0e60*/  @!P5 IMAD R19, R12, R19, R23 ;  /* 0x000000130c13d224 */ /* 0x000fe200078e0217 */
[----:B------:R-:W-:Y:S01]  /*0e70*/  @!P6 LEA.HI.X R17, R34, R17, R30, 0x2, P0 ;  /* 0x000000112211e211 */ /* 0x000fe200000f141e */
[----:B------:R-:W-:Y:S01]  /*0e80*/  @P6 IMAD.MOV.U32 R12, RZ, RZ, -0x800000 ;  /* 0xff800000ff0c6424 */ /* 0x000fe200078e00ff */
[----:B------:R-:W2:Y:S01]  /*0e90*/  @!P3 LDC.64 R20, c[0x0][0x268] ;  /* 0x00009a00ff14bb82 */ /* 0x000ea20000000a00 */
[----:B------:R-:W-:Y:S01]  /*0ea0*/  VIADD R23, R8, 0x90 ;  /* 0x0000009008177836 */ /* 0x000fe20000000000 */
[----:B------:R-:W-:Y:S01]  /*0eb0*/  @!P5 IADD3 R19, R37, R19, RZ ;  /* 0x000000132513d210 */ /* 0x000fe20007ffe0ff */
[----:B------:R-:W-:Y:S01]  /*0ec0*/  @!P4 IMAD.MOV.U32 R34, RZ, RZ, R26 ;  /* 0x000000ffff22c224 */ /* 0x000fe200078e001a */
[----:B------:R3:W-:Y:S01]  /*0ed0*/  @P6 STS [R3+0x1400], R12 ;  /* 0x0014000c03006388 */ /* 0x0007e20000000800 */
[----:B------:R-:W-:Y:S02]  /*0ee0*/  @!P4 SHF.R.S32.HI R30, RZ, 0x1f, R28 ;  /* 0x0000001fff1ec819 */ /* 0x000fe4000001141c */
[----:B------:R-:W-:Y:S01]  /*0ef0*/  ISETP.GE.AND P0, PT, R23, R24, PT ;  /* 0x000000181700720c */ /* 0x000fe20003f06270 */
[----:B------:R-:W-:Y:S01]  /*0f00*/  @!PT LDS RZ, [RZ] ;  /* 0x00000000fffff984 */ /* 0x000fe20000000800 */
[----:B------:R-:W-:Y:S01]  /*0f10*/  @!PT LDS RZ, [RZ] ;  /* 0x00000000fffff984 */ /* 0x000fe20000000800 */
[----:B------:R-:W-:Y:S01]  /*0f20*/  @!PT LDS RZ, [RZ] ;  /* 0x00000000fffff984 */ /* 0x000fe20000000800 */
[----:B------:R4:W-:Y:S01]  /*0f30*/  @!P6 LDGSTS.E.LTC128B [R3+0x1400], desc[UR38][R16.64] ;  /* 0x014000001003efae */ /* 0x0009e2000b921966 */
[----:B------:R-:W-:-:S02]  /*0f40*/  @!P5 LEA.HI.X R15, R36, R15, R19, 0x2, P2 ;  /* 0x0000000f240fd211 */ /* 0x000fc400010f1413 */
[----:B------:R-:W5:Y:S01]  /*0f50*/  @!P4 LDC.64 R18, c[0x0][0x250] ;  /* 0x00009400ff12cb82 */ /* 0x000f620000000a00 */
[----:B------:R-:W-:Y:S01]  /*0f60*/  ISETP.GE.AND P6, PT, R22, R24, PT ;  /* 0x000000181600720c */ /* 0x000fe20003fc6270 */
[-C--:B-1----:R-:W-:Y:S02]  /*0f70*/  @!P4 IMAD R30, R30, R10.reuse, RZ ;  /* 0x0000000a1e1ec224 */ /* 0x082fe400078e02ff */
[----:B------:R-:W-:-:S04]  /*0f80*/  @!P4 IMAD.WIDE.U32 R34, R28, R10, R34 ;  /* 0x0000000a1c22c225 */ /* 0x000fc800078e0022 */
[----:B------:R-:W-:Y:S01]  /*0f90*/  @!P4 IMAD R30, R28, R11, R30 ;  /* 0x0000000b1c1ec224 */ /* 0x000fe200078e021e */
[----:B------:R-:W-:Y:S01]  /*0fa0*/  @P4 MOV R11, 0xff800000 ;  /* 0xff800000000b4802 */ /* 0x000fe20000000f00 */
[-C--:B--2---:R-:W-:Y:S01]  /*0fb0*/  @!P3 IMAD R31, R31, R20.reuse, RZ ;  /* 0x000000141f1fb224 */ /* 0x084fe200078e02ff */
[----:B------:R-:W-:Y:S01]  /*0fc0*/  @!P0 SHF.R.S32.HI R28, RZ, 0x1f, R23 ;  /* 0x0000001fff1c8819 */ /* 0x000fe20000011417 */
[----:B------:R-:W-:Y:S02]  /*0fd0*/  @!P4 IMAD.IADD R30, R35, 0x1, R30 ;  /* 0x00000001231ec824 */ /* 0x000fe400078e021e */
[C---:B------:R-:W-:Y:S02]  /*0fe0*/  @!P3 IMAD R21, R29.reuse, R21, R31 ;  /* 0x000000151d15b224 */ /* 0x040fe400078e021f */
[----:B---3--:R-:W-:Y:S02]  /*0ff0*/  @P5 IMAD.MOV.U32 R12, RZ, RZ, -0x800000 ;  /* 0xff800000ff0c5424 */ /* 0x008fe400078e00ff */
[----:B------:R-:W-:Y:S01]  /*1000*/  @!P3 IMAD.WIDE.U32 R38, R29, R20, R38 ;  /* 0x000000141d26b225 */ /* 0x000fe200078e0026 */
[----:B------:R-:W-:-:S02]  /*1010*/  @P3 MOV R20, 0xff800000 ;  /* 0xff80000000143802 */ /* 0x000fc40000000f00 */
[----:B------:R1:W-:Y:S01]  /*1020*/  @P5 STS [R3+0x1800], R12 ;  /* 0x0018000c03005388 */ /* 0x0003e20000000800 */
[----:B----4-:R-:W2:Y:S01]  /*1030*/  @!P0 LDC.64 R16, c[0x0][0x268] ;  /* 0x00009a00ff108b82 */ /* 0x010ea20000000a00 */
[C---:B-----5:R-:W-:Y:S01]  /*1040*/  @!P4 LEA R36, P2, R34.reuse, R18, 0x2 ;  /* 0x000000122224c211 */ /* 0x060fe200078410ff */
[----:B------:R-:W-:Y:S01]  /*1050*/  @!P3 IMAD.IADD R21, R39, 0x1, R21 ;  /* 0x000000012715b824 */ /* 0x000fe200078e0215 */
[----:B------:R-:W-:Y:S01]  /*1060*/  @!PT LDS RZ, [RZ] ;  /* 0x00000000fffff984 */ /* 0x000fe20000000800 */
[----:B------:R-:W-:Y:S01]  /*1070*/  @!PT LDS RZ, [RZ] ;  /* 0x00000000fffff984 */ /* 0x000fe20000000800 */
[----:B------:R-:W-:Y:S01]  /*1080*/  @!PT LDS RZ, [RZ] ;  /* 0x00000000fffff984 */ /* 0x000fe20000000800 */
[----:B------:R3:W-:Y:S01]  /*1090*/  @!P5 LDGSTS.E.LTC128B [R3+0x1800], desc[UR38][R14.64] ;  /* 0x018000000e03dfae */ /* 0x0007e2000b921966 */
[----:B------:R-:W-:Y:S01]  /*10a0*/  @!P0 IMAD.MOV.U32 R35, RZ, RZ, R27 ;  /* 0x000000ffff238224 */ /* 0x000fe200078e001b */
[----:B------:R-:W-:Y:S02]  /*10b0*/  @!P4 LEA.HI.X R37, R34, R19, R30, 0x2, P2 ;  /* 0x000000132225c211 */ /* 0x000fe400010f141e */
[----:B------:R4:W-:Y:S01]  /*10c0*/  @P4 STS [R3+0x1c00], R11 ;  /* 0x001c000b03004388 */ /* 0x0009e20000000800 */
[----:B------:R-:W5:Y:S01]  /*10d0*/  @!P6 LDC.64 R18, c[0x0][0x268] ;  /* 0x00009a00ff12eb82 */ /* 0x000f620000000a00 */
[----:B------:R-:W-:-:S02]  /*10e0*/  @!P0 MOV R34, R26 ;  /* 0x0000001a00228202 */ /* 0x000fc40000000f00 */
[----:B------:R-:W-:Y:S01]  /*10f0*/  @!PT LDS RZ, [RZ] ;  /* 0x00000000fffff984 */ /* 0x000fe20000000800 */
[----:B------:R-:W-:Y:S01]  /*1100*/  @!PT LDS RZ, [RZ] ;  /* 0x00000000fffff984 */ /* 0x000fe20000000800 */
[----:B------:R-:W-:Y:S01]  /*1110*/  @!PT LDS RZ, [RZ] ;  /* 0x00000000fffff984 */ /* 0x000fe20000000800 */
[----:B------:R5:W-:Y:S01]  /*1120*/  @!P4 LDGSTS.E.LTC128B [R3+0x1c00], desc[UR38][R36.64] ;  /* 0x01c000002403cfae */ /* 0x000be2000b921966 */
[----:B------:R-:W-:-:S03]  /*1130*/  IADD3 R29, R8, 0xe0, RZ ;  /* 0x000000e0081d7810 */ /* 0x000fc60007ffe0ff */
[----:B------:R4:W-:Y:S01]  /*1140*/  @P3 STS [R3+0x2000], R20 ;  /* 0x0020001403003388 */ /* 0x0009e20000000800 */
[----:B-1----:R-:W-:Y:S02]  /*1150*/  VIADD R12, R8, 0xb0 ;  /* 0x000000b0080c7836 */ /* 0x002fe40000000000 */
[-C--:B--2---:R-:W-:Y:S02]  /*1160*/  @!P0 IMAD R28, R28, R16.reuse, RZ ;  /* 0x000000101c1c8224 */ /* 0x084fe400078e02ff */
[C---:B------:R-:W-:Y:S01]  /*1170*/  @!P0 IMAD.WIDE.U32 R34, R23.reuse, R16, R34 ;  /* 0x0000001017228225 */ /* 0x040fe200078e0022 */
[----:B------:R-:W-:Y:S01]  /*1180*/  ISETP.GE.AND P5, PT, R12, R24, PT ;  /* 0x000000180c00720c */ /* 0x000fe20003fa6270 */
[----:B---3--:R-:W1:Y:S02]  /*1190*/  @!P3 LDC.64 R14, c[0x0][0x250] ;  /* 0x00009400ff0ebb82 */ /* 0x008e640000000a00 */
[----:B------:R-:W-:-:S04]  /*11a0*/  @!P0 IMAD R28, R23, R17, R28 ;  /* 0x00000011171c8224 */ /* 0x000fc800078e021c */
[----:B------:R-:W-:Y:S01]  /*11b0*/  @!P0 IMAD.IADD R23, R35, 0x1, R28 ;  /* 0x0000000123178824 */ /* 0x000fe200078e021c */
[----:B------:R-:W-:Y:S01]  /*11c0*/  IADD3 R28, R8, 0xc0, RZ ;  /* 0x000000c0081c7810 */ /* 0x000fe20007ffe0ff */
[----:B----4-:R-:W5:Y:S01]  /*11d0*/  @!P0 LDC.64 R10, c[0x0][0x250] ;  /* 0x00009400ff0a8b82 */ /* 0x010f620000000a00 */
[----:B------:R-:W-:Y:S02]  /*11e0*/  @!P6 MOV R35, R27 ;  /* 0x0000001b0023e202 */ /* 0x000fe40000000f00 */
[----:B------:R-:W-:Y:S02]  /*11f0*/  @P0 MOV R20, 0xff800000 ;  /* 0xff80000000140802 */ /* 0x000fe40000000f00 */
[----:B------:R-:W-:-:S03]  /*1200*/  ISETP.GE.AND P4, PT, R28, R24, PT ;  /* 0x000000181c00720c */ /* 0x000fc60003f86270 */
[----:B------:R-:W2:Y:S01]  /*1210*/  @!P6 LDC.64 R16, c[0x0][0x250] ;  /* 0x00009400ff10eb82 */ /* 0x000ea20000000a00 */
[----:B-1----:R-:W-:-:S04]  /*1220*/  @!P3 LEA R30, P2, R38, R14, 0x2 ;  /* 0x0000000e261eb211 */ /* 0x002fc800078410ff */
[----:B------:R-:W-:-:S03]  /*1230*/  @!P3 LEA.HI.X R31, R38, R15, R21, 0x2, P2 ;  /* 0x0000000f261fb211 */ /* 0x000fc600010f1415 */
[----:B------:R-:W1:Y:S01]  /*1240*/  @!P5 LDC.64 R14, c[0x0][0x268] ;  /* 0x00009a00ff0edb82 */ /* 0x000e620000000a00 */
[----:B------:R-:W-:Y:S02]  /*1250*/  @!P6 SHF.R.S32.HI R21, RZ, 0x1f, R22 ;  /* 0x0000001fff15e819 */ /* 0x000fe40000011416 */
[C---:B-----5:R-:W-:Y:S01]  /*1260*/  @!P0 LEA R36, P2, R34.reuse, R10, 0x2 ;  /* 0x0000000a22248211 */ /* 0x060fe200078410ff */
[----:B------:R-:W-:Y:S01]  /*1270*/  @!PT LDS RZ, [RZ] ;  /* 0x00000000fffff984 */ /* 0x000fe20000000800 */
[----:B------:R-:W-:Y:S01]  /*1280*/  @!PT LDS RZ, [RZ] ;  /* 0x00000000fffff984 */ /* 0x000fe20000000800 */
[----:B------:R-:W-:Y:S01]  /*1290*/  @!PT LDS RZ, [RZ] ;  /* 0x00000000fffff984 */ /* 0x000fe20000000800 */
[----:B------:R3:W-:Y:S02]  /*12a0*/  @!P3 LDGSTS.E.LTC128B [R3+0x2000], desc[UR38][R30.64] ;  /* 0x020000001e03bfae */ /* 0x0007e4000b921966 */
[----:B------:R-:W-:Y:S01]  /*12b0*/  @!P6 IMAD R21, R21, R18, RZ ;  /* 0x000000121515e224 */ /* 0x000fe200078e02ff */
[----:B------:R-:W-:Y:S01]  /*12c0*/  @!P0 LEA.HI.X R37, R34, R11, R23, 0x2, P2 ;  /* 0x0000000b22258211 */ /* 0x000fe200010f1417 */
[----:B------:R4:W-:Y:S01]  /*12d0*/  @P0 STS [R3+0x2400], R20 ;  /* 0x0024001403000388 */ /* 0x0009e20000000800 */
[----:B------:R-:W5:Y:S01]  /*12e0*/  @!P5 LDC.64 R10, c[0x0][0x250] ;  /* 0x00009400ff0adb82 */ /* 0x000f620000000a00 */
[----:B------:R-:W-:Y:S01]  /*12f0*/  @!P6 IMAD.MOV.U32 R34, RZ, RZ, R26 ;  /* 0x000000ffff22e224 */ /* 0x000fe200078e001a */
[----:B------:R-:W-:Y:S01]  /*1300*/  ISETP.GE.AND P2, PT, R29, R24, PT ;  /* 0x000000181d00720c */ /* 0x000fe20003f46270 */
[C---:B------:R-:W-:Y:S01]  /*1310*/  @!P6 IMAD R19, R22.reuse, R19, R21 ;  /* 0x000000131613e224 */ /* 0x040fe200078e0215 */
[----:B------:R-:W-:Y:S01]  /*1320*/  @!PT LDS RZ, [RZ] ;  /* 0x00000000fffff984 */ /* 0x000fe20000000800 */
[----:B------:R-:W-:Y:S01]  /*1330*/  @!PT LDS RZ, [RZ] ;  /* 0x00000000fffff984 */ /* 0x000fe20000000800 */
[----:B------:R-:W-:Y:S01]  /*1340*/  @!PT LDS RZ, [RZ] ;  /* 0x00000000fffff984 */ /* 0x000fe20000000800 */
[----:B------:R1:W-:Y:S01]  /*1350*/  @!P0 LDGSTS.E.LTC128B [R3+0x2400], desc[UR38][R36.64] ;  /* 0x0240000024038fae */ /* 0x0003e2000b921966 */
[----:B------:R-:W-:-:S03]  /*1360*/  @!P6 IMAD.WIDE.U32 R34, R22, R18, R34 ;  /* 0x000000121622e225 */ /* 0x000fc600078e0022 */
[----:B------:R-:W5:Y:S01]  /*1370*/  @!P4 LDC.64 R22, c[0x0][0x268] ;  /* 0x00009a00ff16cb82 */ /* 0x000f620000000a00 */
[----:B--2---:R-:W-:Y:S01]  /*1380*/  @!P6 LEA R38, P0, R34, R16, 0x2 ;  /* 0x000000102226e211 */ /* 0x004fe200078010ff */
[----:B---3--:R-:W-:Y:S01]  /*1390*/  VIADD R30, R8, 0xd0 ;  /* 0x000000d0081e7836 */ /* 0x008fe20000000000 */
[----:B------:R-:W-:Y:S02]  /*13a0*/  @!P4 SHF.R.S32.HI R31, RZ, 0x1f, R28 ;  /* 0x0000001fff1fc819 */ /* 0x000fe4000001141c */
[----:B----4-:R-:W-:Y:S02]  /*13b0*/  @!P5 SHF.R.S32.HI R20, RZ, 0x1f, R12 ;  /* 0x0000001fff14d819 */ /* 0x010fe4000001140c */
[----:B------:R-:W-:-:S03]  /*13c0*/  ISETP.GE.AND P3, PT, R30, R24, PT ;  /* 0x000000181e00720c */ /* 0x000fc60003f66270 */
[-C--:B-1----:R-:W-:Y:S01]  /*13d0*/  @!P5 IMAD R20, R20, R14.reuse, RZ ;  /* 0x0000000e1414d224 */ /* 0x082fe200078e02ff */
[----:B------:R-:W-:Y:S01]  /*13e0*/  @!P5 MOV R37, R27 ;  /* 0x0000001b0025d202 */ /* 0x000fe20000000f00 */
[----:B------:R-:W-:Y:S02]  /*13f0*/  @!P5 IMAD.MOV.U32 R36, RZ, RZ, R26 ;  /* 0x000000ffff24d224 */ /* 0x000fe400078e001a */
[C---:B------:R-:W-:Y:S01]  /*1400*/  @!P5 IMAD R21, R12.reuse, R15, R20 ;  /* 0x0000000f0c15d224 */ /* 0x040fe200078e0214 */
[----:B------:R-:W-:Y:S01]  /*1410*/  @!P6 IADD3 R15, R35, R19, RZ ;  /* 0x00000013230fe210 */ /* 0x000fe20007ffe0ff */
[----:B------:R-:W-:-:S03]  /*1420*/  @!P5 IMAD.WIDE.U32 R36, R12, R14, R36 ;  /* 0x0000000e0c24d225 */ /* 0x000fc600078e0024 */
[----:B------:R-:W-:Y:S01]  /*1430*/  @!P6 LEA.HI.X R39, R34, R17, R15, 0x2, P0 ;  /* 0x000000112227e211 */ /* 0x000fe200000f140f */
[----:B------:R-:W-:Y:S01]  /*1440*/  @P6 IMAD.MOV.U32 R20, RZ, RZ, -0x800000 ;  /* 0xff800000ff146424 */ /* 0x000fe200078e00ff */
[----:B------:R-:W1:Y:S01]  /*1450*/  @!P2 LDC.64 R14, c[0x0][0x268] ;  /* 0x00009a00ff0eab82 */ /* 0x000e620000000a00 */
[----:B------:R-:W-:Y:S01]  /*1460*/  @P5 IMAD.MOV.U32 R12, RZ, RZ, -0x800000 ;  /* 0xff800000ff0c5424 */ /* 0x000fe200078e00ff */
[----:B------:R-:W-:Y:S01]  /*1470*/  @!P5 IADD3 R16, R37, R21, RZ ;  /* 0x000000152510d210 */ /* 0x000fe20007ffe0ff */
[----:B-----5:R-:W-:Y:S01]  /*1480*/  @!P4 IMAD R31, R31, R22, RZ ;  /* 0x000000161f1fc224 */ /* 0x020fe200078e02ff */
[----:B------:R2:W-:Y:S01]  /*1490*/  @P6 STS [R3+0x2800], R20 ;  /* 0x0028001403006388 */ /* 0x0005e20000000800 */
[----:B------:R-:W-:Y:S02]  /*14a0*/  @!P5 LEA R34, P0, R36, R10, 0x2 ;  /* 0x0000000a2422d211 */ /* 0x000fe400078010ff */
[----:B------:R-:W-:Y:S01]  /*14b0*/  @!P4 IMAD R23, R28, R23, R31 ;  /* 0x000000171c17c224 */ /* 0x000fe200078e021f */
[----:B------:R-:W3:Y:S01]  /*14c0*/  @!P3 LDC.64 R18, c[0x0][0x268] ;  /* 0x00009a00ff12bb82 */ /* 0x000ee20000000a00 */
[----:B------:R-:W-:Y:S01]  /*14d0*/  @!PT LDS RZ, [RZ] ;  /* 0x00000000fffff984 */ /* 0x000fe20000000800 */
[----:B------:R-:W-:Y:S01]  /*14e0*/  @!PT LDS RZ, [RZ] ;  /* 0x00000000fffff984 */ /* 0x000fe20000000800 */
[----:B------:R-:W-:Y:S01]  /*14f0*/  @!PT LDS RZ, [RZ] ;  /* 0x00000000fffff984 */ /* 0x000fe20000000800 */
[----:B------:R-:W-:Y:S01]  /*1500*/  @!P6 LDGSTS.E.LTC128B [R3+0x2800], desc[UR38][R38.64] ;  /* 0x028000002603efae */ /* 0x000fe2000b921966 */
[----:B------:R-:W-:-:S02]  /*1510*/  @!P5 LEA.HI.X R35, R36, R11, R16, 0x2, P0 ;  /* 0x0000000b2423d211 */ /* 0x000fc400000f1410 */
[----:B------:R-:W-:Y:S01]  /*1520*/  @!P3 SHF.R.S32.HI R36, RZ, 0x1f, R30 ;  /* 0x0000001fff24b819 */ /* 0x000fe2000001141e */
[----:B------:R4:W-:Y:S03]  /*1530*/  @P5 STS [R3+0x2c00], R12 ;  /* 0x002c000c03005388 */ /* 0x0009e60000000800 */
[----:B------:R-:W5:Y:S01]  /*1540*/  @!P3 LDC.64 R16, c[0x0][0x250] ;  /* 0x00009400ff10bb82 */ /* 0x000f620000000a00 */
[----:B------:R-:W-:Y:S01]  /*1550*/  @!PT LDS RZ, [RZ] ;  /* 0x00000000fffff984 */ /* 0x000fe20000000800 */
[----:B------:R-:W-:Y:S01]  /*1560*/  @!PT LDS RZ, [RZ] ;  /* 0x00000000fffff984 */ /* 0x000fe20000000800 */
[----:B------:R-:W-:Y:S01]  /*1570*/  @!PT LDS RZ, [RZ] ;  /* 0x00000000fffff984 */ /* 0x000fe20000000800 */
[----:B------:R1:W-:Y:S07]  /*1580*/  @!P5 LDGSTS.E.LTC128B [R3+0x2c00], desc[UR38][R34.64] ;  /* 0x02c000002203dfae */ /* 0x0003ee000b921966 */
[----:B------:R-:W5:Y:S08]  /*1590*/  @!P2 LDC.64 R10, c[0x0][0x250] ;  /* 0x00009400ff0aab82 */ /* 0x000f700000000a00 */
[----:B--2---:R-:W2:Y:S01]  /*15a0*/  @!P4 LDC.64 R20, c[0x0][0x250] ;  /* 0x00009400ff14cb82 */ /* 0x004ea20000000a00 */
[----:B---3--:R-:W-:-:S04]  /*15b0*/  @!P3 IMAD R36, R36, R18, RZ ;  /* 0x000000122424b224 */ /* 0x008fc800078e02ff */
[C---:B------:R-:W-:Y:S02]  /*15c0*/  @!P3 IMAD R19, R30.reuse, R19, R36 ;  /* 0x000000131e13b224 */ /* 0x040fe400078e0224 */
[----:B----4-:R-:W-:Y:S02]  /*15d0*/  @P4 IMAD.MOV.U32 R12, RZ, RZ, -0x800000 ;  /* 0xff800000ff0c4424 */ /* 0x010fe400078e00ff */
[----:B------:R-:W-:-:S03]  /*15e0*/  @!P3 IMAD.WIDE.U32 R30, R30, R18, R26 ;  /* 0x000000121e1eb225 */ /* 0x000fc600078e001a */
[----:B------:R3:W-:Y:S01]  /*15f0*/  @P4 STS [R3+0x3000], R12 ;  /* 0x0030000c03004388 */ /* 0x0007e20000000800 */
[----:B-1----:R-:W-:Y:S01]  /*1600*/  @!P4 IMAD.WIDE.U32 R34, R28, R22, R26 ;  /* 0x000000161c22c225 */ /* 0x002fe200078e001a */
[----:B-----5:R-:W-:-:S03]  /*1610*/  @!P3 LEA R16, P5, R30, R16, 0x2 ;  /* 0x000000101e10b211 */ /* 0x020fc600078a10ff */
[----:B------:R-:W-:Y:S02]  /*1620*/  @!P4 IMAD.IADD R23, R35, 0x1, R23 ;  /* 0x000000012317c824 */ /* 0x000fe400078e0217 */
[----:B------:R-:W-:Y:S01]  /*1630*/  @!P3 IMAD.IADD R19, R31, 0x1, R19 ;  /* 0x000000011f13b824 */ /* 0x000fe200078e0213 */
[----:B--2---:R-:W-:-:S04]  /*1640*/  @!P4 LEA R20, P0, R34, R20, 0x2 ;  /* 0x000000142214c211 */ /* 0x004fc800078010ff */
[----:B------:R-:W-:Y:S02]  /*1650*/  @!P3 LEA.HI.X R17, R30, R17, R19, 0x2, P5 ;  /* 0x000000111e11b211 */ /* 0x000fe400028f1413 */
[----:B------:R-:W-:-:S05]  /*1660*/  @!P4 LEA.HI.X R21, R34, R21, R23, 0x2, P0 ;  /* 0x000000152215c211 */ /* 0x000fca00000f1417 */
[----:B------:R-:W-:Y:S01]  /*1670*/  @!PT LDS RZ, [RZ] ;  /* 0x00000000fffff984 */ /* 0x000fe20000000800 */
[----:B------:R-:W-:Y:S01]  /*1680*/  @!PT LDS RZ, [RZ] ;  /* 0x00000000fffff984 */ /* 0x000fe20000000800 */
[----:B------:R-:W-:Y:S01]  /*1690*/  @!PT LDS RZ, [RZ] ;  /* 0x00000000fffff984 */ /* 0x000fe20000000800 */
[----:B------:R2:W-:Y:S01]  /*16a0*/  @!P4 LDGSTS.E.LTC128B [R3+0x3000], desc[UR38][R20.64] ;  /* 0x030000001403cfae */ /* 0x0005e2000b921966 */
[----:B---3--:R-:W-:-:S05]  /*16b0*/  @!P2 SHF.R.S32.HI R12, RZ, 0x1f, R29 ;  /* 0x0000001fff0ca819 */ /* 0x008fca000001141d */
[----:B------:R-:W-:-:S04]  /*16c0*/  @!P2 IMAD R12, R12, R14, RZ ;  /* 0x0000000e0c0ca224 */ /* 0x000fc800078e02ff */
[C---:B------:R-:W-:Y:S01]  /*16d0*/  @!P2 IMAD R12, R29.reuse, R15, R12 ;  /* 0x0000000f1d0ca224 */ /* 0x040fe200078e020c */
[----:B------:R-:W-:Y:S01]  /*16e0*/  IADD3 R15, R8, 0xf0, RZ ;  /* 0x000000f0080f7810 */ /* 0x000fe20007ffe0ff */
[----:B------:R-:W-:Y:S01]  /*16f0*/  @!P2 IMAD.WIDE.U32 R28, R29, R14, R26 ;  /* 0x0000000e1d1ca225 */ /* 0x000fe200078e001a */
[----:B------:R-:W-:Y:S02]  /*1700*/  @P3 MOV R14, 0xff800000 ;  /* 0xff800000000e3802 */ /* 0x000fe40000000f00 */
[----:B------:R-:W-:Y:S02]  /*1710*/  ISETP.GE.AND P6, PT, R15, R24, PT ;  /* 0x000000180f00720c */ /* 0x000fe40003fc6270 */
[----:B------:R-:W-:Y:S01]  /*1720*/  @!P2 IADD3 R12, R29, R12, RZ ;  /* 0x0000000c1d0ca210 */ /* 0x000fe20007ffe0ff */
[----:B------:R1:W-:Y:S01]  /*1730*/  @P3 STS [R3+0x3400], R14 ;  /* 0x0034000e03003388 */ /* 0x0003e20000000800 */
[----:B------:R-:W-:-:S03]  /*1740*/  @!P2 LEA R10, P0, R28, R10, 0x2 ;  /* 0x0000000a1c0aa211 */ /* 0x000fc600078010ff */
[----:B------:R-:W-:Y:S01]  /*1750*/  @!PT LDS RZ, [RZ] ;  /* 0x00000000fffff984 */ /* 0x000fe20000000800 */
[----:B------:R-:W-:Y:S01]  /*1760*/  @!PT LDS RZ, [RZ] ;  /* 0x00000000fffff984 */ /* 0x000fe20000000800 */
[----:B------:R-:W-:Y:S01]  /*1770*/  @!PT LDS RZ, [RZ] ;  /* 0x00000000fffff984 */ /* 0x000fe20000000800 */
[----:B------:R2:W-:Y:S01]  /*1780*/  @!P3 LDGSTS.E.LTC128B [R3+0x3400], desc[UR38][R16.64] ;  /* 0x034000001003bfae */ /* 0x0005e2000b921966 */
[----:B------:R-:W-:-:S05]  /*1790*/  @!P2 LEA.HI.X R11, R28, R11, R12, 0x2, P0 ;  /* 0x0000000b1c0ba211 */ /* 0x000fca00000f140c */
[----:B------:R-:W-:Y:S01]  /*17a0*/  @P6 MOV R12, 0xff800000 ;  /* 0xff800000000c6802 */ /* 0x000fe20000000f00 */
[----:B-1----:R-:W-:-:S05]  /*17b0*/  @P2 IMAD.MOV.U32 R14, RZ, RZ, -0x800000 ;  /* 0xff800000ff0e2424 */ /* 0x002fca00078e00ff */
[----:B------:R2:W-:Y:S04]  /*17c0*/  @P2 STS [R3+0x3800], R14 ;  /* 0x0038000e03002388 */ /* 0x0005e80000000800 */
[----:B------:R-:W-:Y:S01]  /*17d0*/  @!PT LDS RZ, [RZ] ;  /* 0x00000000fffff984 */ /* 0x000fe20000000800 */
[----:B------:R-:W-:Y:S01]  /*17e0*/  @!PT LDS RZ, [RZ] ;  /* 0x00000000fffff984 */ /* 0x000fe20000000800 */
[----:B------:R-:W-:Y:S01]  /*17f0*/  @!PT LDS RZ, [RZ] ;  /* 0x00000000fffff984 */ /* 0x000fe20000000800 */
[----:B------:R2:W-:Y:S04]  /*1800*/  @!P2 LDGSTS.E.LTC128B [R3+0x3800], desc[UR38][R10.64] ;  /* 0x038000000a03afae */ /* 0x0005e8000b921966 */
[----:B------:R2:W-:Y:S01]  /*1810*/  @P6 STS [R3+0x3c00], R12 ;  /* 0x003c000c03006388 */ /* 0x0005e20000000800 */
[----:B------:R-:W-:Y:S05]  /*1820*/  @P6 BRA `(.L_x_234) ;  /* 0x00000000003c6947 */ /* 0x000fea0003800000 */
[----:B--2---:R-:W-:Y:S01]  /*1830*/  SHF.R.S32.HI R10, RZ, 0x1f, R15 ;  /* 0x0000001fff0a7819 */ /* 0x004fe2000001140f */
[----:B------:R-:W-:Y:S01]  /*1840*/  ULDC.64 UR4, c[0x0][0x268] ;  /* 0x00009a0000047ab9 */ /* 0x000fe20000000a00 */
[----:B------:R-:W-:Y:S02]  /*1850*/  MOV R16, R26 ;  /* 0x0000001a00107202 */ /* 0x000fe40000000f00 */
[----:B------:R-:W-:Y:S01]  /*1860*/  MOV R17, R27 ;  /* 0x0000001b00117202 */ /* 0x000fe20000000f00 */
[----:B------:R-:W-:Y:S02]  /*1870*/  IMAD R10, R10, UR4, RZ ;  /* 0x000000040a0a7c24 */ /* 0x000fe4000f8e02ff */
        /* <DEDUP_REMOVED lines=10> */
.L_x_234:
[----:B------:R-:W-:Y:S05]  /*1920*/  BSYNC B0 ;  /* 0x0000000000007941 */ /* 0x000fea0003800000 */
.L_x_233:
[----:B------:R-:W-:Y:S01]  /*1930*/  USHF.L.U32 UR4, UR36, 0x6, URZ ;  /* 0x0000000624047899 */ /* 0x000fe2000800063f */
[C---:B-1----:R-:W-:Y:S01]  /*1940*/  @P1 IMAD.HI.U32 R5, R9.reuse, R5, RZ ;  /* 0x0000000509051227 */ /* 0x042fe200078e00ff */
[----:B--23--:R-:W-:Y:S01]  /*1950*/  MOV R3, R9 ;  /* 0x0000000900037202 */ /* 0x00cfe20000000f00 */
[----:B------:R-:W0:Y:S01]  /*1960*/  LDGDEPBAR ;  /* 0x00000000000079af */ /* 0x000e220000000000 */
[----:B------:R-:W-:Y:S01]  /*1970*/  ISETP.GE.AND P0, PT, R9, R25, PT ;  /* 0x000000190900720c */ /* 0x000fe20003f06270 */
[----:B------:R-:W-:Y:S01]  /*1980*/  IMAD.SHL.U32 R14, R2, 0x4, RZ ;  /* 0x00000004020e7824 */ /* 0x000fe200078e00ff */
[----:B----4-:R-:W-:Y:S01]  /*1990*/  @P1 SHF.R.U32.HI R3, RZ, R0, R5 ;  /* 0x00000000ff031219 */ /* 0x010fe20000011605 */
[----:B------:R-:W-:Y:S01]  /*19a0*/  USHF.R.S32.HI UR5, URZ, 0x1f, UR4 ;  /* 0x0000001f3f057899 */ /* 0x000fe20008011404 */
[----:B------:R-:W-:Y:S01]  /*19b0*/  IADD3 R13, R13, -UR4, RZ ;  /* 0x800000040d0d7c10 */ /* 0x000fe2000fffe0ff */
[----:B------:R-:W-:Y:S01]  /*19c0*/  IMAD R0, R33, R6, RZ ;  /* 0x0000000621007224 */ /* 0x000fe200078e02ff */
[----:B------:R-:W-:-:S02]  /*19d0*/  SEL R5, R3, 0xffffffff, !P0 ;  /* 0xffffffff03057807 */ /* 0x000fc40004000000 */
[----:B------:R-:W-:Y:S01]  /*19e0*/  ISETP.GE.AND P4, PT, R14, R13, PT ;  /* 0x0000000d0e00720c */ /* 0x000fe20003f86270 */
[C---:B------:R-:W-:Y:S01]  /*19f0*/  IMAD.WIDE.U32 R22, R32.reuse, R6, UR4 ;  /* 0x0000000420167e25 */ /* 0x040fe2000f8e0006 */
[----:B------:R-:W-:Y:S01]  /*1a00*/  SHF.R.S32.HI R6, RZ, 0x1f, R3 ;  /* 0x0000001fff067819 */ /* 0x000fe20000011403 */
[----:B------:R-:W-:Y:S01]  /*1a10*/  ULDC.64 UR4, c[0x0][0x240] ;  /* 0x0000900000047ab9 */ /* 0x000fe20000000a00 */
[----:B------:R-:W-:Y:S01]  /*1a20*/  ISETP.LT.OR P4, PT, R5, RZ, P4 ;  /* 0x000000ff0500720c */ /* 0x000fe20002781670 */
[----:B------:R-:W-:Y:S01]  /*1a30*/  IMAD R7, R32, R7, R0 ;  /* 0x0000000720077224 */ /* 0x000fe200078e0200 */
[----:B------:R-:W-:Y:S01]  /*1a40*/  IADD3 R35, -R3, RZ, RZ ;  /* 0x000000ff03237210 */ /* 0x000fe20007ffe1ff */
[----:B------:R-:W1:Y:S01]  /*1a50*/  S2R R0, SR_CgaCtaId ;  /* 0x0000000000007919 */ /* 0x000e620000008800 */
[----:B------:R-:W-:Y:S01]  /*1a60*/  ISETP.LT.OR P5, PT, R24, 0x3, P4 ;  /* 0x000000031800780c */ /* 0x000fe200027a1670 */
[----:B------:R-:W-:Y:S01]  /*1a70*/  IMAD R6, R6, UR4, RZ ;  /* 0x0000000406067c24 */ /* 0x000fe2000f8e02ff */
[----:B------:R-:W-:Y:S01]  /*1a80*/  SHF.R.S32.HI R36, RZ, 0x1f, R14 ;  /* 0x0000001fff247819 */ /* 0x000fe2000001140e */
[----:B------:R-:W-:Y:S01]  /*1a90*/  IMAD.IADD R23, R23, 0x1, R7 ;  /* 0x0000000117177824 */ /* 0x000fe200078e0207 */
[----:B------:R-:W-:Y:S01]  /*1aa0*/  LEA R15, R8, R14, 0x6 ;  /* 0x0000000e080f7211 */ /* 0x000fe200078e30ff */
[----:B------:R-:W-:-:S02]  /*1ab0*/  IMAD R6, R3, UR5, R6 ;  /* 0x0000000503067c24 */ /* 0x000fc4000f8e0206 */
[----:B------:R-:W-:Y:S01]  /*1ac0*/  IMAD.WIDE.U32 R22, R3, UR4, R22 ;  /* 0x0000000403167c25 */ /* 0x000fe2000f8e0016 */
[----:B------:R-:W-:Y:S01]  /*1ad0*/  ULDC.64 UR4, c[0x0][0x230] ;  /* 0x00008c0000047ab9 */ /* 0x000fe20000000a00 */
[----:B------:R-:W2:Y:S02]  /*1ae0*/  @!P4 LDC.64 R20, c[0x0][0x238] ;  /* 0x00008e00ff14cb82 */ /* 0x000ea40000000a00 */
[----:B------:R-:W-:Y:S02]  /*1af0*/  IMAD R35, R4, R35, R9 ;  /* 0x0000002304237224 */ /* 0x000fe400078e0209 */
[----:B------:R-:W-:-:S03]  /*1b00*/  IMAD.IADD R23, R23, 0x1, R6 ;  /* 0x0000000117177824 */ /* 0x000fc600078e0206 */
        /* <DEDUP_REMOVED lines=11> */
[----:B-1----:R-:W-:Y:S02]  /*1bc0*/  LEA R0, R0, R3, 0x18 ;  /* 0x0000000300007211 */ /* 0x002fe400078ec0ff */
[----:B------:R-:W-:Y:S01]  /*1bd0*/  @!P4 IADD3.X R21, R41, R21, RZ, P2, !PT ;  /* 0x000000152915c210 */ /* 0x000fe200017fe4ff */
        /* <DEDUP_REMOVED lines=14> */
[----:B-1----:R-:W-:-:S04]  /*1cc0*/  @!P4 LEA R10, P2, R20, R10, 0x2 ;  /* 0x0000000a140ac211 */ /* 0x002fc800078410ff */
[----:B------:R-:W-:-:S05]  /*1cd0*/  @!P4 LEA.HI.X R11, R20, R11, R21, 0x2, P2 ;  /* 0x0000000b140bc211 */ /* 0x000fca00010f1415 */
[----:B------:R-:W-:Y:S04]  /*1ce0*/  @!P4 LDGSTS.E.BYPASS.LTC128B.128 [R12+0x5040], desc[UR38][R10.64] ;  /* 0x050400000a0ccfae */ /* 0x000fe8000b901d66 */
[----:B------:R-:W0:Y:S01]  /*1cf0*/  LDGDEPBAR ;  /* 0x00000000000079af */ /* 0x000e220000000000 */
[----:B--2---:R-:W-:-:S05]  /*1d00*/  @!P5 LEA R3, R15, R0, 0x2 ;  /* 0x000000000f03d211 */ /* 0x004fca00078e10ff */
[----:B------:R1:W-:Y:S04]  /*1d10*/  @!P5 LDGSTS.E.BYPASS.LTC128B.128 [R3+0x6040], desc[UR38][R6.64] ;  /* 0x060400000603dfae */ /* 0x0003e8000b901d66 */
[----:B------:R-:W0:Y:S01]  /*1d20*/  LDGDEPBAR ;  /* 0x00000000000079af */ /* 0x000e220000000000 */
[----:B-1----:R-:W-:Y:S01]  /*1d30*/  IMAD.SHL.U32 R3, R2, 0x10, RZ ;  /* 0x0000001002037824 */ /* 0x002fe200078e00ff */
[----:B------:R-:W-:-:S06]  /*1d40*/  DEPBAR.LE SB0, 0x3 ;  /* 0x000080c00000791a */ /* 0x000fcc0000000000 */
[----:B------:R-:W-:Y:S05]  /*1d50*/  WARPSYNC.ALL ;  /* 0x0000000000007948 */ /* 0x000fea0003800000 */
[----:B------:R-:W-:Y:S01]  /*1d60*/  LOP3.LUT R3, R3, 0xf0, RZ, 0xc0, !PT ;  /* 0x000000f003037812 */ /* 0x000fe200078ec0ff */
[----:B------:R-:W1:Y:S03]  /*1d70*/  S2UR UR4, SR_CTAID.Y ;  /* 0x00000000000479c3 */ /* 0x000e660000002600 */
[----:B------:R-:W-:Y:S02]  /*1d80*/  LOP3.LUT R6, R3, 0xf, R8, 0xf8, !PT ;  /* 0x0000000f03067812 */ /* 0x000fe400078ef808 */
[----:B------:R-:W-:-:S04]  /*1d90*/  SHF.R.U32.HI R3, RZ, 0x4, R3 ;  /* 0x00000004ff037819 */ /* 0x000fc80000011603 */
[----:B------:R-:W-:-:S04]  /*1da0*/  LOP3.LUT R3, R6, R3, RZ, 0x3c, !PT ;  /* 0x0000000306037212 */ /* 0x000fc800078e3cff */
[----:B------:R-:W-:Y:S01]  /*1db0*/  LEA R49, R3, R0, 0x2 ;  /* 0x0000000003317211 */ /* 0x000fe200078e10ff */
[----:B------:R-:W-:Y:S06]  /*1dc0*/  BAR.SYNC.DEFER_BLOCKING 0x0 ;  /* 0x0000000000007b1d */ /* 0x000fec0000010000 */
[----:B------:R-:W2:Y:S04]  /*1dd0*/  LDS R3, [R49+0x400] ;  /* 0x0004000031037984 */ /* 0x000ea80000000800 */
[----:B------:R-:W3:Y:S04]  /*1de0*/  LDS R48, [R49] ;  /* 0x0000000031307984 */ /* 0x000ee80000000800 */
[----:B------:R-:W4:Y:S04]  /*1df0*/  LDS R47, [R49+0x800] ;  /* 0x00080000312f7984 */ /* 0x000f280000000800 */
[----:B------:R-:W5:Y:S04]  /*1e00*/  LDS R46, [R49+0xc00] ;  /* 0x000c0000312e7984 */ /* 0x000f680000000800 */
[----:B------:R-:W1:Y:S04]  /*1e10*/  LDS R45, [R49+0x1000] ;  /* 0x00100000312d7984 */ /* 0x000e680000000800 */
[----:B------:R-:W1:Y:S04]  /*1e20*/  LDS R44, [R49+0x1400] ;  /* 0x00140000312c7984 */ /* 0x000e680000000800 */
[----:B------:R-:W1:Y:S04]  /*1e30*/  LDS R43, [R49+0x1800] ;  /* 0x00180000312b7984 */ /* 0x000e680000000800 */
[----:B------:R-:W1:Y:S04]  /*1e40*/  LDS R42, [R49+0x1c00] ;  /* 0x001c0000312a7984 */ /* 0x000e680000000800 */
[----:B------:R-:W1:Y:S04]  /*1e50*/  LDS R39, [R49+0x2000] ;  /* 0x0020000031277984 */ /* 0x000e680000000800 */
[----:B------:R-:W1:Y:S04]  /*1e60*/  LDS R38, [R49+0x2400] ;  /* 0x0024000031267984 */ /* 0x000e680000000800 */
[----:B------:R-:W1:Y:S01]  /*1e70*/  LDS R37, [R49+0x2800] ;  /* 0x0028000031257984 */ /* 0x000e620000000800 */
[----:B--2---:R-:W-:-:S03]  /*1e80*/  FSETP.NEU.FTZ.AND P3, PT, R3, -INF , PT ;  /* 0xff8000000300780b */ /* 0x004fc60003f7d000 */
[----:B------:R-:W2:Y:S01]  /*1e90*/  LDS R31, [R49+0x2c00] ;  /* 0x002c0000311f7984 */ /* 0x000ea20000000800 */
[----:B---3--:R-:W-:Y:S02]  /*1ea0*/  FMNMX.FTZ R7, R3, R48, !PT ;  /* 0x0000003003077209 */ /* 0x008fe40007810000 */
[----:B------:R-:W-:Y:S01]  /*1eb0*/  FSETP.NEU.FTZ.AND P5, PT, R48, -INF , PT ;  /* 0xff8000003000780b */ /* 0x000fe20003fbd000 */
[----:B------:R-:W3:Y:S01]  /*1ec0*/  LDS R30, [R49+0x3000] ;  /* 0x00300000311e7984 */ /* 0x000ee20000000800 */
[----:B----4-:R-:W-:Y:S02]  /*1ed0*/  FMNMX.FTZ R7, R7, R47, !PT ;  /* 0x0000002f07077209 */ /* 0x010fe40007810000 */
[----:B------:R-:W-:Y:S01]  /*1ee0*/  FSETP.NEU.FTZ.AND P2, PT, R47, -INF , PT ;  /* 0xff8000002f00780b */ /* 0x000fe20003f5d000 */
[----:B------:R-:W4:Y:S01]  /*1ef0*/  LDS R29, [R49+0x3400] ;  /* 0x00340000311d7984 */ /* 0x000f220000000800 */
[----:B-----5:R-:W-:-:S03]  /*1f00*/  FMNMX.FTZ R7, R7, R46, !PT ;  /* 0x0000002e07077209 */ /* 0x020fc60007810000 */
[----:B------:R-:W5:Y:S01]  /*1f10*/  LDS R28, [R49+0x3800] ;  /* 0x00380000311c7984 */ /* 0x000f620000000800 */
[----:B-1----:R-:W-:-:S03]  /*1f20*/  FMNMX.FTZ R7, R7, R45, !PT ;  /* 0x0000002d07077209 */ /* 0x002fc60007810000 */
[----:B------:R-:W1:Y:S01]  /*1f30*/  LDS R27, [R49+0x3c00] ;  /* 0x003c0000311b7984 */ /* 0x000e620000000800 */
[----:B------:R-:W-:-:S04]  /*1f40*/  FMNMX.FTZ R7, R7, R44, !PT ;  /* 0x0000002c07077209 */ /* 0x000fc80007810000 */
[----:B------:R-:W-:-:S04]  /*1f50*/  FMNMX.FTZ R7, R7, R43, !PT ;  /* 0x0000002b07077209 */ /* 0x000fc80007810000 */
[----:B------:R-:W-:-:S04]  /*1f60*/  FMNMX.FTZ R7, R7, R42, !PT ;  /* 0x0000002a07077209 */ /* 0x000fc80007810000 */
[----:B------:R-:W-:-:S04]  /*1f70*/  FMNMX.FTZ R7, R7, R39, !PT ;  /* 0x0000002707077209 */ /* 0x000fc80007810000 */
[----:B------:R-:W-:-:S04]  /*1f80*/  FMNMX.FTZ R7, R7, R38, !PT ;  /* 0x0000002607077209 */ /* 0x000fc80007810000 */
[----:B------:R-:W-:-:S04]  /*1f90*/  FMNMX.FTZ R7, R7, R37, !PT ;  /* 0x0000002507077209 */ /* 0x000fc80007810000 */
[----:B--2---:R-:W-:-:S04]  /*1fa0*/  FMNMX.FTZ R7, R7, R31, !PT ;  /* 0x0000001f07077209 */ /* 0x004fc80007810000 */
[----:B---3--:R-:W-:-:S04]  /*1fb0*/  FMNMX.FTZ R7, R7, R30, !PT ;  /* 0x0000001e07077209 */ /* 0x008fc80007810000 */
[----:B----4-:R-:W-:-:S04]  /*1fc0*/  FMNMX.FTZ R7, R7, R29, !PT ;  /* 0x0000001d07077209 */ /* 0x010fc80007810000 */
[----:B-----5:R-:W-:-:S04]  /*1fd0*/  FMNMX.FTZ R7, R7, R28, !PT ;  /* 0x0000001c07077209 */ /* 0x020fc80007810000 */
        /* <DEDUP_REMOVED lines=26> */
[--C-:B------:R-:W-:Y:S01]  /*2180*/  FADD.FTZ R16, R42, -R25.reuse ;  /* 0x800000192a107221 */ /* 0x100fe20000010000 */
[----:B------:R-:W-:Y:S01]  /*2190*/  FMUL.FTZ R17, R17, 1.4426950216293334961 ;  /* 0x3fb8aa3b11117820 */ /* 0x000fe20000410000 */
[--C-:B------:R-:W-:Y:S01]  /*21a0*/  FADD.FTZ R12, R39, -R25.reuse ;  /* 0x80000019270c7221 */ /* 0x100fe20000010000 */
[--C-:B------:R-:W-:Y:S01]  /*21b0*/  FADD.FTZ R11, R38, -R25.reuse ;  /* 0x80000019260b7221 */ /* 0x100fe20000010000 */
[----:B------:R-:W2:Y:S01]  /*21c0*/  MUFU.EX2 R23, R23 ;  /* 0x0000001700177308 */ /* 0x000ea20000000800 */
[----:B------:R-:W-:Y:S01]  /*21d0*/  FMUL.FTZ R16, R16, 1.4426950216293334961 ;  /* 0x3fb8aa3b10107820 */ /* 0x000fe20000410000 */
[----:B------:R-:W-:Y:S01]  /*21e0*/  FMUL.FTZ R12, R12, 1.4426950216293334961 ;  /* 0x3fb8aa3b0c0c7820 */ /* 0x000fe20000410000 */
[----:B------:R-:W-:Y:S01]  /*21f0*/  FMUL.FTZ R11, R11, 1.4426950216293334961 ;  /* 0x3fb8aa3b0b0b7820 */ /* 0x000fe20000410000 */
[--C-:B------:R-:W-:Y:S01]  /*2200*/  FADD.FTZ R10, R37, -R25.reuse ;  /* 0x80000019250a7221 */ /* 0x100fe20000010000 */
[--C-:B------:R-:W-:Y:S01]  /*2210*/  FADD.FTZ R7, R31, -R25.reuse ;  /* 0x800000191f077221 */ /* 0x100fe20000010000 */
[--C-:B------:R-:W-:Y:S01]  /*2220*/  FADD.FTZ R6, R30, -R25.reuse ;  /* 0x800000191e067221 */ /* 0x100fe20000010000 */
[--C-:B------:R-:W-:Y:S01]  /*2230*/  FADD.FTZ R3, R29, -R25.reuse ;  /* 0x800000191d037221 */ /* 0x100fe20000010000 */
[----:B------:R-:W3:Y:S01]  /*2240*/  MUFU.EX2 R22, R22 ;  /* 0x0000001600167308 */ /* 0x000ee20000000800 */
[----:B-1----:R-:W-:Y:S01]  /*2250*/  FADD.FTZ R19, RZ, R24 ;  /* 0x00000018ff137221 */ /* 0x002fe20000010000 */
[----:B------:R-:W-:Y:S01]  /*2260*/  FMUL.FTZ R10, R10, 1.4426950216293334961 ;  /* 0x3fb8aa3b0a0a7820 */ /* 0x000fe20000410000 */
[----:B------:R-:W-:Y:S01]  /*2270*/  FMUL.FTZ R7, R7, 1.4426950216293334961 ;  /* 0x3fb8aa3b07077820 */ /* 0x000fe20000410000 */
[----:B------:R-:W-:Y:S01]  /*2280*/  FMUL.FTZ R6, R6, 1.4426950216293334961 ;  /* 0x3fb8aa3b06067820 */ /* 0x000fe20000410000 */
[----:B------:R-:W-:Y:S01]  /*2290*/  FMUL.FTZ R3, R3, 1.4426950216293334961 ;  /* 0x3fb8aa3b03037820 */ /* 0x000fe20000410000 */
[--C-:B------:R-:W-:Y:S01]  /*22a0*/  FADD.FTZ R46, R28, -R25.reuse ;  /* 0x800000191c2e7221 */ /* 0x100fe20000010000 */
[----:B------:R-:W-:Y:S01]  /*22b0*/  FADD.FTZ R25, R27, -R25 ;  /* 0x800000191b197221 */ /* 0x000fe20000010000 */
[----:B------:R-:W1:Y:S01]  /*22c0*/  MUFU.EX2 R21, R21 ;  /* 0x0000001500157308 */ /* 0x000e620000000800 */
[----:B--2---:R-:W-:Y:S01]  /*22d0*/  FADD.FTZ R19, R19, R23 ;  /* 0x0000001713137221 */ /* 0x004fe20000010000 */
[----:B------:R-:W-:Y:S01]  /*22e0*/  FMUL.FTZ R46, R46, 1.4426950216293334961 ;  /* 0x3fb8aa3b2e2e7820 */ /* 0x000fe20000410000 */
[----:B------:R-:W-:Y:S01]  /*22f0*/  FMUL.FTZ R25, R25, 1.4426950216293334961 ;  /* 0x3fb8aa3b19197820 */ /* 0x000fe20000410000 */
[----:B------:R-:W-:-:S02]  /*2300*/  SEL R47, R2, 0xffffffff, P5 ;  /* 0xffffffff022f7807 */ /* 0x000fc40002800000 */
[----:B------:R-:W-:Y:S02]  /*2310*/  FSETP.NEU.FTZ.AND P5, PT, R45, -INF , PT ;  /* 0xff8000002d00780b */ /* 0x000fe40003fbd000 */
[----:B------:R-:W2:Y:S01]  /*2320*/  MUFU.EX2 R20, R20 ;  /* 0x0000001400147308 */ /* 0x000ea20000000800 */
[----:B---3--:R-:W-:Y:S01]  /*2330*/  FADD.FTZ R19, R19, R22 ;  /* 0x0000001613137221 */ /* 0x008fe20000010000 */
[C---:B------:R-:W-:Y:S01]  /*2340*/  @P3 IADD3 R47, R2.reuse, 0x10, RZ ;  /* 0x00000010022f3810 */ /* 0x040fe20007ffe0ff */
[----:B------:R-:W-:Y:S01]  /*2350*/  @P2 VIADD R47, R2, 0x20 ;  /* 0x00000020022f2836 */ /* 0x000fe20000000000 */
[----:B------:R-:W-:Y:S02]  /*2360*/  FSETP.NEU.FTZ.AND P3, PT, R44, -INF , PT ;  /* 0xff8000002c00780b */ /* 0x000fe40003f7d000 */
[----:B------:R-:W-:Y:S02]  /*2370*/  FSETP.NEU.FTZ.AND P2, PT, R43, -INF , PT ;  /* 0xff8000002b00780b */ /* 0x000fe40003f5d000 */
[----:B------:R-:W3:Y:S01]  /*2380*/  MUFU.EX2 R18, R18 ;  /* 0x0000001200127308 */ /* 0x000ee20000000800 */
[----:B-1----:R-:W-:Y:S01]  /*2390*/  FADD.FTZ R19, R19, R21 ;  /* 0x0000001513137221 */ /* 0x002fe20000010000 */
[----:B------:R-:W-:-:S02]  /*23a0*/  @P0 IADD3 R47, R2, 0x30, RZ ;  /* 0x00000030022f0810 */ /* 0x000fc40007ffe0ff */
[----:B------:R-:W-:Y:S02]  /*23b0*/  FSETP.NEU.FTZ.AND P0, PT, R42, -INF , PT ;  /* 0xff8000002a00780b */ /* 0x000fe40003f1d000 */
[C---:B------:R-:W-:Y:S02]  /*23c0*/  @P5 IADD3 R47, R2.reuse, 0x40, RZ ;  /* 0x00000040022f5810 */ /* 0x040fe40007ffe0ff */
[----:B------:R-:W1:Y:S01]  /*23d0*/  MUFU.EX2 R17, R17 ;  /* 0x0000001100117308 */ /* 0x000e620000000800 */
[----:B--2---:R-:W-:Y:S01]  /*23e0*/  FADD.FTZ R19, R19, R20 ;  /* 0x0000001413137221 */ /* 0x004fe20000010000 */
[C---:B------:R-:W-:Y:S01]  /*23f0*/  @P3 VIADD R47, R2.reuse, 0x50 ;  /* 0x00000050022f3836 */ /* 0x040fe20000000000 */
[----:B------:R-:W-:Y:S02]  /*2400*/  @P2 IADD3 R47, R2, 0x60, RZ ;  /* 0x00000060022f2810 */ /* 0x000fe40007ffe0ff */
[----:B------:R-:W-:Y:S02]  /*2410*/  FSETP.NEU.FTZ.AND P5, PT, R39, -INF , PT ;  /* 0xff8000002700780b */ /* 0x000fe40003fbd000 */
[----:B------:R-:W-:Y:S01]  /*2420*/  FSETP.NEU.FTZ.AND P3, PT, R38, -INF , PT ;  /* 0xff8000002600780b */ /* 0x000fe20003f7d000 */
[----:B------:R-:W2:Y:S01]  /*2430*/  MUFU.EX2 R16, R16 ;  /* 0x0000001000107308 */ /* 0x000ea20000000800 */
[----:B---3--:R-:W-:Y:S01]  /*2440*/  FADD.FTZ R19, R19, R18 ;  /* 0x0000001213137221 */ /* 0x008fe20000010000 */
[----:B------:R-:W-:-:S02]  /*2450*/  @P0 IADD3 R47, R2, 0x70, RZ ;  /* 0x00000070022f0810 */ /* 0x000fc40007ffe0ff */
[----:B------:R-:W-:Y:S02]  /*2460*/  FSETP.NEU.FTZ.AND P0, PT, R31, -INF , PT ;  /* 0xff8000001f00780b */ /* 0x000fe40003f1d000 */
[----:B------:R-:W-:Y:S02]  /*2470*/  FSETP.NEU.FTZ.AND P2, PT, R37, -INF , PT ;  /* 0xff8000002500780b */ /* 0x000fe40003f5d000 */
[----:B------:R-:W3:Y:S01]  /*2480*/  MUFU.EX2 R12, R12 ;  /* 0x0000000c000c7308 */ /* 0x000ee20000000800 */
[----:B-1----:R-:W-:Y:S01]  /*2490*/  FADD.FTZ R19, R19, R17 ;  /* 0x0000001113137221 */ /* 0x002fe20000010000 */
[----:B------:R-:W-:Y:S01]  /*24a0*/  @P5 VIADD R47, R2, 0x80 ;  /* 0x00000080022f5836 */ /* 0x000fe20000000000 */
[----:B------:R-:W-:Y:S02]  /*24b0*/  FSETP.NEU.FTZ.AND P5, PT, R30, -INF , PT ;  /* 0xff8000001e00780b */ /* 0x000fe40003fbd000 */
[----:B------:R-:W-:Y:S02]  /*24c0*/  @P3 IADD3 R47, R2, 0x90, RZ ;  /* 0x00000090022f3810 */ /* 0x000fe40007ffe0ff */
[----:B------:R-:W-:Y:S01]  /*24d0*/  FSETP.NEU.FTZ.AND P3, PT, R29, -INF , PT ;  /* 0xff8000001d00780b */ /* 0x000fe20003f7d000 */
[----:B------:R-:W1:Y:S01]  /*24e0*/  MUFU.EX2 R11, R11 ;  /* 0x0000000b000b7308 */ /* 0x000e620000000800 */
[----:B--2---:R-:W-:-:S02]  /*24f0*/  FADD.FTZ R19, R19, R16 ;  /* 0x0000001013137221 */ /* 0x004fc40000010000 */
[C---:B------:R-:W-:Y:S01]  /*2500*/  @P2 IADD3 R47, R2.reuse, 0xa0, RZ ;  /* 0x000000a0022f2810 */ /* 0x040fe20007ffe0ff */
[----:B------:R-:W-:Y:S01]  /*2510*/  @P0 VIADD R47, R2, 0xb0 ;  /* 0x000000b0022f0836 */ /* 0x000fe20000000000 */
[----:B------:R-:W-:Y:S02]  /*2520*/  FSETP.NEU.FTZ.AND P2, PT, R28, -INF , PT ;  /* 0xff8000001c00780b */ /* 0x000fe40003f5d000 */
[----:B------:R-:W-:Y:S01]  /*2530*/  FSETP.NEU.FTZ.AND P0, PT, R27, -INF , PT ;  /* 0xff8000001b00780b */ /* 0x000fe20003f1d000 */
[----:B------:R-:W2:Y:S01]  /*2540*/  MUFU.EX2 R10, R10 ;  /* 0x0000000a000a7308 */ /* 0x000ea20000000800 */
[----:B---3--:R-:W-:Y:S01]  /*2550*/  FADD.FTZ R19, R19, R12 ;  /* 0x0000000c13137221 */ /* 0x008fe20000010000 */
[C---:B------:R-:W-:Y:S02]  /*2560*/  @P5 IADD3 R47, R2.reuse, 0xc0, RZ ;  /* 0x000000c0022f5810 */ /* 0x040fe40007ffe0ff */
[C---:B------:R-:W-:Y:S02]  /*2570*/  @P3 IADD3 R47, R2.reuse, 0xd0, RZ ;  /* 0x000000d0022f3810 */ /* 0x040fe40007ffe0ff */
[----:B------:R-:W-:-:S02]  /*2580*/  ISETP.NE.AND P3, PT, R2, RZ, PT ;  /* 0x000000ff0200720c */ /* 0x000fc40003f65270 */
[----:B------:R-:W3:Y:S01]  /*2590*/  MUFU.EX2 R7, R7 ;  /* 0x0000000700077308 */ /* 0x000ee20000000800 */
[----:B-1----:R-:W-:Y:S01]  /*25a0*/  FADD.FTZ R19, R19, R11 ;  /* 0x0000000b13137221 */ /* 0x002fe20000010000 */
[C---:B------:R-:W-:Y:S02]  /*25b0*/  @P2 VIADD R47, R2.reuse, 0xe0 ;  /* 0x000000e0022f2836 */ /* 0x040fe40000000000 */
[----:B------:R-:W-:-:S04]  /*25c0*/  @P0 IADD3 R47, R2, 0xf0, RZ ;  /* 0x000000f0022f0810 */ /* 0x000fc80007ffe0ff */
[----:B------:R-:W1:Y:S01]  /*25d0*/  MUFU.EX2 R6, R6 ;  /* 0x0000000600067308 */ /* 0x000e620000000800 */
[----:B--2---:R-:W-:-:S07]  /*25e0*/  FADD.FTZ R19, R19, R10 ;  /* 0x0000000a13137221 */ /* 0x004fce0000010000 */
[----:B------:R-:W2:Y:S01]  /*25f0*/  MUFU.EX2 R3, R3 ;  /* 0x0000000300037308 */ /* 0x000ea20000000800 */
[----:B---3--:R-:W-:-:S07]  /*2600*/  FADD.FTZ R19, R19, R7 ;  /* 0x0000000713137221 */ /* 0x008fce0000010000 */
[----:B------:R-:W3:Y:S01]  /*2610*/  MUFU.EX2 R46, R46 ;  /* 0x0000002e002e7308 */ /* 0x000ee20000000800 */
[----:B-1----:R-:W-:-:S07]  /*2620*/  FADD.FTZ R19, R19, R6 ;  /* 0x0000000613137221 */ /* 0x002fce0000010000 */
[----:B------:R-:W1:Y:S01]  /*2630*/  MUFU.EX2 R25, R25 ;  /* 0x0000001900197308 */ /* 0x000e620000000800 */
[----:B--2---:R-:W-:-:S04]  /*2640*/  FADD.FTZ R19, R19, R3 ;  /* 0x0000000313137221 */ /* 0x004fc80000010000 */
[----:B---3--:R-:W-:-:S04]  /*2650*/  FADD.FTZ R19, R19, R46 ;  /* 0x0000002e13137221 */ /* 0x008fc80000010000 */
[----:B-1----:R-:W-:-:S05]  /*2660*/  FADD.FTZ R19, R19, R25 ;  /* 0x0000001913137221 */ /* 0x002fca0000010000 */
        /* <DEDUP_REMOVED lines=12> */
[----:B------:R-:W3:Y:S01]  /*2730*/  S2R R19, SR_TID.X ;  /* 0x0000000000137919 */ /* 0x000ee20000002100 */
[----:B-1----:R-:W-:Y:S01]  /*2740*/  VIMNMX R31, R27, R31, !PT ;  /* 0x0000001f1b1f7248 */ /* 0x002fe20007fe0100 */
[----:B--2---:R-:W-:Y:S01]  /*2750*/  FADD.FTZ R28, R29, R28 ;  /* 0x0000001c1d1c7221 */ /* 0x004fe20000010000 */
[----:B------:R-:W-:-:S03]  /*2760*/  HFMA2.MMA R29, -RZ, RZ, 0, 0 ;  /* 0x00000000ff1d7435 */ /* 0x000fc600000001ff */
[----:B------:R-:W1:Y:S01]  /*2770*/  SHFL.BFLY PT, R30, R31, 0x1, 0x1f ;  /* 0x0c201f001f1e7f89 */ /* 0x000e6200000e0000 */
[----:B------:R-:W2:Y:S01]  /*2780*/  MUFU.LG2 R27, R28 ;  /* 0x0000001c001b7308 */ /* 0x000ea20000000c00 */
[----:B------:R-:W-:Y:S02]  /*2790*/  FSETP.NE.FTZ.AND P0, PT, R28, RZ, PT ;  /* 0x000000ff1c00720b */ /* 0x000fe40003f15000 */
[----:B---3--:R-:W-:-:S11]  /*27a0*/  ISETP.GT.OR P2, PT, R19, 0xff, P3 ;  /* 0x000000ff1300780c */ /* 0x008fd60001f44670 */
[----:B------:R-:W3:Y:S01]  /*27b0*/  @P0 MUFU.RCP R29, R28 ;  /* 0x0000001c001d0308 */ /* 0x000ee20000001000 */
[----:B------:R-:W-:Y:S01]  /*27c0*/  ISETP.NE.AND P0, PT, RZ, UR4, PT ;  /* 0x00000004ff007c0c */ /* 0x000fe2000bf05270 */
[----:B--2---:R-:W-:Y:S01]  /*27d0*/  FFMA.FTZ R27, R27, 0.69314718246459960938, R26 ;  /* 0x3f3172181b1b7823 */ /* 0x004fe2000001001a */
[----:B-1----:R-:W-:Y:S01]  /*27e0*/  VIMNMX R30, R31, R30, !PT ;  /* 0x0000001e1f1e7248 */ /* 0x002fe20007fe0100 */
[-C--:B---3--:R-:W-:Y:S01]  /*27f0*/  FMUL.FTZ R24, R24, R29.reuse ;  /* 0x0000001d18187220 */ /* 0x088fe20000410000 */
[-C--:B------:R-:W-:Y:S01]  /*2800*/  FMUL.FTZ R23, R23, R29.reuse ;  /* 0x0000001d17177220 */ /* 0x080fe20000410000 */
        /* <DEDUP_REMOVED lines=13> */
[----:B------:R-:W-:Y:S01]  /*28e0*/  FMUL.FTZ R29, R25, R29 ;  /* 0x0000001d191d7220 */ /* 0x000fe20000410000 */
[----:B------:R-:W-:Y:S06]  /*28f0*/  @P0 BRA `(.L_x_235) ;  /* 0x00000000007c0947 */ /* 0x000fec0003800000 */
        /* <DEDUP_REMOVED lines=30> */
.L_x_236:
[----:B------:R-:W-:Y:S05]  /*2ae0*/  BSYNC B0 ;  /* 0x0000000000007941 */ /* 0x000fea0003800000 */
.L_x_235:
[----:B-1----:R-:W-:Y:S01]  /*2af0*/  IMAD R38, R8, 0x4, R0 ;  /* 0x0000000408267824 */ /* 0x002fe200078e0200 */
[----:B------:R-:W-:Y:S01]  /*2b00*/  STS [R49], R24 ;  /* 0x0000001831007388 */ /* 0x000fe20000000800 */
[----:B------:R-:W-:Y:S01]  /*2b10*/  BSSY B1, `(.L_x_237) ;  /* 0x00000ed000017945 */ /* 0x000fe20003800000 */
[----:B------:R-:W-:Y:S02]  /*2b20*/  IMAD.MOV.U32 R9, RZ, RZ, RZ ;  /* 0x000000ffff097224 */ /* 0x000fe400078e00ff */
[----:B------:R-:W-:Y:S04]  /*2b30*/  STS [R49+0x400], R23 ;  /* 0x0004001731007388 */ /* 0x000fe80000000800 */
[----:B------:R-:W-:Y:S04]  /*2b40*/  STS [R49+0x800], R22 ;  /* 0x0008001631007388 */ /* 0x000fe80000000800 */
[----:B------:R-:W-:Y:S04]  /*2b50*/  STS [R49+0xc00], R21 ;  /* 0x000c001531007388 */ /* 0x000fe80000000800 */
[----:B------:R-:W-:Y:S04]  /*2b60*/  STS [R49+0x1000], R20 ;  /* 0x0010001431007388 */ /* 0x000fe80000000800 */
[----:B------:R-:W-:Y:S04]  /*2b70*/  STS [R49+0x1400], R18 ;  /* 0x0014001231007388 */ /* 0x000fe80000000800 */
[----:B------:R-:W-:Y:S04]  /*2b80*/  STS [R49+0x1800], R17 ;  /* 0x0018001131007388 */ /* 0x000fe80000000800 */
[----:B------:R-:W-:Y:S04]  /*2b90*/  STS [R49+0x1c00], R16 ;  /* 0x001c001031007388 */ /* 0x000fe80000000800 */
[----:B------:R1:W-:Y:S04]  /*2ba0*/  STS [R49+0x2000], R12 ;  /* 0x0020000c31007388 */ /* 0x0003e80000000800 */
[----:B------:R-:W-:Y:S04]  /*2bb0*/  STS [R49+0x2400], R11 ;  /* 0x0024000b31007388 */ /* 0x000fe80000000800 */
[----:B------:R2:W-:Y:S04]  /*2bc0*/  STS [R49+0x2800], R10 ;  /* 0x0028000a31007388 */ /* 0x0005e80000000800 */
[----:B------:R-:W-:Y:S04]  /*2bd0*/  STS [R49+0x2c00], R7 ;  /* 0x002c000731007388 */ /* 0x000fe80000000800 */
[----:B------:R-:W-:Y:S04]  /*2be0*/  STS [R49+0x3000], R6 ;  /* 0x0030000631007388 */ /* 0x000fe80000000800 */
[----:B------:R-:W-:Y:S04]  /*2bf0*/  STS [R49+0x3400], R3 ;  /* 0x0034000331007388 */ /* 0x000fe80000000800 */
[----:B------:R-:W-:Y:S01]  /*2c00*/  STS [R49+0x3800], R46 ;  /* 0x0038002e31007388 */ /* 0x000fe20000000800 */
[----:B-1----:R-:W-:-:S03]  /*2c10*/  MOV R12, RZ ;  /* 0x000000ff000c7202 */ /* 0x002fc60000000f00 */
[----:B------:R-:W-:Y:S04]  /*2c20*/  STS [R49+0x3c00], R29 ;  /* 0x003c001d31007388 */ /* 0x000fe80000000800 */
[----:B------:R-:W-:Y:S01]  /*2c30*/  @!P2 STS [R38+0x4000], R30 ;  /* 0x0040001e2600a388 */ /* 0x000fe20000000800 */
[----:B--2---:R-:W-:Y:S01]  /*2c40*/  CS2R R10, SRZ ;  /* 0x00000000000a7805 */ /* 0x004fe2000001ff00 */
[----:B------:R-:W-:Y:S06]  /*2c50*/  BAR.SYNC.DEFER_BLOCKING 0x0 ;  /* 0x0000000000007b1d */ /* 0x000fec0000010000 */
        /* <DEDUP_REMOVED lines=17> */
[----:B------:R-:W-:Y:S01]  /*2d70*/  CS2R R10, SRZ ;  /* 0x00000000000a7805 */ /* 0x000fe2000001ff00 */
[----:B------:R-:W-:Y:S01]  /*2d80*/  IMAD.MOV.U32 R20, RZ, RZ, RZ ;  /* 0x000000ffff147224 */ /* 0x000fe200078e00ff */
[----:B------:R-:W-:-:S07]  /*2d90*/  MOV R9, RZ ;  /* 0x000000ff00097202 */ /* 0x000fce0000000f00 */
.L_x_241:
        /* <DEDUP_REMOVED lines=142> */
.L_x_240:
[----:B------:R-:W-:Y:S05]  /*3680*/  BSYNC B0 ;  /* 0x0000000000007941 */ /* 0x000fea0003800000 */
.L_x_239:
[----:B------:R-:W-:Y:S05]  /*3690*/  @!P5 BRA `(.L_x_238) ;  /* 0x0000000000d0d947 */ /* 0x000fea0003800000 */
[----:B------:R-:W-:Y:S01]  /*36a0*/  VIADD R4, R42, 0x3 ;  /* 0x000000032a047836 */ /* 0x000fe20000000000 */
[----:B------:R-:W-:Y:S01]  /*36b0*/  HFMA2.MMA R20, -RZ, RZ, 0, 1.78813934326171875e-07 ;  /* 0x00000003ff147435 */ /* 0x000fe200000001ff */
[----:B------:R-:W-:-:S03]  /*36c0*/  IMAD.MOV.U32 R6, RZ, RZ, RZ ;  /* 0x000000ffff067224 */ /* 0x000fc600078e00ff */
[----:B------:R-:W-:-:S07]  /*36d0*/  SHF.R.S32.HI R7, RZ, 0x1f, R4 ;  /* 0x0000001fff077819 */ /* 0x000fce0000011404 */
.L_x_242:
        /* <DEDUP_REMOVED lines=48> */
.L_x_238:
[----:B------:R-:W-:Y:S05]  /*39e0*/  BSYNC B1 ;  /* 0x0000000000017941 */ /* 0x000fea0003800000 */
.L_x_237:
        /* <DEDUP_REMOVED lines=29> */
.L_x_243:
        /* <DEDUP_REMOVED lines=12> */
.L_x_1590:


//--------------------- .text._ZN7cutlass13device_kernelIN5flash19FlashAttnFwdCombineIN4cute5tupleIJNS3_1CILi16EEENS5_ILi64EEEEEELi7ELi256ELi1ELb0ELb0ENS_10bfloat16_tEfNS_4arch4Sm90EEEEEvNT_6ParamsE --------------------------
	.section	.text._ZN7cutlass13device_kernelIN5flash19FlashAttnFwdCombineIN4cute5tupleIJNS3_1CILi16EEENS5_ILi64EEEEEELi7ELi256ELi1ELb0ELb0ENS_10bfloat16_tEfNS_4arch4Sm90EEEEEvNT_6ParamsE,"ax",@progbits
	.align	128
.text._ZN7cutlass13device_kernelIN5flash19FlashAttnFwdCombineIN4cute5tupleIJNS3_1CILi16EEENS5_ILi64EEEEEELi7ELi256ELi1ELb0ELb0ENS_10bfloat16_tEfNS_4arch4Sm90EEEEEvNT_6ParamsE:
        .type           _ZN7cutlass13device_kernelIN5flash19FlashAttnFwdCombineIN4cute5tupleIJNS3_1CILi16EEENS5_ILi64EEEEEELi7ELi256ELi1ELb0ELb0ENS_10bfloat16_tEfNS_4arch4Sm90EEEEEvNT_6ParamsE,@function
        .size           _ZN7cutlass13device_kernelIN5flash19FlashAttnFwdCombineIN4cute5tupleIJNS3_1CILi16EEENS5_ILi64EEEEEELi7ELi256ELi1ELb0ELb0ENS_10bfloat16_tEfNS_4arch4Sm90EEEEEvNT_6ParamsE,(.L_x_1591 - _ZN7cutlass13device_kernelIN5flash19FlashAttnFwdCombineIN4cute5tupleIJNS3_1CILi16EEENS5_ILi64EEEEEELi7ELi256ELi1ELb0ELb0ENS_10bfloat16_tEfNS_4arch4Sm90EEEEEvNT_6ParamsE)
        .other          _ZN7cutlass13device_kernelIN5flash19FlashAttnFwdCombineIN4cute5tupleIJNS3_1CILi16EEENS5_ILi64EEEEEELi7ELi256ELi1ELb0ELb0ENS_10bfloat16_tEfNS_4arch4Sm90EEEEEvNT_6ParamsE,@"STO_CUDA_ENTRY STV_DEFAULT"
_ZN7cutlass13device_kernelIN5flash19FlashAttnFwdCombineIN4cute5tupleIJNS3_1CILi16EEENS5_ILi64EEEEEELi7ELi256ELi1ELb0ELb0ENS_10bfloat16_tEfNS_4arch4Sm90EEEEEvNT_6ParamsE:
        /* <DEDUP_REMOVED lines=58> */
.L_x_244:
        /* <DEDUP_REMOVED lines=23> */
[----:B------:R-:W-:Y:S01]  /*0510*/  ULDC.64 UR4, c[0x0][0x278] ;  /* 0x00009e0000047ab9 */ /* 0x000fe20000000a00 */
[----:B------:R-:W-:Y:S01]  /*0520*/  IMAD.MOV.U32 R11, RZ, RZ, R12 ;  /* 0x000000ffff0b7224 */ /* 0x000fe200078e000c */
[C---:B------:R-:W-:Y:S01]  /*0530*/  IADD3 R20, R8.reuse, 0x30, RZ ;  /* 0x0000003008147810 */ /* 0x040fe20007ffe0ff */
[----:B------:R-:W-:Y:S02]  /*0540*/  IMAD R14, R33, UR4, RZ ;  /* 0x00000004210e7c24 */ /* 0x000fe4000f8e02ff */
[----:B------:R-:W-:Y:S01]  /*0550*/  VIADD R28, R8, 0x10 ;  /* 0x00000010081c7836 */ /* 0x000fe20000000000 */
[----:B------:R-:W3:Y:S01]  /*0560*/  S2UR UR6, SR_CgaCtaId ;  /* 0x00000000000679c3 */ /* 0x000ee20000008800 */
[----:B------:R-:W-:Y:S01]  /*0570*/  IMAD.WIDE.U32 R26, R32, UR4, RZ ;  /* 0x00000004201a7c25 */ /* 0x000fe2000f8e00ff */
[----:B------:R-:W-:-:S03]  /*0580*/  ISETP.GE.AND P5, PT, R20, R24, PT ;  /* 0x000000181400720c */ /* 0x000fc60003fa6270 */
[----:B------:R-:W-:Y:S01]  /*0590*/  IMAD R14, R32, UR5, R14 ;  /* 0x00000005200e7c24 */ /* 0x000fe2000f8e020e */
[----:B------:R-:W-:Y:S01]  /*05a0*/  ULDC.64 UR4, c[0x0][0x270] ;  /* 0x00009c0000047ab9 */ /* 0x000fe20000000a00 */
[----:B------:R-:W-:Y:S01]  /*05b0*/  VIADD R21, R8, 0x20 ;  /* 0x0000002008157836 */ /* 0x000fe20000000000 */
[----:B------:R-:W5:Y:S01]  /*05c0*/  @!P3 LDC.64 R18, c[0x0][0x268] ;  /* 0x00009a00ff12bb82 */ /* 0x000f620000000a00 */
[----:B------:R-:W-:Y:S02]  /*05d0*/  @!P3 SHF.R.S32.HI R22, RZ, 0x1f, R8 ;  /* 0x0000001fff16b819 */ /* 0x000fe40000011408 */
[----:B------:R-:W-:Y:S02]  /*05e0*/  IADD3 R27, R27, R14, RZ ;  /* 0x0000000e1b1b7210 */ /* 0x000fe40007ffe0ff */
[----:B------:R-:W-:Y:S02]  /*05f0*/  ISETP.GE.AND P6, PT, R21, R24, PT ;  /* 0x000000181500720c */ /* 0x000fe40003fc6270 */
[----:B--2---:R-:W-:-:S13]  /*0600*/  ISETP.NE.AND P0, PT, R15, 0x1, PT ;  /* 0x000000010f00780c */ /* 0x004fda0003f05270 */
[----:B------:R-:W2:Y:S01]  /*0610*/  @P0 LDC R16, c[0x0][0x2bc] ;  /* 0x0000af00ff100b82 */ /* 0x000ea20000000800 */
[----:B-----5:R-:W-:-:S04]  /*0620*/  @!P3 IMAD R22, R22, R18, RZ ;  /* 0x000000121616b224 */ /* 0x020fc800078e02ff */
[----:B------:R-:W-:-:S03]  /*0630*/  @!P3 IMAD R22, R8, R19, R22 ;  /* 0x000000130816b224 */ /* 0x000fc600078e0216 */
[----:B------:R-:W5:Y:S01]  /*0640*/  @P0 LDC R10, c[0x0][0x2c0] ;  /* 0x0000b000ff0a0b82 */ /* 0x000f620000000800 */
[----:B--2---:R-:W-:-:S05]  /*0650*/  @P0 IMAD.HI.U32 R16, R12, R16, RZ ;  /* 0x000000100c100227 */ /* 0x004fca00078e00ff */
[----:B-----5:R-:W-:Y:S02]  /*0660*/  @P0 SHF.R.U32.HI R11, RZ, R10, R16 ;  /* 0x0000000aff0b0219 */ /* 0x020fe40000011610 */
[----:B------:R-:W-:Y:S02]  /*0670*/  ISETP.GE.AND P0, PT, R28, R24, PT ;  /* 0x000000181c00720c */ /* 0x000fe40003f06270 */
[--C-:B------:R-:W-:Y:S01]  /*0680*/  SHF.R.S32.HI R10, RZ, 0x1f, R11.reuse ;  /* 0x0000001fff0a7819 */ /* 0x100fe2000001140b */
[----:B------:R-:W-:Y:S02]  /*0690*/  IMAD.MOV R14, RZ, RZ, -R11 ;  /* 0x000000ffff0e7224 */ /* 0x000fe400078e0a0b */
[----:B------:R-:W-:-:S04]  /*06a0*/  IMAD.WIDE.U32 R26, R11, UR4, R26 ;  /* 0x000000040b1a7c25 */ /* 0x000fc8000f8e001a */
[----:B------:R-:W-:Y:S02]  /*06b0*/  IMAD R12, R15, R14, R12 ;  /* 0x0000000e0f0c7224 */ /* 0x000fe400078e020c */
[----:B------:R-:W2:Y:S01]  /*06c0*/  @!P3 LDC.64 R14, c[0x0][0x250] ;  /* 0x00009400ff0ebb82 */ /* 0x000ea20000000a00 */
[----:B------:R-:W-:Y:S01]  /*06d0*/  IMAD R10, R10, UR4, RZ ;  /* 0x000000040a0a7c24 */ /* 0x000fe2000f8e02ff */
[----:B------:R-:W-:Y:S01]  /*06e0*/  UMOV UR4, 0x400 ;  /* 0x0000040000047882 */ /* 0x000fe20000000000 */
[----:B------:R-:W-:Y:S01]  /*06f0*/  IADD3 R26, P2, R12, R26, RZ ;  /* 0x0000001a0c1a7210 */ /* 0x000fe20007f5e0ff */
[----:B---3--:R-:W-:Y:S01]  /*0700*/  ULEA UR4, UR6, UR4, 0x18 ;  /* 0x0000000406047291 */ /* 0x008fe2000f8ec03f */
[----:B------:R-:W-:Y:S01]  /*0710*/  IMAD R10, R11, UR5, R10 ;  /* 0x000000050b0a7c24 */ /* 0x000fe2000f8e020a */
[----:B------:R-:W-:Y:S01]  /*0720*/  SHF.R.S32.HI R11, RZ, 0x1f, R12 ;  /* 0x0000001fff0b7819 */ /* 0x000fe2000001140c */
[----:B------:R-:W-:Y:S01]  /*0730*/  @P3 IMAD.MOV.U32 R12, RZ, RZ, -0x800000 ;  /* 0xff800000ff0c3424 */ /* 0x000fe200078e00ff */
[----:B------:R-:W3:Y:S01]  /*0740*/  @!P0 LDC.64 R16, c[0x0][0x268] ;  /* 0x00009a00ff108b82 */ /* 0x000ee20000000a00 */
[----:B------:R-:W-:Y:S01]  /*0750*/  @!P0 SHF.R.S32.HI R23, RZ, 0x1f, R28 ;  /* 0x0000001fff178819 */ /* 0x000fe2000001141c */
[----:B------:R-:W-:Y:S01]  /*0760*/  @!P6 IMAD.MOV.U32 R38, RZ, RZ, R26 ;  /* 0x000000ffff26e224 */ /* 0x000fe200078e001a */
[----:B------:R-:W-:-:S02]  /*0770*/  IADD3.X R27, R11, R27, R10, P2, !PT ;  /* 0x0000001b0b1b7210 */ /* 0x000fc400017fe40a */
[----:B------:R-:W-:Y:S02]  /*0780*/  LEA R3, R3, UR4, 0x2 ;  /* 0x0000000403037c11 */ /* 0x000fe4000f8e10ff */
[----:B------:R-:W-:Y:S01]  /*0790*/  @!P6 MOV R39, R27 ;  /* 0x0000001b0027e202 */ /* 0x000fe20000000f00 */
[----:B------:R-:W5:Y:S01]  /*07a0*/  @!P0 LDC.64 R10, c[0x0][0x250] ;  /* 0x00009400ff0a8b82 */ /* 0x000f620000000a00 */
[----:B------:R-:W-:Y:S01]  /*07b0*/  @!P3 IMAD.WIDE.U32 R34, R8, R18, R26 ;  /* 0x000000120822b225 */ /* 0x000fe200078e001a */
[----:B------:R1:W-:Y:S03]  /*07c0*/  @P3 STS [R3], R12 ;  /* 0x0000000c03003388 */ /* 0x0003e60000000800 */
[----:B------:R-:W-:Y:S01]  /*07d0*/  @!P3 IMAD.IADD R22, R35, 0x1, R22 ;  /* 0x000000012316b824 */ /* 0x000fe200078e0216 */
[C---:B--2---:R-:W-:Y:S02]  /*07e0*/  @!P3 LEA R30, P2, R34.reuse, R14, 0x2 ;  /* 0x0000000e221eb211 */ /* 0x044fe400078410ff */
[----:B------:R-:W2:Y:S02]  /*07f0*/  @!P6 LDC.64 R18, c[0x0][0x268] ;  /* 0x00009a00ff12eb82 */ /* 0x000ea40000000a00 */
[----:B------:R-:W-:Y:S01]  /*0800*/  @!P3 LEA.HI.X R31, R34, R15, R22, 0x2, P2 ;  /* 0x0000000f221fb211 */ /* 0x000fe200010f1416 */
[----:B---3--:R-:W-:-:S05]  /*0810*/  @!P0 IMAD R23, R23, R16, RZ ;  /* 0x0000001017178224 */ /* 0x008fca00078e02ff */
[----:B------:R-:W3:Y:S01]  /*0820*/  @!P5 LDC.64 R14, c[0x0][0x268] ;  /* 0x00009a00ff0edb82 */ /* 0x000ee20000000a00 */
[----:B------:R-:W-:Y:S01]  /*0830*/  @!PT LDS RZ, [RZ] ;  /* 0x00000000fffff984 */ /* 0x000fe20000000800 */
[----:B------:R-:W-:Y:S01]  /*0840*/  @!PT LDS RZ, [RZ] ;  /* 0x00000000fffff984 */ /* 0x000fe20000000800 */
[----:B------:R-:W-:Y:S01]  /*0850*/  @!PT LDS RZ, [RZ] ;  /* 0x00000000fffff984 */ /* 0x000fe20000000800 */
[----:B------:R3:W-:Y:S01]  /*0860*/  @!P3 LDGSTS.E.LTC128B [R3], desc[UR38][R30.64] ;  /* 0x000000001e03bfae */ /* 0x0007e2000b921966 */
[C---:B------:R-:W-:Y:S01]  /*0870*/  @!P0 IMAD R22, R28.reuse, R17, R23 ;  /* 0x000000111c168224 */ /* 0x040fe200078e0217 */
[----:B------:R-:W-:Y:S01]  /*0880*/  @!P6 SHF.R.S32.HI R23, RZ, 0x1f, R21 ;  /* 0x0000001fff17e819 */ /* 0x000fe20000011415 */
[----:B------:R-:W-:-:S04]  /*0890*/  @!P0 IMAD.WIDE.U32 R28, R28, R16, R26 ;  /* 0x000000101c1c8225 */ /* 0x000fc800078e001a */
[----:B------:R-:W4:Y:S01]  /*08a0*/  @!P6 LDC.64 R16, c[0x0][0x250] ;  /* 0x00009400ff10eb82 */ /* 0x000f220000000a00 */
[----:B------:R-:W-:Y:S01]  /*08b0*/  @!P0 IMAD.IADD R22, R29, 0x1, R22 ;  /* 0x000000011d168824 */ /* 0x000fe200078e0216 */
[----:B-1----:R-:W-:Y:S02]  /*08c0*/  @P0 MOV R12, 0xff800000 ;  /* 0xff800000000c0802 */ /* 0x002fe40000000f00 */
[----:B-----5:R-:W-:Y:S02]  /*08d0*/  @!P0 LEA R34, P2, R28, R10, 0x2 ;  /* 0x0000000a1c228211 */ /* 0x020fe400078410ff */
[----:B------:R-:W-:Y:S01]  /*08e0*/  IADD3 R29, R8, 0x50, RZ ;  /* 0x00000050081d7810 */ /* 0x000fe20007ffe0ff */
[----:B------:R1:W-:Y:S01]  /*08f0*/  @P0 STS [R3+0x400], R12 ;  /* 0x0004000c03000388 */ /* 0x0003e20000000800 */
[----:B------:R-:W-:Y:S01]  /*0900*/  @!P0 LEA.HI.X R35, R28, R11, R22, 0x2, P2 ;  /* 0x0000000b1c238211 */ /* 0x000fe200010f1416 */
[----:B------:R-:W-:Y:S01]  /*0910*/  VIADD R28, R8, 0x60 ;  /* 0x00000060081c7836 */ /* 0x000fe20000000000 */
[----:B------:R-:W5:Y:S01]  /*0920*/  @!P5 LDC.64 R10, c[0x0][0x250] ;  /* 0x00009400ff0adb82 */ /* 0x000f620000000a00 */
[----:B------:R-:W-:Y:S01]  /*0930*/  ISETP.GE.AND P3, PT, R29, R24, PT ;  /* 0x000000181d00720c */ /* 0x000fe20003f66270 */
[-C--:B--2---:R-:W-:Y:S01]  /*0940*/  @!P6 IMAD R23, R23, R18.reuse, RZ ;  /* 0x000000121717e224 */ /* 0x084fe200078e02ff */
[----:B------:R-:W-:Y:S01]  /*0950*/  @!P5 SHF.R.S32.HI R22, RZ, 0x1f, R20 ;  /* 0x0000001fff16d819 */ /* 0x000fe20000011414 */
[C---:B------:R-:W-:Y:S01]  /*0960*/  @!P6 IMAD.WIDE.U32 R38, R21.reuse, R18, R38 ;  /* 0x000000121526e225 */ /* 0x040fe200078e0026 */
[----:B------:R-:W-:Y:S01]  /*0970*/  ISETP.GE.AND P2, PT, R28, R24, PT ;  /* 0x000000181c00720c */ /* 0x000fe20003f46270 */
[----:B------:R-:W-:Y:S01]  /*0980*/  @!PT LDS RZ, [RZ] ;  /* 0x00000000fffff984 */ /* 0x000fe20000000800 */
[----:B------:R-:W-:Y:S01]  /*0990*/  @!PT LDS RZ, [RZ] ;  /* 0x00000000fffff984 */ /* 0x000fe20000000800 */
[----:B------:R-:W-:Y:S01]  /*09a0*/  @!PT LDS RZ, [RZ] ;  /* 0x00000000fffff984 */ /* 0x000fe20000000800 */
[----:B------:R2:W-:Y:S02]  /*09b0*/  @!P0 LDGSTS.E.LTC128B [R3+0x400], desc[UR38][R34.64] ;  /* 0x0040000022038fae */ /* 0x0005e4000b921966 */
[----:B------:R-:W-:-:S02]  /*09c0*/  @!P6 IMAD R19, R21, R19, R23 ;  /* 0x000000131513e224 */ /* 0x000fc400078e0217 */
[----:B---3--:R-:W-:Y:S02]  /*09d0*/  @!P5 IMAD R30, R22, R14, RZ ;  /* 0x0000000e161ed224 */ /* 0x008fe400078e02ff */
[----:B------:R-:W-:Y:S02]  /*09e0*/  @P6 IMAD.MOV.U32 R21, RZ, RZ, -0x800000 ;  /* 0xff800000ff156424 */ /* 0x000fe400078e00ff */
[----:B------:R-:W-:Y:S01]  /*09f0*/  @!P5 IMAD R30, R20, R15, R30 ;  /* 0x0000000f141ed224 */ /* 0x000fe200078e021e */
[----:B------:R-:W-:Y:S02]  /*0a00*/  @!P6 IADD3 R15, R39, R19, RZ ;  /* 0x00000013270fe210 */ /* 0x000fe40007ffe0ff */
[----:B------:R-:W3:Y:S01]  /*0a10*/  @!P3 LDC.64 R18, c[0x0][0x268] ;  /* 0x00009a00ff12bb82 */ /* 0x000ee20000000a00 */
[----:B----4-:R-:W-:Y:S01]  /*0a20*/  @!P6 LEA R36, P0, R38, R16, 0x2 ;  /* 0x000000102624e211 */ /* 0x010fe200078010ff */
[----:B------:R4:W-:Y:S01]  /*0a30*/  @P6 STS [R3+0x800], R21 ;  /* 0x0008001503006388 */ /* 0x0009e20000000800 */
[----:B------:R-:W-:-:S02]  /*0a40*/  @P5 IMAD.MOV.U32 R16, RZ, RZ, -0x800000 ;  /* 0xff800000ff105424 */ /* 0x000fc400078e00ff */
[----:B-1----:R-:W-:Y:S01]  /*0a50*/  VIADD R12, R8, 0x40 ;  /* 0x00000040080c7836 */ /* 0x002fe20000000000 */
[----:B------:R-:W-:-:S04]  /*0a60*/  @!P6 LEA.HI.X R37, R38, R17, R15, 0x2, P0 ;  /* 0x000000112625e211 */ /* 0x000fc800000f140f */
[----:B------:R-:W-:Y:S01]  /*0a70*/  ISETP.GE.AND P4, PT, R12, R24, PT ;  /* 0x000000180c00720c */ /* 0x000fe20003f86270 */
[----:B------:R-:W-:Y:S01]  /*0a80*/  @!PT LDS RZ, [RZ] ;  /* 0x00000000fffff984 */ /* 0x000fe20000000800 */
[----:B------:R-:W-:Y:S01]  /*0a90*/  @!PT LDS RZ, [RZ] ;  /* 0x00000000fffff984 */ /* 0x000fe20000000800 */
[----:B------:R-:W-:Y:S01]  /*0aa0*/  @!PT LDS RZ, [RZ] ;  /* 0x00000000fffff984 */ /* 0x000fe20000000800 */
[----:B------:R1:W-:Y:S04]  /*0ab0*/  @!P6 LDGSTS.E.LTC128B [R3+0x800], desc[UR38][R36.64] ;  /* 0x008000002403efae */ /* 0x0003e8000b921966 */
[----:B------:R3:W-:Y:S01]  /*0ac0*/  @P5 STS [R3+0xc00], R16 ;  /* 0x000c001003005388 */ /* 0x0007e20000000800 */
[----:B--2---:R-:W-:Y:S01]  /*0ad0*/  @!P5 MOV R35, R27 ;  /* 0x0000001b0023d202 */ /* 0x004fe20000000f00 */
[----:B------:R-:W-:-:S04]  /*0ae0*/  @!P5 IMAD.MOV.U32 R34, RZ, RZ, R26 ;  /* 0x000000ffff22d224 */ /* 0x000fc800078e001a */
[----:B------:R-:W-:Y:S02]  /*0af0*/  @!P5 IMAD.WIDE.U32 R34, R20, R14, R34 ;  /* 0x0000000e1422d225 */ /* 0x000fe400078e0022 */
[----:B------:R-:W2:Y:S03]  /*0b00*/  @!P4 LDC.64 R22, c[0x0][0x268] ;  /* 0x00009a00ff16cb82 */ /* 0x000ea60000000a00 */
[----:B------:R-:W-:Y:S02]  /*0b10*/  @!P5 IADD3 R17, R35, R30, RZ ;  /* 0x0000001e2311d210 */ /* 0x000fe40007ffe0ff */
[C---:B-----5:R-:W-:Y:S02]  /*0b20*/  @!P5 LEA R30, P0, R34.reuse, R10, 0x2 ;  /* 0x0000000a221ed211 */ /* 0x060fe400078010ff */
[----:B------:R-:W-:Y:S01]  /*0b30*/  @!P4 SHF.R.S32.HI R35, RZ, 0x1f, R12 ;  /* 0x0000001fff23c819 */ /* 0x000fe2000001140c */
[----:B------:R-:W5:Y:S01]  /*0b40*/  @!P2 LDC.64 R14, c[0x0][0x268] ;  /* 0x00009a00ff0eab82 */ /* 0x000f620000000a00 */
[----:B------:R-:W-:Y:S01]  /*0b50*/  @!P5 LEA.HI.X R31, R34, R11, R17, 0x2, P0 ;  /* 0x0000000b221fd211 */ /* 0x000fe200000f1411 */
[----:B------:R-:W-:-:S04]  /*0b60*/  @P4 IMAD.MOV.U32 R34, RZ, RZ, -0x800000 ;  /* 0xff800000ff224424 */ /* 0x000fc800078e00ff */
[----:B------:R-:W-:Y:S01]  /*0b70*/  @!PT LDS RZ, [RZ] ;  /* 0x00000000fffff984 */ /* 0x000fe20000000800 */
[----:B------:R-:W-:Y:S01]  /*0b80*/  @!PT LDS RZ, [RZ] ;  /* 0x00000000fffff984 */ /* 0x000fe20000000800 */
[----:B------:R-:W-:Y:S01]  /*0b90*/  @!PT LDS RZ, [RZ] ;  /* 0x00000000fffff984 */ /* 0x000fe20000000800 */
[----:B------:R2:W-:Y:S01]  /*0ba0*/  @!P5 LDGSTS.E.LTC128B [R3+0xc00], desc[UR38][R30.64] ;  /* 0x00c000001e03dfae */ /* 0x0005e2000b921966 */
[----:B-1----:R-:W-:Y:S01]  /*0bb0*/  @!P3 SHF.R.S32.HI R36, RZ, 0x1f, R29 ;  /* 0x0000001fff24b819 */ /* 0x002fe2000001141d */
[----:B----4-:R-:W1:Y:S01]  /*0bc0*/  @!P4 LDC.64 R20, c[0x0][0x250] ;  /* 0x00009400ff14cb82 */ /* 0x010e620000000a00 */
[----:B------:R-:W-:Y:S01]  /*0bd0*/  @!P3 IMAD.MOV.U32 R37, RZ, RZ, R27 ;  /* 0x000000ffff25b224 */ /* 0x000fe200078e001b */
[----:B------:R-:W-:Y:S02]  /*0be0*/  @P4 STS [R3+0x1000], R34 ;  /* 0x0010002203004388 */ /* 0x000fe40000000800 */
[----:B---3--:R-:W-:-:S04]  /*0bf0*/  @!P3 IMAD R36, R36, R18, RZ ;  /* 0x000000122424b224 */ /* 0x008fc800078e02ff */
[----:B------:R-:W3:Y:S01]  /*0c00*/  @!P3 LDC.64 R16, c[0x0][0x250] ;  /* 0x00009400ff10bb82 */ /* 0x000ee20000000a00 */
[----:B--2---:R-:W-:Y:S02]  /*0c10*/  @!P4 IMAD R35, R35, R22, RZ ;  /* 0x000000162323c224 */ /* 0x004fe400078e02ff */
[----:B------:R-:W-:Y:S01]  /*0c20*/  @!P3 IMAD R19, R29, R19, R36 ;  /* 0x000000131d13b224 */ /* 0x000fe200078e0224 */
[----:B------:R-:W-:Y:S01]  /*0c30*/  @!P3 MOV R36, R26 ;  /* 0x0000001a0024b202 */ /* 0x000fe20000000f00 */
[----:B------:R-:W-:-:S03]  /*0c40*/  @!P4 IMAD R23, R12, R23, R35 ;  /* 0x000000170c17c224 */ /* 0x000fc600078e0223 */
[----:B------:R-:W2:Y:S01]  /*0c50*/  @!P2 LDC.64 R10, c[0x0][0x250] ;  /* 0x00009400ff0aab82 */ /* 0x000ea20000000a00 */
[----:B------:R-:W-:-:S04]  /*0c60*/  @!P3 IMAD.WIDE.U32 R36, R29, R18, R36 ;  /* 0x000000121d24b225 */ /* 0x000fc800078e0024 */
[----:B------:R-:W-:Y:S01]  /*0c70*/  @!P3 IMAD.IADD R19, R37, 0x1, R19 ;  /* 0x000000012513b824 */ /* 0x000fe200078e0213 */
[----:B------:R-:W-:Y:S01]  /*0c80*/  @!P2 SHF.R.S32.HI R30, RZ, 0x1f, R28 ;  /* 0x0000001fff1ea819 */ /* 0x000fe2000001141c */
[----:B------:R-:W-:Y:S01]  /*0c90*/  @!P4 IMAD.WIDE.U32 R34, R12, R22, R26 ;  /* 0x000000160c22c225 */ /* 0x000fe200078e001a */
[----:B------:R-:W-:-:S03]  /*0ca0*/  IADD3 R12, R8, 0x70, RZ ;  /* 0x00000070080c7810 */ /* 0x000fc60007ffe0ff */
[----:B-----5:R-:W-:Y:S01]  /*0cb0*/  @!P2 IMAD R30, R30, R14, RZ ;  /* 0x0000000e1e1ea224 */ /* 0x020fe200078e02ff */
[----:B------:R-:W-:Y:S01]  /*0cc0*/  ISETP.GE.AND P6, PT, R12, R24, PT ;  /* 0x000000180c00720c */ /* 0x000fe20003fc6270 */
[----:B------:R-:W-:Y:S01]  /*0cd0*/  @!P4 IMAD.IADD R23, R35, 0x1, R23 ;  /* 0x000000012317c824 */ /* 0x000fe200078e0217 */
[----:B-1----:R-:W-:Y:S01]  /*0ce0*/  @!P4 LEA R20, P0, R34, R20, 0x2 ;  /* 0x000000142214c211 */ /* 0x002fe200078010ff */
[----:B------:R-:W-:Y:S01]  /*0cf0*/  @!P2 IMAD R15, R28, R15, R30 ;  /* 0x0000000f1c0fa224 */ /* 0x000fe200078e021e */
[----:B---3--:R-:W-:Y:S01]  /*0d00*/  @!P3 LEA R16, P5, R36, R16, 0x2 ;  /* 0x000000102410b211 */ /* 0x008fe200078a10ff */
[----:B------:R-:W-:Y:S01]  /*0d10*/  @!P2 IMAD.WIDE.U32 R28, R28, R14, R26 ;  /* 0x0000000e1c1ca225 */ /* 0x000fe200078e001a */
[----:B------:R-:W-:Y:S02]  /*0d20*/  @!P4 LEA.HI.X R21, R34, R21, R23, 0x2, P0 ;  /* 0x000000152215c211 */ /* 0x000fe400000f1417 */
[----:B------:R-:W-:Y:S02]  /*0d30*/  @P3 MOV R14, 0xff800000 ;  /* 0xff800000000e3802 */ /* 0x000fe40000000f00 */
[----:B------:R-:W-:Y:S01]  /*0d40*/  @!P2 IADD3 R15, R29, R15, RZ ;  /* 0x0000000f1d0fa210 */ /* 0x000fe20007ffe0ff */
[----:B------:R-:W-:Y:S01]  /*0d50*/  @!PT LDS RZ, [RZ] ;  /* 0x00000000fffff984 */ /* 0x000fe20000000800 */
[----:B------:R-:W-:Y:S01]  /*0d60*/  @!PT LDS RZ, [RZ] ;  /* 0x00000000fffff984 */ /* 0x000fe20000000800 */
[----:B------:R-:W-:Y:S01]  /*0d70*/  @!PT LDS RZ, [RZ] ;  /* 0x00000000fffff984 */ /* 0x000fe20000000800 */
[----:B------:R3:W-:Y:S01]  /*0d80*/  @!P4 LDGSTS.E.LTC128B [R3+0x1000], desc[UR38][R20.64] ;  /* 0x010000001403cfae */ /* 0x0007e2000b921966 */
[----:B--2---:R-:W-:-:S02]  /*0d90*/  @!P2 LEA R10, P0, R28, R10, 0x2 ;  /* 0x0000000a1c0aa211 */ /* 0x004fc400078010ff */
[----:B------:R-:W-:Y:S01]  /*0da0*/  @!P3 LEA.HI.X R17, R36, R17, R19, 0x2, P5 ;  /* 0x000000112411b211 */ /* 0x000fe200028f1413 */
[----:B------:R1:W-:Y:S01]  /*0db0*/  @P3 STS [R3+0x1400], R14 ;  /* 0x0014000e03003388 */ /* 0x0003e20000000800 */
[----:B------:R-:W-:Y:S01]  /*0dc0*/  @!P2 LEA.HI.X R11, R28, R11, R15, 0x2, P0 ;  /* 0x0000000b1c0ba211 */ /* 0x000fe200000f140f */
[----:B------:R-:W-:Y:S02]  /*0dd0*/  @P2 IMAD.MOV.U32 R15, RZ, RZ, -0x800000 ;  /* 0xff800000ff0f2424 */ /* 0x000fe400078e00ff */
        /* <DEDUP_REMOVED lines=12> */
[----:B---3--:R-:W-:Y:S01]  /*0ea0*/  SHF.R.S32.HI R10, RZ, 0x1f, R12 ;  /* 0x0000001fff0a7819 */ /* 0x008fe2000001140c */
        /* <DEDUP_REMOVED lines=14> */
.L_x_246:
[----:B------:R-:W-:Y:S05]  /*0f90*/  BSYNC B0 ;  /* 0x0000000000007941 */ /* 0x000fea0003800000 */
.L_x_245:
[----:B------:R-:W-:Y:S01]  /*0fa0*/  USHF.L.U32 UR4, UR36, 0x6, URZ ;  /* 0x0000000624047899 */ /* 0x000fe2000800063f */
[C---:B-1----:R-:W-:Y:S01]  /*0fb0*/  @P1 IMAD.HI.U32 R5, R9.reuse, R5, RZ ;  /* 0x0000000509051227 */ /* 0x042fe200078e00ff */
[----:B------:R-:W-:Y:S01]  /*0fc0*/  ISETP.GE.AND P0, PT, R9, R25, PT ;  /* 0x000000190900720c */ /* 0x000fe20003f06270 */
[----:B------:R-:W0:Y:S01]  /*0fd0*/  LDGDEPBAR ;  /* 0x00000000000079af */ /* 0x000e220000000000 */
[----:B------:R-:W-:Y:S01]  /*0fe0*/  USHF.R.S32.HI UR5, URZ, 0x1f, UR4 ;  /* 0x0000001f3f057899 */ /* 0x000fe20008011404 */
[----:B--23--:R-:W-:Y:S01]  /*0ff0*/  IMAD.MOV.U32 R3, RZ, RZ, R9 ;  /* 0x000000ffff037224 */ /* 0x00cfe200078e0009 */
[----:B----4-:R-:W-:Y:S01]  /*1000*/  @P1 SHF.R.U32.HI R3, RZ, R0, R5 ;  /* 0x00000000ff031219 */ /* 0x010fe20000011605 */
[----:B------:R-:W-:Y:S01]  /*1010*/  IMAD.SHL.U32 R14, R2, 0x4, RZ ;  /* 0x00000004020e7824 */ /* 0x000fe200078e00ff */
[----:B------:R-:W-:Y:S01]  /*1020*/  IADD3 R13, R13, -UR4, RZ ;  /* 0x800000040d0d7c10 */ /* 0x000fe2000fffe0ff */
[-C--:B------:R-:W-:Y:S01]  /*1030*/  IMAD R0, R33, R6.reuse, RZ ;  /* 0x0000000621007224 */ /* 0x080fe200078e02ff */
[----:B------:R-:W-:Y:S01]  /*1040*/  SEL R5, R3, 0xffffffff, !P0 ;  /* 0xffffffff03057807 */ /* 0x000fe20004000000 */
[----:B------:R-:W-:Y:S01]  /*1050*/  IMAD.WIDE.U32 R22, R32, R6, UR4 ;  /* 0x0000000420167e25 */ /* 0x000fe2000f8e0006 */
[----:B------:R-:W-:Y:S01]  /*1060*/  ISETP.GE.AND P4, PT, R14, R13, PT ;  /* 0x0000000d0e00720c */ /* 0x000fe20003f86270 */
[----:B------:R-:W-:Y:S01]  /*1070*/  ULDC.64 UR4, c[0x0][0x240] ;  /* 0x0000900000047ab9 */ /* 0x000fe20000000a00 */
[--C-:B------:R-:W-:Y:S01]  /*1080*/  SHF.R.S32.HI R6, RZ, 0x1f, R3.reuse ;  /* 0x0000001fff067819 */ /* 0x100fe20000011403 */
        /* <DEDUP_REMOVED lines=8> */
[----:B------:R-:W-:-:S04]  /*1110*/  IMAD.WIDE.U32 R22, R3, UR4, R22 ;  /* 0x0000000403167c25 */ /* 0x000fc8000f8e0016 */
[----:B------:R-:W-:Y:S01]  /*1120*/  IMAD R6, R3, UR5, R6 ;  /* 0x0000000503067c24 */ /* 0x000fe2000f8e0206 */
[----:B------:R-:W2:Y:S01]  /*1130*/  @!P4 LDC.64 R20, c[0x0][0x238] ;  /* 0x00008e00ff14cb82 */ /* 0x000ea20000000a00 */
[----:B------:R-:W-:Y:S01]  /*1140*/  IMAD R35, R4, R35, R9 ;  /* 0x0000002304237224 */ /* 0x000fe200078e0209 */
[----:B------:R-:W-:Y:S01]  /*1150*/  ULDC.64 UR4, c[0x0][0x230] ;  /* 0x00008c0000047ab9 */ /* 0x000fe20000000a00 */
[----:B------:R-:W-:Y:S01]  /*1160*/  IMAD R15, R8, 0x40, R14 ;  /* 0x00000040080f7824 */ /* 0x000fe200078e020e */
[----:B------:R-:W-:Y:S02]  /*1170*/  IADD3 R23, R23, R6, RZ ;  /* 0x0000000617177210 */ /* 0x000fe40007ffe0ff */
[----:B------:R-:W-:Y:S02]  /*1180*/  SHF.R.S32.HI R34, RZ, 0x1f, R35 ;  /* 0x0000001fff227819 */ /* 0x000fe40000011423 */
        /* <DEDUP_REMOVED lines=13> */
[----:B------:R-:W-:Y:S01]  /*1260*/  @!P4 IMAD.X R21, R39, 0x1, R21, P2 ;  /* 0x000000012715c824 */ /* 0x000fe200010e0615 */
[----:B------:R-:W-:Y:S02]  /*1270*/  @!P4 LEA R3, R15, R0, 0x2 ;  /* 0x000000000f03c211 */ /* 0x000fe400078e10ff */
        /* <DEDUP_REMOVED lines=18> */
[----:B-1----:R-:W-:Y:S01]  /*13a0*/  SHF.L.U32 R3, R2, 0x4, RZ ;  /* 0x0000000402037819 */ /* 0x002fe200000006ff */
[----:B------:R-:W-:-:S06]  /*13b0*/  DEPBAR.LE SB0, 0x3 ;  /* 0x000080c00000791a */ /* 0x000fcc0000000000 */
[----:B------:R-:W-:Y:S05]  /*13c0*/  WARPSYNC.ALL ;  /* 0x0000000000007948 */ /* 0x000fea0003800000 */
[----:B------:R-:W-:Y:S01]  /*13d0*/  LOP3.LUT R3, R3, 0xf0, RZ, 0xc0, !PT ;  /* 0x000000f003037812 */ /* 0x000fe200078ec0ff */
[----:B------:R-:W1:Y:S03]  /*13e0*/  S2UR UR4, SR_CTAID.Y ;  /* 0x00000000000479c3 */ /* 0x000e660000002600 */
[----:B------:R-:W-:Y:S02]  /*13f0*/  LOP3.LUT R6, R3, 0xf, R8, 0xf8, !PT ;  /* 0x0000000f03067812 */ /* 0x000fe400078ef808 */
[----:B------:R-:W-:-:S04]  /*1400*/  SHF.R.U32.HI R3, RZ, 0x4, R3 ;  /* 0x00000004ff037819 */ /* 0x000fc80000011603 */
[----:B------:R-:W-:-:S05]  /*1410*/  LOP3.LUT R3, R6, R3, RZ, 0x3c, !PT ;  /* 0x0000000306037212 */ /* 0x000fca00078e3cff */
[----:B------:R-:W-:Y:S01]  /*1420*/  IMAD R28, R3, 0x4, R0 ;  /* 0x00000004031c7824 */ /* 0x000fe200078e0200 */
        /* <DEDUP_REMOVED lines=58> */
[----:B------:R-:W-:Y:S01]  /*17d0*/  @P5 IADD3 R25, R2, 0x40, RZ ;  /* 0x0000004002195810 */ /* 0x000fe20007ffe0ff */
[----:B------:R-:W1:Y:S01]  /*17e0*/  MUFU.EX2 R11, R11 ;  /* 0x0000000b000b7308 */ /* 0x000e620000000800 */
[----:B--2---:R-:W-:Y:S01]  /*17f0*/  FADD.FTZ R12, R12, R17 ;  /* 0x000000110c0c7221 */ /* 0x004fe20000010000 */
[C---:B------:R-:W-:Y:S01]  /*1800*/  @P3 VIADD R25, R2.reuse, 0x50 ;  /* 0x0000005002193836 */ /* 0x040fe20000000000 */
[----:B------:R-:W-:-:S04]  /*1810*/  ISETP.NE.AND P3, PT, R2, RZ, PT ;  /* 0x000000ff0200720c */ /* 0x000fc80003f65270 */
[----:B------:R-:W-:Y:S01]  /*1820*/  @P2 IADD3 R25, R2, 0x60, RZ ;  /* 0x0000006002192810 */ /* 0x000fe20007ffe0ff */
        /* <DEDUP_REMOVED lines=74> */
.L_x_248:
[----:B------:R-:W-:Y:S05]  /*1cd0*/  BSYNC B0 ;  /* 0x0000000000007941 */ /* 0x000fea0003800000 */
.L_x_247:
[----:B------:R-:W-:Y:S01]  /*1ce0*/  IMAD R37, R8, 0x4, R0 ;  /* 0x0000000408257824 */ /* 0x000fe200078e0200 */
[----:B------:R-:W-:Y:S01]  /*1cf0*/  STS [R28], R18 ;  /* 0x000000121c007388 */ /* 0x000fe20000000800 */
[----:B------:R-:W-:Y:S01]  /*1d00*/  BSSY B1, `(.L_x_249) ;  /* 0x00000e6000017945 */ /* 0x000fe20003800000 */
[----:B------:R-:W-:Y:S01]  /*1d10*/  MOV R12, RZ ;  /* 0x000000ff000c7202 */ /* 0x000fe20000000f00 */
[----:B------:R-:W-:Y:S01]  /*1d20*/  IMAD.MOV.U32 R9, RZ, RZ, RZ ;  /* 0x000000ffff097224 */ /* 0x000fe200078e00ff */
[----:B------:R-:W-:Y:S04]  /*1d30*/  STS [R28+0x400], R17 ;  /* 0x000400111c007388 */ /* 0x000fe80000000800 */
[----:B------:R-:W-:Y:S04]  /*1d40*/  STS [R28+0x800], R16 ;  /* 0x000800101c007388 */ /* 0x000fe80000000800 */
[----:B------:R-:W-:Y:S04]  /*1d50*/  STS [R28+0xc00], R11 ;  /* 0x000c000b1c007388 */ /* 0x000fe80000000800 */
[----:B------:R2:W-:Y:S04]  /*1d60*/  STS [R28+0x1000], R10 ;  /* 0x0010000a1c007388 */ /* 0x0005e80000000800 */
[----:B------:R-:W-:Y:S04]  /*1d70*/  STS [R28+0x1400], R7 ;  /* 0x001400071c007388 */ /* 0x000fe80000000800 */
[----:B------:R-:W-:Y:S04]  /*1d80*/  STS [R28+0x1800], R6 ;  /* 0x001800061c007388 */ /* 0x000fe80000000800 */
[----:B------:R-:W-:Y:S04]  /*1d90*/  STS [R28+0x1c00], R22 ;  /* 0x001c00161c007388 */ /* 0x000fe80000000800 */
[----:B------:R-:W-:Y:S01]  /*1da0*/  @!P2 STS [R37+0x2000], R23 ;  /* 0x002000172500a388 */ /* 0x000fe20000000800 */
[----:B------:R-:W-:Y:S01]  /*1db0*/  BAR.SYNC.DEFER_BLOCKING 0x0 ;  /* 0x0000000000007b1d */ /* 0x000fe20000010000 */
[----:B--2---:R-:W-:-:S05]  /*1dc0*/  CS2R R10, SRZ ;  /* 0x00000000000a7805 */ /* 0x004fca000001ff00 */
        /* <DEDUP_REMOVED lines=15> */
[----:B-1----:R-:W-:Y:S01]  /*1ec0*/  HFMA2.MMA R20, -RZ, RZ, 0, 0 ;  /* 0x00000000ff147435 */ /* 0x002fe200000001ff */
[----:B------:R-:W-:Y:S01]  /*1ed0*/  IMAD.MOV.U32 R12, RZ, RZ, RZ ;  /* 0x000000ffff0c7224 */ /* 0x000fe200078e00ff */
[----:B------:R-:W-:Y:S01]  /*1ee0*/  CS2R R10, SRZ ;  /* 0x00000000000a7805 */ /* 0x000fe2000001ff00 */
[----:B------:R-:W-:Y:S01]  /*1ef0*/  IMAD.MOV.U32 R9, RZ, RZ, RZ ;  /* 0x000000ffff097224 */ /* 0x000fe200078e00ff */
[----:B------:R-:W-:-:S04]  /*1f00*/  LOP3.LUT R41, R2, 0x3, RZ, 0xc0, !PT ;  /* 0x0000000302297812 */ /* 0x000fc800078ec0ff */
[----:B------:R-:W-:-:S07]  /*1f10*/  IADD3 R41, R2, -R41, RZ ;  /* 0x8000002902297210 */ /* 0x000fce0007ffe0ff */
.L_x_253:
        /* <DEDUP_REMOVED lines=142> */
.L_x_252:
[----:B------:R-:W-:Y:S05]  /*2800*/  BSYNC B0 ;  /* 0x0000000000007941 */ /* 0x000fea0003800000 */
.L_x_251:
[----:B------:R-:W-:Y:S05]  /*2810*/  @!P5 BRA `(.L_x_250) ;  /* 0x0000000000d0d947 */ /* 0x000fea0003800000 */
[----:B------:R-:W-:Y:S01]  /*2820*/  VIADD R4, R42, 0x3 ;  /* 0x000000032a047836 */ /* 0x000fe20000000000 */
[----:B-1----:R-:W-:Y:S01]  /*2830*/  MOV R20, 0x3 ;  /* 0x0000000300147802 */ /* 0x002fe20000000f00 */
[----:B------:R-:W-:-:S03]  /*2840*/  IMAD.MOV.U32 R6, RZ, RZ, RZ ;  /* 0x000000ffff067224 */ /* 0x000fc600078e00ff */
[----:B------:R-:W-:-:S07]  /*2850*/  SHF.R.S32.HI R7, RZ, 0x1f, R4 ;  /* 0x0000001fff077819 */ /* 0x000fce0000011404 */
.L_x_254:
        /* <DEDUP_REMOVED lines=48> */
.L_x_250:
[----:B------:R-:W-:Y:S05]  /*2b60*/  BSYNC B1 ;  /* 0x0000000000017941 */ /* 0x000fea0003800000 */
.L_x_249:
        /* <DEDUP_REMOVED lines=29> */
.L_x_255:
        /* <DEDUP_REMOVED lines=12> */
.L_x_1591:


//--------------------- .text._ZN7cutlass13device_kernelIN5flash19FlashAttnFwdCombineIN4cute5tupleIJNS3_1CILi16EEENS5_ILi64EEEEEELi6ELi256ELi1ELb0ELb0ENS_10bfloat16_tEfNS_4arch4Sm90EEEEEvNT_6ParamsE --------------------------
	.section	.text._ZN7cutlass13device_kernelIN5flash19FlashAttnFwdCombineIN4cute5tupleIJNS3_1CILi16EEENS5_ILi64EEEEEELi6ELi256ELi1ELb0ELb0ENS_10bfloat16_tEfNS_4arch4Sm90EEEEEvNT_6ParamsE,"ax",@progbits
	.align	128
.text._ZN7cutlass13device_kernelIN5flash19FlashAttnFwdCombineIN4cute5tupleIJNS3_1CILi16EEENS5_ILi64EEEEEELi6ELi256ELi1ELb0ELb0ENS_10bfloat16_tEfNS_4arch4Sm90EEEEEvNT_6ParamsE:
        .type           _ZN7cutlass13device_kernelIN5flash19FlashAttnFwdCombineIN4cute5tupleIJNS3_1CILi16EEENS5_ILi64EEEEEELi6ELi256ELi1ELb0ELb0ENS_10bfloat16_tEfNS_4arch4Sm90EEEEEvNT_6ParamsE,@function
        .size           _ZN7cutlass13device_kernelIN5flash19FlashAttnFwdCombineIN4cute5tupleIJNS3_1CILi16EEENS5_ILi64EEEEEELi6ELi256ELi1ELb0ELb0ENS_10bfloat16_tEfNS_4arch4Sm90EEEEEvNT_6ParamsE,(.L_x_1592 - _ZN7cutlass13device_kernelIN5flash19FlashAttnFwdCombineIN4cute5tupleIJNS3_1CILi16EEENS5_ILi64EEEEEELi6ELi256ELi1ELb0ELb0ENS_10bfloat16_tEfNS_4arch4Sm90EEEEEvNT_6ParamsE)
        .other          _ZN7cutlass13device_kernelIN5flash19FlashAttnFwdCombineIN4cute5tupleIJNS3_1CILi16EEENS5_ILi64EEEEEELi6ELi256ELi1ELb0ELb0ENS_10bfloat16_tEfNS_4arch4Sm90EEEEEvNT_6ParamsE,@"STO_CUDA_ENTRY STV_DEFAULT"
_ZN7cutlass13device_kernelIN5flash19FlashAttnFwdCombineIN4cute5tupleIJNS3_1CILi16EEENS5_ILi64EEEEEELi6ELi256ELi1ELb0ELb0ENS_10bfloat16_tEfNS_4arch4Sm90EEEEEvNT_6ParamsE:
        /* <DEDUP_REMOVED lines=58> */
.L_x_256:
        /* <DEDUP_REMOVED lines=22> */
[C---:B------:R-:W-:Y:S01]  /*0500*/  VIADD R29, R8.reuse, 0x20 ;  /* 0x00000020081d7836 */ /* 0x040fe20000000000 */
[C---:B------:R-:W-:Y:S01]  /*0510*/  ISETP.GE.AND P6, PT, R8.reuse, R24, PT ;  /* 0x000000180800720c */ /* 0x040fe20003fc6270 */
[----:B------:R-:W-:Y:S01]  /*0520*/  VIADD R30, R8, 0x10 ;  /* 0x00000010081e7836 */ /* 0x000fe20000000000 */
[----:B------:R-:W-:Y:S01]  /*0530*/  ULDC.64 UR4, c[0x0][0x278] ;  /* 0x00009e0000047ab9 */ /* 0x000fe20000000a00 */
[----:B------:R-:W-:Y:S01]  /*0540*/  MOV R3, R10 ;  /* 0x0000000a00037202 */ /* 0x000fe20000000f00 */
[----:B------:R-:W-:Y:S01]  /*0550*/  IMAD R15, R33, UR4, RZ ;  /* 0x00000004210f7c24 */ /* 0x000fe2000f8e02ff */
[-C--:B------:R-:W-:Y:S01]  /*0560*/  ISETP.GE.AND P4, PT, R29, R24.reuse, PT ;  /* 0x000000181d00720c */ /* 0x080fe20003f86270 */
[----:B------:R-:W3:Y:S01]  /*0570*/  S2UR UR6, SR_CgaCtaId ;  /* 0x00000000000679c3 */ /* 0x000ee20000008800 */
[----:B------:R-:W-:Y:S01]  /*0580*/  ISETP.GE.AND P5, PT, R30, R24, PT ;  /* 0x000000181e00720c */ /* 0x000fe20003fa6270 */
[C---:B------:R-:W-:Y:S01]  /*0590*/  IMAD R15, R32.reuse, UR5, R15 ;  /* 0x00000005200f7c24 */ /* 0x040fe2000f8e020f */
[----:B------:R-:W-:Y:S01]  /*05a0*/  UMOV UR7, 0x400 ;  /* 0x0000040000077882 */ /* 0x000fe20000000000 */
[----:B------:R-:W-:Y:S01]  /*05b0*/  IMAD.WIDE.U32 R34, R32, UR4, RZ ;  /* 0x0000000420227c25 */ /* 0x000fe2000f8e00ff */
[----:B------:R-:W-:-:S03]  /*05c0*/  ULDC.64 UR4, c[0x0][0x270] ;  /* 0x00009c0000047ab9 */ /* 0x000fc60000000a00 */
[----:B------:R-:W-:Y:S01]  /*05d0*/  IMAD.IADD R35, R35, 0x1, R15 ;  /* 0x0000000123237824 */ /* 0x000fe200078e020f */
[----:B------:R-:W5:Y:S05]  /*05e0*/  @!P6 LDC.64 R22, c[0x0][0x268] ;  /* 0x00009a00ff16eb82 */ /* 0x000f6a0000000a00 */
[----:B------:R-:W-:Y:S02]  /*05f0*/  @!P5 SHF.R.S32.HI R27, RZ, 0x1f, R30 ;  /* 0x0000001fff1bd819 */ /* 0x000fe4000001141e */
[----:B--2---:R-:W-:Y:S01]  /*0600*/  ISETP.NE.AND P0, PT, R12, 0x1, PT ;  /* 0x000000010c00780c */ /* 0x004fe20003f05270 */
[----:B------:R-:W2:Y:S01]  /*0610*/  @!P5 LDC.64 R18, c[0x0][0x268] ;  /* 0x00009a00ff12db82 */ /* 0x000ea20000000a00 */
[----:B---3--:R-:W-:-:S07]  /*0620*/  ULEA UR6, UR6, UR7, 0x18 ;  /* 0x0000000706067291 */ /* 0x008fce000f8ec03f */
[----:B------:R-:W3:Y:S01]  /*0630*/  @!P6 LDC.64 R20, c[0x0][0x250] ;  /* 0x00009400ff14eb82 */ /* 0x000ee20000000a00 */
[----:B------:R-:W-:-:S07]  /*0640*/  LEA R31, R31, UR6, 0x2 ;  /* 0x000000061f1f7c11 */ /* 0x000fce000f8e10ff */
[----:B------:R-:W1:Y:S08]  /*0650*/  @P0 LDC R14, c[0x0][0x2bc] ;  /* 0x0000af00ff0e0b82 */ /* 0x000e700000000800 */
[----:B------:R-:W4:Y:S01]  /*0660*/  @P0 LDC R11, c[0x0][0x2c0] ;  /* 0x0000b000ff0b0b82 */ /* 0x000f220000000800 */
[----:B--2---:R-:W-:-:S04]  /*0670*/  @!P5 IMAD R27, R27, R18, RZ ;  /* 0x000000121b1bd224 */ /* 0x004fc800078e02ff */
[----:B------:R-:W-:-:S03]  /*0680*/  @!P5 IMAD R19, R30, R19, R27 ;  /* 0x000000131e13d224 */ /* 0x000fc600078e021b */
[----:B------:R-:W2:Y:S01]  /*0690*/  @!P5 LDC.64 R16, c[0x0][0x250] ;  /* 0x00009400ff10db82 */ /* 0x000ea20000000a00 */
[----:B-1----:R-:W-:-:S05]  /*06a0*/  @P0 IMAD.HI.U32 R14, R10, R14, RZ ;  /* 0x0000000e0a0e0227 */ /* 0x002fca00078e00ff */
[----:B----4-:R-:W-:Y:S02]  /*06b0*/  @P0 SHF.R.U32.HI R3, RZ, R11, R14 ;  /* 0x0000000bff030219 */ /* 0x010fe4000001160e */
[----:B------:R-:W1:Y:S02]  /*06c0*/  @!P4 LDC.64 R14, c[0x0][0x268] ;  /* 0x00009a00ff0ecb82 */ /* 0x000e640000000a00 */
[----:B------:R-:W-:Y:S01]  /*06d0*/  SHF.R.S32.HI R26, RZ, 0x1f, R3 ;  /* 0x0000001fff1a7819 */ /* 0x000fe20000011403 */
[C---:B------:R-:W-:Y:S01]  /*06e0*/  IMAD.WIDE.U32 R34, R3.reuse, UR4, R34 ;  /* 0x0000000403227c25 */ /* 0x040fe2000f8e0022 */
[----:B------:R-:W-:-:S03]  /*06f0*/  IADD3 R11, -R3, RZ, RZ ;  /* 0x000000ff030b7210 */ /* 0x000fc60007ffe1ff */
[----:B------:R-:W-:Y:S02]  /*0700*/  IMAD R26, R26, UR4, RZ ;  /* 0x000000041a1a7c24 */ /* 0x000fe4000f8e02ff */
[----:B------:R-:W-:Y:S01]  /*0710*/  IMAD R10, R12, R11, R10 ;  /* 0x0000000b0c0a7224 */ /* 0x000fe200078e020a */
[----:B------:R-:W-:Y:S01]  /*0720*/  @!P6 SHF.R.S32.HI R12, RZ, 0x1f, R8 ;  /* 0x0000001fff0ce819 */ /* 0x000fe20000011408 */
[----:B------:R-:W-:Y:S02]  /*0730*/  IMAD R26, R3, UR5, R26 ;  /* 0x00000005031a7c24 */ /* 0x000fe4000f8e021a */
[----:B------:R-:W-:Y:S01]  /*0740*/  @P6 IMAD.MOV.U32 R3, RZ, RZ, -0x800000 ;  /* 0xff800000ff036424 */ /* 0x000fe200078e00ff */
[----:B------:R-:W-:Y:S01]  /*0750*/  SHF.R.S32.HI R28, RZ, 0x1f, R10 ;  /* 0x0000001fff1c7819 */ /* 0x000fe2000001140a */
[----:B-----5:R-:W-:Y:S01]  /*0760*/  @!P6 IMAD R12, R12, R22, RZ ;  /* 0x000000160c0ce224 */ /* 0x020fe200078e02ff */
[----:B------:R-:W-:Y:S02]  /*0770*/  IADD3 R34, P0, R10, R34, RZ ;  /* 0x000000220a227210 */ /* 0x000fe40007f1e0ff */
[----:B------:R-:W4:Y:S01]  /*0780*/  @!P4 LDC.64 R10, c[0x0][0x250] ;  /* 0x00009400ff0acb82 */ /* 0x000f220000000a00 */
[----:B------:R5:W-:Y:S01]  /*0790*/  @P6 STS [R31], R3 ;  /* 0x000000031f006388 */ /* 0x000be20000000800 */
[----:B------:R-:W-:Y:S01]  /*07a0*/  IADD3.X R35, R28, R35, R26, P0, !PT ;  /* 0x000000231c237210 */ /* 0x000fe200007fe41a */
[C---:B------:R-:W-:Y:S01]  /*07b0*/  @!P6 IMAD R12, R8.reuse, R23, R12 ;  /* 0x00000017080ce224 */ /* 0x040fe200078e020c */
[----:B------:R-:W-:Y:S01]  /*07c0*/  @!P5 MOV R26, R34 ;  /* 0x00000022001ad202 */ /* 0x000fe20000000f00 */
[----:B------:R-:W-:-:S04]  /*07d0*/  @!P6 IMAD.WIDE.U32 R22, R8, R22, R34 ;  /* 0x000000160816e225 */ /* 0x000fc800078e0022 */
[----:B------:R-:W-:Y:S01]  /*07e0*/  @!P5 IMAD.MOV.U32 R27, RZ, RZ, R35 ;  /* 0x000000ffff1bd224 */ /* 0x000fe200078e0023 */
[----:B---3--:R-:W-:Y:S01]  /*07f0*/  @!P6 LEA R20, P0, R22, R20, 0x2 ;  /* 0x000000141614e211 */ /* 0x008fe200078010ff */
[----:B------:R-:W-:Y:S02]  /*0800*/  @!P6 IMAD.IADD R12, R23, 0x1, R12 ;  /* 0x00000001170ce824 */ /* 0x000fe400078e020c */
[----:B------:R-:W-:-:S03]  /*0810*/  @!P5 IMAD.WIDE.U32 R26, R30, R18, R26 ;  /* 0x000000121e1ad225 */ /* 0x000fc600078e001a */
[----:B------:R-:W-:Y:S01]  /*0820*/  @!P6 LEA.HI.X R21, R22, R21, R12, 0x2, P0 ;  /* 0x000000151615e211 */ /* 0x000fe200000f140c */
[----:B------:R-:W-:Y:S01]  /*0830*/  @!P5 IMAD.IADD R19, R27, 0x1, R19 ;  /* 0x000000011b13d824 */ /* 0x000fe200078e0213 */
[----:B------:R-:W-:Y:S02]  /*0840*/  @P5 MOV R12, 0xff800000 ;  /* 0xff800000000c5802 */ /* 0x000fe40000000f00 */
[----:B--2---:R-:W-:Y:S01]  /*0850*/  @!P5 LEA R16, P2, R26, R16, 0x2 ;  /* 0x000000101a10d211 */ /* 0x004fe200078410ff */
[----:B------:R-:W-:Y:S01]  /*0860*/  @!PT LDS RZ, [RZ] ;  /* 0x00000000fffff984 */ /* 0x000fe20000000800 */
[----:B------:R-:W-:Y:S01]  /*0870*/  @!PT LDS RZ, [RZ] ;  /* 0x00000000fffff984 */ /* 0x000fe20000000800 */
[----:B------:R-:W-:Y:S01]  /*0880*/  @!PT LDS RZ, [RZ] ;  /* 0x00000000fffff984 */ /* 0x000fe20000000800 */
[----:B------:R2:W-:Y:S01]  /*0890*/  @!P6 LDGSTS.E.LTC128B [R31], desc[UR38][R20.64] ;  /* 0x00000000141fefae */ /* 0x0005e2000b921966 */
[----:B-----5:R-:W-:-:S03]  /*08a0*/  @!P4 SHF.R.S32.HI R3, RZ, 0x1f, R29 ;  /* 0x0000001fff03c819 */ /* 0x020fc6000001141d */
[----:B------:R3:W-:Y:S01]  /*08b0*/  @P5 STS [R31+0x400], R12 ;  /* 0x0004000c1f005388 */ /* 0x0007e20000000800 */
[----:B------:R-:W-:Y:S01]  /*08c0*/  @!P5 LEA.HI.X R17, R26, R17, R19, 0x2, P2 ;  /* 0x000000111a11d211 */ /* 0x000fe200010f1413 */
[----:B-1----:R-:W-:-:S04]  /*08d0*/  @!P4 IMAD R3, R3, R14, RZ ;  /* 0x0000000e0303c224 */ /* 0x002fc800078e02ff */
[----:B------:R-:W-:Y:S01]  /*08e0*/  @!PT LDS RZ, [RZ] ;  /* 0x00000000fffff984 */ /* 0x000fe20000000800 */
[----:B------:R-:W-:Y:S01]  /*08f0*/  @!PT LDS RZ, [RZ] ;  /* 0x00000000fffff984 */ /* 0x000fe20000000800 */
[----:B------:R-:W-:Y:S01]  /*0900*/  @!PT LDS RZ, [RZ] ;  /* 0x00000000fffff984 */ /* 0x000fe20000000800 */
[----:B------:R2:W-:Y:S01]  /*0910*/  @!P5 LDGSTS.E.LTC128B [R31+0x400], desc[UR38][R16.64] ;  /* 0x00400000101fdfae */ /* 0x0005e2000b921966 */
[C---:B------:R-:W-:Y:S01]  /*0920*/  @!P4 IMAD R3, R29.reuse, R15, R3 ;  /* 0x0000000f1d03c224 */ /* 0x040fe200078e0203 */
[----:B------:R-:W-:Y:S01]  /*0930*/  IADD3 R15, R8, 0x30, RZ ;  /* 0x00000030080f7810 */ /* 0x000fe20007ffe0ff */
[----:B------:R-:W-:-:S03]  /*0940*/  @!P4 IMAD.WIDE.U32 R28, R29, R14, R34 ;  /* 0x0000000e1d1cc225 */ /* 0x000fc600078e0022 */
[----:B------:R-:W-:Y:S02]  /*0950*/  ISETP.GE.AND P3, PT, R15, R24, PT ;  /* 0x000000180f00720c */ /* 0x000fe40003f66270 */
[----:B------:R-:W-:Y:S02]  /*0960*/  @!P4 IADD3 R3, R29, R3, RZ ;  /* 0x000000031d03c210 */ /* 0x000fe40007ffe0ff */
[----:B----4-:R-:W-:-:S04]  /*0970*/  @!P4 LEA R10, P0, R28, R10, 0x2 ;  /* 0x0000000a1c0ac211 */ /* 0x010fc800078010ff */
[----:B------:R-:W-:Y:S01]  /*0980*/  @!P4 LEA.HI.X R11, R28, R11, R3, 0x2, P0 ;  /* 0x0000000b1c0bc211 */ /* 0x000fe200000f1403 */
[----:B---3--:R-:W-:-:S04]  /*0990*/  @P4 IMAD.MOV.U32 R12, RZ, RZ, -0x800000 ;  /* 0xff800000ff0c4424 */ /* 0x008fc800078e00ff */
        /* <DEDUP_REMOVED lines=23> */
.L_x_258:
[----:B------:R-:W-:Y:S05]  /*0b10*/  BSYNC B0 ;  /* 0x0000000000007941 */ /* 0x000fea0003800000 */
.L_x_257:
[----:B------:R-:W-:Y:S01]  /*0b20*/  USHF.L.U32 UR4, UR36, 0x6, URZ ;  /* 0x0000000624047899 */ /* 0x000fe2000800063f */
[C---:B-1----:R-:W-:Y:S01]  /*0b30*/  @P1 IMAD.HI.U32 R5, R9.reuse, R5, RZ ;  /* 0x0000000509051227 */ /* 0x042fe200078e00ff */
[----:B------:R-:W-:Y:S01]  /*0b40*/  ISETP.GE.AND P0, PT, R9, R25, PT ;  /* 0x000000190900720c */ /* 0x000fe20003f06270 */
[----:B------:R-:W0:Y:S01]  /*0b50*/  LDGDEPBAR ;  /* 0x00000000000079af */ /* 0x000e220000000000 */
[----:B------:R-:W-:Y:S01]  /*0b60*/  USHF.R.S32.HI UR5, URZ, 0x1f, UR4 ;  /* 0x0000001f3f057899 */ /* 0x000fe20008011404 */
[----:B--2---:R-:W-:Y:S01]  /*0b70*/  IMAD.MOV.U32 R3, RZ, RZ, R9 ;  /* 0x000000ffff037224 */ /* 0x004fe200078e0009 */
[----:B----4-:R-:W-:Y:S01]  /*0b80*/  @P1 SHF.R.U32.HI R3, RZ, R0, R5 ;  /* 0x00000000ff031219 */ /* 0x010fe20000011605 */
[----:B---3--:R-:W-:Y:S02]  /*0b90*/  IMAD.SHL.U32 R14, R2, 0x4, RZ ;  /* 0x00000004020e7824 */ /* 0x008fe400078e00ff */
        /* <DEDUP_REMOVED lines=61> */
[----:B------:R-:W-:Y:S01]  /*0f70*/  ULDC UR5, c[0x0][0x260] ;  /* 0x0000980000057ab9 */ /* 0x000fe20000000800 */
[----:B------:R-:W-:Y:S01]  /*0f80*/  ULDC UR4, c[0x0][0x258] ;  /* 0x0000960000047ab9 */ /* 0x000fe20000000800 */
[----:B------:R-:W-:Y:S01]  /*0f90*/  LOP3.LUT R6, R3, 0xf, R8, 0xf8, !PT ;  /* 0x0000000f03067812 */ /* 0x000fe200078ef808 */
[----:B------:R-:W-:Y:S01]  /*0fa0*/  UIMAD UR4, UR5, UR4, URZ ;  /* 0x00000004050472a4 */ /* 0x000fe2000f8e023f */
[----:B------:R-:W-:Y:S01]  /*0fb0*/  SHF.R.U32.HI R3, RZ, 0x4, R3 ;  /* 0x00000004ff037819 */ /* 0x000fe20000011603 */
[----:B------:R-:W-:Y:S03]  /*0fc0*/  BSSY B0, `(.L_x_259) ;  /* 0x0000064000007945 */ /* 0x000fe60003800000 */
[----:B------:R-:W-:-:S05]  /*0fd0*/  LOP3.LUT R3, R6, R3, RZ, 0x3c, !PT ;  /* 0x0000000306037212 */ /* 0x000fca00078e3cff */
[----:B------:R-:W-:Y:S01]  /*0fe0*/  IMAD R21, R3, 0x4, R0 ;  /* 0x0000000403157824 */ /* 0x000fe200078e0200 */
[----:B------:R-:W-:Y:S06]  /*0ff0*/  BAR.SYNC.DEFER_BLOCKING 0x0 ;  /* 0x0000000000007b1d */ /* 0x000fec0000010000 */
[----:B------:R-:W2:Y:S04]  /*1000*/  LDS R20, [R21+0x400] ;  /* 0x0004000015147984 */ /* 0x000ea80000000800 */
[----:B------:R-:W3:Y:S04]  /*1010*/  LDS R19, [R21] ;  /* 0x0000000015137984 */ /* 0x000ee80000000800 */
[----:B------:R-:W4:Y:S04]  /*1020*/  LDS R18, [R21+0x800] ;  /* 0x0008000015127984 */ /* 0x000f280000000800 */
[----:B------:R-:W5:Y:S01]  /*1030*/  LDS R17, [R21+0xc00] ;  /* 0x000c000015117984 */ /* 0x000f620000000800 */
        /* <DEDUP_REMOVED lines=50> */
[----:B--2---:R-:W-:Y:S01]  /*1360*/  VIMNMX R19, R3, R19, !PT ;  /* 0x0000001303137248 */ /* 0x004fe20007fe0100 */
[----:B------:R-:W-:Y:S02]  /*1370*/  IMAD.MOV.U32 R3, RZ, RZ, RZ ;  /* 0x000000ffff037224 */ /* 0x000fe400078e00ff */
[----:B---3--:R-:W-:Y:S02]  /*1380*/  FADD.FTZ R6, R17, R6 ;  /* 0x0000000611067221 */ /* 0x008fe40000010000 */
[----:B------:R-:W2:Y:S03]  /*1390*/  SHFL.BFLY PT, R18, R19, 0x1, 0x1f ;  /* 0x0c201f0013127f89 */ /* 0x000ea600000e0000 */
[----:B------:R-:W-:Y:S01]  /*13a0*/  FSETP.NE.FTZ.AND P0, PT, R6, RZ, PT ;  /* 0x000000ff0600720b */ /* 0x000fe20003f15000 */
[----:B------:R-:W3:-:S12]  /*13b0*/  S2R R17, SR_TID.X ;  /* 0x0000000000117919 */ /* 0x000ed80000002100 */
[----:B------:R-:W4:Y:S01]  /*13c0*/  @P0 MUFU.RCP R3, R6 ;  /* 0x0000000600030308 */ /* 0x000f220000001000 */
[----:B------:R-:W-:-:S04]  /*13d0*/  ISETP.GE.OR P0, PT, R9, UR4, P2 ;  /* 0x0000000409007c0c */ /* 0x000fc80009706670 */
[----:B-1----:R-:W-:Y:S02]  /*13e0*/  ISETP.NE.OR P0, PT, RZ, UR6, P0 ;  /* 0x00000006ff007c0c */ /* 0x002fe40008705670 */
[----:B--2---:R-:W-:Y:S01]  /*13f0*/  VIMNMX R2, R19, R18, !PT ;  /* 0x0000001213027248 */ /* 0x004fe20007fe0100 */
[----:B------:R-:W1:Y:S01]  /*1400*/  MUFU.LG2 R6, R6 ;  /* 0x0000000600067308 */ /* 0x000e620000000c00 */
[-C--:B----4-:R-:W-:Y:S01]  /*1410*/  FMUL.FTZ R12, R12, R3.reuse ;  /* 0x000000030c0c7220 */ /* 0x090fe20000410000 */
[-C--:B------:R-:W-:Y:S01]  /*1420*/  FMUL.FTZ R11, R11, R3.reuse ;  /* 0x000000030b0b7220 */ /* 0x080fe20000410000 */
[-C--:B------:R-:W-:Y:S01]  /*1430*/  FMUL.FTZ R10, R10, R3.reuse ;  /* 0x000000030a0a7220 */ /* 0x080fe20000410000 */
[----:B---3--:R-:W-:Y:S01]  /*1440*/  ISETP.GT.OR P2, PT, R17, 0xff, P2 ;  /* 0x000000ff1100780c */ /* 0x008fe20001744670 */
[----:B------:R-:W-:Y:S01]  /*1450*/  FMUL.FTZ R18, R7, R3 ;  /* 0x0000000307127220 */ /* 0x000fe20000410000 */
[----:B-1----:R-:W-:-:S04]  /*1460*/  FFMA.FTZ R16, R6, 0.69314718246459960938, R16 ;  /* 0x3f31721806107823 */ /* 0x002fc80000010010 */
[----:B------:R-:W-:Y:S07]  /*1470*/  @P0 BRA `(.L_x_260) ;  /* 0x0000000000600947 */ /* 0x000fee0003800000 */
        /* <DEDUP_REMOVED lines=24> */
.L_x_260:
[----:B------:R-:W-:Y:S05]  /*1600*/  BSYNC B0 ;  /* 0x0000000000007941 */ /* 0x000fea0003800000 */
.L_x_259:
[----:B------:R-:W-:Y:S01]  /*1610*/  IMAD R38, R8, 0x4, R0 ;  /* 0x0000000408267824 */ /* 0x000fe200078e0200 */
[----:B------:R2:W-:Y:S01]  /*1620*/  STS [R21], R12 ;  /* 0x0000000c15007388 */ /* 0x0005e20000000800 */
[----:B------:R-:W-:Y:S01]  /*1630*/  BSSY B1, `(.L_x_261) ;  /* 0x00000e1000017945 */ /* 0x000fe20003800000 */
[----:B------:R-:W-:Y:S02]  /*1640*/  IMAD.MOV.U32 R9, RZ, RZ, RZ ;  /* 0x000000ffff097224 */ /* 0x000fe400078e00ff */
[----:B------:R-:W-:Y:S04]  /*1650*/  STS [R21+0x400], R11 ;  /* 0x0004000b15007388 */ /* 0x000fe80000000800 */
[----:B------:R3:W-:Y:S04]  /*1660*/  STS [R21+0x800], R10 ;  /* 0x0008000a15007388 */ /* 0x0007e80000000800 */
[----:B------:R-:W-:Y:S04]  /*1670*/  STS [R21+0xc00], R18 ;  /* 0x000c001215007388 */ /* 0x000fe80000000800 */
        /* <DEDUP_REMOVED lines=22> */
[----:B------:R-:W-:Y:S01]  /*17e0*/  IMAD.MOV.U32 R20, RZ, RZ, RZ ;  /* 0x000000ffff147224 */ /* 0x000fe200078e00ff */
[----:B------:R-:W-:-:S07]  /*17f0*/  CS2R R10, SRZ ;  /* 0x00000000000a7805 */ /* 0x000fce000001ff00 */
.L_x_265:
        /* <DEDUP_REMOVED lines=142> */
.L_x_264:
[----:B------:R-:W-:Y:S05]  /*20e0*/  BSYNC B0 ;  /* 0x0000000000007941 */ /* 0x000fea0003800000 */
.L_x_263:
[----:B------:R-:W-:Y:S05]  /*20f0*/  @!P5 BRA `(.L_x_262) ;  /* 0x0000000000d0d947 */ /* 0x000fea0003800000 */
[----:B------:R-:W-:Y:S01]  /*2100*/  VIADD R4, R42, 0x3 ;  /* 0x000000032a047836 */ /* 0x000fe20000000000 */
[----:B------:R-:W-:Y:S01]  /*2110*/  MOV R20, 0x3 ;  /* 0x0000000300147802 */ /* 0x000fe20000000f00 */
[----:B-1----:R-:W-:-:S03]  /*2120*/  IMAD.MOV.U32 R6, RZ, RZ, RZ ;  /* 0x000000ffff067224 */ /* 0x002fc600078e00ff */
[----:B------:R-:W-:-:S07]  /*2130*/  SHF.R.S32.HI R7, RZ, 0x1f, R4 ;  /* 0x0000001fff077819 */ /* 0x000fce0000011404 */
.L_x_266:
        /* <DEDUP_REMOVED lines=48> */
.L_x_262:
[----:B------:R-:W-:Y:S05]  /*2440*/  BSYNC B1 ;  /* 0x0000000000017941 */ /* 0x000fea0003800000 */
.L_x_261:
        /* <DEDUP_REMOVED lines=29> */
.L_x_267:
        /* <DEDUP_REMOVED lines=14> */
.L_x_1592:


//--------------------- .text._ZN7cutlass13device_kernelIN5flash19FlashAttnFwdCombineIN4cute5tupleIJNS3_1CILi16EEENS5_ILi64EEEEEELi5ELi256ELi1ELb0ELb0ENS_10bfloat16_tEfNS_4arch4Sm90EEEEEvNT_6ParamsE --------------------------
	.section	.text._ZN7cutlass13device_kernelIN5flash19FlashAttnFwdCombineIN4cute5tupleIJNS3_1CILi16EEENS5_ILi64EEEEEELi5ELi256ELi1ELb0ELb0ENS_10bfloat16_tEfNS_4arch4Sm90EEEEEvNT_6ParamsE,"ax",@progbits
	.align	128
.text._ZN7cutlass13device_kernelIN5flash19FlashAttnFwdCombineIN4cute5tupleIJNS3_1CILi16EEENS5_ILi64EEEEEELi5ELi256ELi1ELb0ELb0ENS_10bfloat16_tEfNS_4arch4Sm90EEEEEvNT_6ParamsE:
        .type           _ZN7cutlass13device_kernelIN5flash19FlashAttnFwdCombineIN4cute5tupleIJNS3_1CILi16EEENS5_ILi64EEEEEELi5ELi256ELi1ELb0ELb0ENS_10bfloat16_tEfNS_4arch4Sm90EEEEEvNT_6ParamsE,@function
        .size           _ZN7cutlass13device_kernelIN5flash19FlashAttnFwdCombineIN4cute5tupleIJNS3_1CILi16EEENS5_ILi64EEEEEELi5ELi256ELi1ELb0ELb0ENS_10bfloat16_tEfNS_4arch4Sm90EEEEEvNT_6ParamsE,(.L_x_1593 - _ZN7cutlass13device_kernelIN5flash19FlashAttnFwdCombineIN4cute5tupleIJNS3_1CILi16EEENS5_ILi64EEEEEELi5ELi256ELi1ELb0ELb0ENS_10bfloat16_tEfNS_4arch4Sm90EEEEEvNT_6ParamsE)
        .other          _ZN7cutlass13device_kernelIN5flash19FlashAttnFwdCombineIN4cute5tupleIJNS3_1CILi16EEENS5_ILi64EEEEEELi5ELi256ELi1ELb0ELb0ENS_10bfloat16_tEfNS_4arch4Sm90EEEEEvNT_6ParamsE,@"STO_CUDA_ENTRY STV_DEFAULT"
_ZN7cutlass13device_kernelIN5flash19FlashAttnFwdCombineIN4cute5tupleIJNS3_1CILi16EEENS5_ILi64EEEEEELi5ELi256ELi1ELb0ELb0ENS_10bfloat16_tEfNS_4arch4Sm90EEEEEvNT_6ParamsE:
        /* <DEDUP_REMOVED lines=58> */
.L_x_268:
        /* <DEDUP_REMOVED lines=29> */
[----:B------:R-:W-:-:S04]  /*0570*/  ULDC.64 UR4, c[0x0][0x270] ;  /* 0x00009c0000047ab9 */ /* 0x000fc80000000a00 */
[----:B------:R-:W5:Y:S01]  /*0580*/  @!P3 LDC.64 R14, c[0x0][0x268] ;  /* 0x00009a00ff0ebb82 */ /* 0x000f620000000a00 */
[----:B------:R-:W-:Y:S02]  /*0590*/  IADD3 R23, R23, R19, RZ ;  /* 0x0000001317177210 */ /* 0x000fe40007ffe0ff */
[----:B--2---:R-:W-:-:S13]  /*05a0*/  ISETP.NE.AND P0, PT, R11, 0x1, PT ;  /* 0x000000010b00780c */ /* 0x004fda0003f05270 */
[----:B------:R-:W2:Y:S08]  /*05b0*/  @P0 LDC R20, c[0x0][0x2bc] ;  /* 0x0000af00ff140b82 */ /* 0x000eb00000000800 */
[----:B------:R-:W3:Y:S01]  /*05c0*/  @P0 LDC R12, c[0x0][0x2c0] ;  /* 0x0000b000ff0c0b82 */ /* 0x000ee20000000800 */
[----:B--2---:R-:W-:-:S05]  /*05d0*/  @P0 IMAD.HI.U32 R20, R10, R20, RZ ;  /* 0x000000140a140227 */ /* 0x004fca00078e00ff */
[----:B---3--:R-:W-:-:S04]  /*05e0*/  @P0 SHF.R.U32.HI R18, RZ, R12, R20 ;  /* 0x0000000cff120219 */ /* 0x008fc80000011614 */
[--C-:B------:R-:W-:Y:S01]  /*05f0*/  SHF.R.S32.HI R12, RZ, 0x1f, R18.reuse ;  /* 0x0000001fff0c7819 */ /* 0x100fe20000011412 */
[----:B------:R-:W-:Y:S02]  /*0600*/  IMAD.MOV R20, RZ, RZ, -R18 ;  /* 0x000000ffff147224 */ /* 0x000fe400078e0a12 */
[----:B------:R-:W-:-:S04]  /*0610*/  IMAD.WIDE.U32 R22, R18, UR4, R22 ;  /* 0x0000000412167c25 */ /* 0x000fc8000f8e0016 */
[----:B------:R-:W-:Y:S02]  /*0620*/  IMAD R20, R11, R20, R10 ;  /* 0x000000140b147224 */ /* 0x000fe400078e020a */
[----:B------:R-:W2:Y:S01]  /*0630*/  @!P3 LDC.64 R10, c[0x0][0x250] ;  /* 0x00009400ff0abb82 */ /* 0x000ea20000000a00 */
[----:B------:R-:W-:Y:S01]  /*0640*/  IMAD R12, R12, UR4, RZ ;  /* 0x000000040c0c7c24 */ /* 0x000fe2000f8e02ff */
[----:B------:R-:W-:Y:S01]  /*0650*/  UMOV UR4, 0x400 ;  /* 0x0000040000047882 */ /* 0x000fe20000000000 */
[----:B------:R-:W-:Y:S01]  /*0660*/  SHF.R.S32.HI R19, RZ, 0x1f, R20 ;  /* 0x0000001fff137819 */ /* 0x000fe20000011414 */
[----:B------:R-:W-:Y:S01]  /*0670*/  ULEA UR4, UR6, UR4, 0x18 ;  /* 0x0000000406047291 */ /* 0x000fe2000f8ec03f */
[----:B------:R-:W-:Y:S01]  /*0680*/  IMAD R12, R18, UR5, R12 ;  /* 0x00000005120c7c24 */ /* 0x000fe2000f8e020c */
[----:B------:R-:W-:Y:S02]  /*0690*/  IADD3 R20, P0, R20, R22, RZ ;  /* 0x0000001614147210 */ /* 0x000fe40007f1e0ff */
[----:B------:R-:W-:-:S02]  /*06a0*/  @!P3 SHF.R.S32.HI R18, RZ, 0x1f, R8 ;  /* 0x0000001fff12b819 */ /* 0x000fc40000011408 */
[----:B------:R-:W-:Y:S02]  /*06b0*/  IADD3.X R21, R19, R23, R12, P0, !PT ;  /* 0x0000001713157210 */ /* 0x000fe400007fe40c */
[----:B------:R-:W-:Y:S01]  /*06c0*/  IADD3 R12, R8, 0x10, RZ ;  /* 0x00000010080c7810 */ /* 0x000fe20007ffe0ff */
[----:B-----5:R-:W-:Y:S01]  /*06d0*/  @!P3 IMAD R18, R18, R14, RZ ;  /* 0x0000000e1212b224 */ /* 0x020fe200078e02ff */
[----:B------:R-:W-:Y:S02]  /*06e0*/  LEA R3, R3, UR4, 0x2 ;  /* 0x0000000403037c11 */ /* 0x000fe4000f8e10ff */
[----:B------:R-:W-:Y:S01]  /*06f0*/  ISETP.GE.AND P2, PT, R12, R16, PT ;  /* 0x000000100c00720c */ /* 0x000fe20003f46270 */
[C---:B------:R-:W-:Y:S02]  /*0700*/  @!P3 IMAD R15, R8.reuse, R15, R18 ;  /* 0x0000000f080fb224 */ /* 0x040fe400078e0212 */
[----:B------:R-:W-:-:S04]  /*0710*/  @!P3 IMAD.WIDE.U32 R18, R8, R14, R20 ;  /* 0x0000000e0812b225 */ /* 0x000fc800078e0014 */
[----:B------:R-:W-:Y:S01]  /*0720*/  @!P3 IMAD.IADD R15, R19, 0x1, R15 ;  /* 0x00000001130fb824 */ /* 0x000fe200078e020f */
[C---:B--2---:R-:W-:Y:S02]  /*0730*/  @!P3 LEA R14, P0, R18.reuse, R10, 0x2 ;  /* 0x0000000a120eb211 */ /* 0x044fe400078010ff */
[----:B------:R-:W-:Y:S02]  /*0740*/  @P3 MOV R10, 0xff800000 ;  /* 0xff800000000a3802 */ /* 0x000fe40000000f00 */
[----:B------:R-:W-:Y:S01]  /*0750*/  @!P3 LEA.HI.X R15, R18, R11, R15, 0x2, P0 ;  /* 0x0000000b120fb211 */ /* 0x000fe200000f140f */
[----:B------:R-:W-:Y:S02]  /*0760*/  @P2 IMAD.MOV.U32 R11, RZ, RZ, -0x800000 ;  /* 0xff800000ff0b2424 */ /* 0x000fe400078e00ff */
[----:B------:R2:W-:Y:S04]  /*0770*/  @P3 STS [R3], R10 ;  /* 0x0000000a03003388 */ /* 0x0005e80000000800 */
[----:B------:R-:W-:Y:S01]  /*0780*/  @!PT LDS RZ, [RZ] ;  /* 0x00000000fffff984 */ /* 0x000fe20000000800 */
[----:B------:R-:W-:Y:S01]  /*0790*/  @!PT LDS RZ, [RZ] ;  /* 0x00000000fffff984 */ /* 0x000fe20000000800 */
[----:B------:R-:W-:Y:S01]  /*07a0*/  @!PT LDS RZ, [RZ] ;  /* 0x00000000fffff984 */ /* 0x000fe20000000800 */
[----:B------:R2:W-:Y:S04]  /*07b0*/  @!P3 LDGSTS.E.LTC128B [R3], desc[UR38][R14.64] ;  /* 0x000000000e03bfae */ /* 0x0005e8000b921966 */
        /* <DEDUP_REMOVED lines=17> */
.L_x_270:
[----:B------:R-:W-:Y:S05]  /*08d0*/  BSYNC B0 ;  /* 0x0000000000007941 */ /* 0x000fea0003800000 */
.L_x_269:
[----:B------:R-:W-:Y:S01]  /*08e0*/  USHF.L.U32 UR4, UR36, 0x6, URZ ;  /* 0x0000000624047899 */ /* 0x000fe2000800063f */
[C---:B-1----:R-:W-:Y:S01]  /*08f0*/  @P1 IMAD.HI.U32 R5, R9.reuse, R5, RZ ;  /* 0x0000000509051227 */ /* 0x042fe200078e00ff */
[----:B------:R-:W-:Y:S01]  /*0900*/  ISETP.GE.AND P0, PT, R9, R17, PT ;  /* 0x000000110900720c */ /* 0x000fe20003f06270 */
[----:B------:R-:W0:Y:S01]  /*0910*/  LDGDEPBAR ;  /* 0x00000000000079af */ /* 0x000e220000000000 */
[----:B------:R-:W-:Y:S01]  /*0920*/  USHF.R.S32.HI UR5, URZ, 0x1f, UR4 ;  /* 0x0000001f3f057899 */ /* 0x000fe20008011404 */
[----:B--23--:R-:W-:Y:S01]  /*0930*/  IMAD.MOV.U32 R3, RZ, RZ, R9 ;  /* 0x000000ffff037224 */ /* 0x00cfe200078e0009 */
[----:B----4-:R-:W-:Y:S01]  /*0940*/  @P1 SHF.R.U32.HI R3, RZ, R0, R5 ;  /* 0x00000000ff031219 */ /* 0x010fe20000011605 */
[----:B------:R-:W-:Y:S02]  /*0950*/  IMAD.SHL.U32 R14, R2, 0x4, RZ ;  /* 0x00000004020e7824 */ /* 0x000fe400078e00ff */
        /* <DEDUP_REMOVED lines=68> */
[----:B------:R-:W-:Y:S04]  /*0da0*/  LDS R17, [R3+0x400] ;  /* 0x0004000003117984 */ /* 0x000fe80000000800 */
[----:B------:R-:W2:Y:S02]  /*0db0*/  LDS R11, [R3] ;  /* 0x00000000030b7984 */ /* 0x000ea40000000800 */
[----:B--2---:R-:W-:-:S02]  /*0dc0*/  FMNMX.FTZ R7, R17, R11, !PT ;  /* 0x0000000b11077209 */ /* 0x004fc40007810000 */
        /* <DEDUP_REMOVED lines=45> */
[-C--:B----4-:R-:W-:Y:S01]  /*10a0*/  FMUL.FTZ R12, R12, R11.reuse ;  /* 0x0000000b0c0c7220 */ /* 0x090fe20000410000 */
[----:B---3--:R-:W-:Y:S01]  /*10b0*/  VIMNMX R17, R19, R18, !PT ;  /* 0x0000001213117248 */ /* 0x008fe20007fe0100 */
        /* <DEDUP_REMOVED lines=32> */
.L_x_272:
[----:B------:R-:W-:Y:S05]  /*12c0*/  BSYNC B0 ;  /* 0x0000000000007941 */ /* 0x000fea0003800000 */
.L_x_271:
[----:B------:R2:W-:Y:S01]  /*12d0*/  STS [R3], R12 ;  /* 0x0000000c03007388 */ /* 0x0005e20000000800 */
[----:B------:R-:W-:Y:S01]  /*12e0*/  BSSY B1, `(.L_x_273) ;  /* 0x00000e0000017945 */ /* 0x000fe20003800000 */
[----:B------:R-:W-:Y:S02]  /*12f0*/  IMAD.MOV.U32 R9, RZ, RZ, RZ ;  /* 0x000000ffff097224 */ /* 0x000fe400078e00ff */
[----:B------:R3:W-:Y:S04]  /*1300*/  STS [R3+0x400], R11 ;  /* 0x0004000b03007388 */ /* 0x0007e80000000800 */
[----:B------:R-:W-:Y:S01]  /*1310*/  @!P2 STS [R37+0x800], R17 ;  /* 0x000800112500a388 */ /* 0x000fe20000000800 */
[----:B------:R-:W-:Y:S01]  /*1320*/  BAR.SYNC.DEFER_BLOCKING 0x0 ;  /* 0x0000000000007b1d */ /* 0x000fe20000010000 */
[----:B--2---:R-:W-:Y:S01]  /*1330*/  IMAD.MOV.U32 R12, RZ, RZ, RZ ;  /* 0x000000ffff0c7224 */ /* 0x004fe200078e00ff */
        /* <DEDUP_REMOVED lines=22> */
.L_x_277:
        /* <DEDUP_REMOVED lines=142> */
.L_x_276:
[----:B------:R-:W-:Y:S05]  /*1d80*/  BSYNC B0 ;  /* 0x0000000000007941 */ /* 0x000fea0003800000 */
.L_x_275:
[----:B------:R-:W-:Y:S05]  /*1d90*/  @!P5 BRA `(.L_x_274) ;  /* 0x0000000000d0d947 */ /* 0x000fea0003800000 */
[----:B------:R-:W-:Y:S01]  /*1da0*/  VIADD R4, R42, 0x3 ;  /* 0x000000032a047836 */ /* 0x000fe20000000000 */
[----:B------:R-:W-:Y:S01]  /*1db0*/  MOV R20, 0x3 ;  /* 0x0000000300147802 */ /* 0x000fe20000000f00 */
[----:B-1----:R-:W-:-:S03]  /*1dc0*/  IMAD.MOV.U32 R6, RZ, RZ, RZ ;  /* 0x000000ffff067224 */ /* 0x002fc600078e00ff */
[----:B------:R-:W-:-:S07]  /*1dd0*/  SHF.R.S32.HI R7, RZ, 0x1f, R4 ;  /* 0x0000001fff077819 */ /* 0x000fce0000011404 */
.L_x_278:
        /* <DEDUP_REMOVED lines=48> */
.L_x_274:
[----:B------:R-:W-:Y:S05]  /*20e0*/  BSYNC B1 ;  /* 0x0000000000017941 */ /* 0x000fea0003800000 */
.L_x_273:
        /* <DEDUP_REMOVED lines=29> */
.L_x_279:
        /* <DEDUP_REMOVED lines=12> */
.L_x_1593:


//--------------------- .text._ZN7cutlass13device_kernelIN5flash19FlashAttnFwdCombineIN4cute5tupleIJNS3_1CILi16EEENS5_ILi64EEEEEELi4ELi256ELi1ELb0ELb0ENS_10bfloat16_tEfNS_4arch4Sm90EEEEEvNT_6ParamsE --------------------------
	.section	.text._ZN7cutlass13device_kernelIN5flash19FlashAttnFwdCombineIN4cute5tupleIJNS3_1CILi16EEENS5_ILi64EEEEEELi4ELi256ELi1ELb0ELb0ENS_10bfloat16_tEfNS_4arch4Sm90EEEEEvNT_6ParamsE,"ax",@progbits
	.align	128
.text._ZN7cutlass13device_kernelIN5flash19FlashAttnFwdCombineIN4cute5tupleIJNS3_1CILi16EEENS5_ILi64EEEEEELi4ELi256ELi1ELb0ELb0ENS_10bfloat16_tEfNS_4arch4Sm90EEEEEvNT_6ParamsE:
        .type           _ZN7cutlass13device_kernelIN5flash19FlashAttnFwdCombineIN4cute5tupleIJNS3_1CILi16EEENS5_ILi64EEEEEELi4ELi256ELi1ELb0ELb0ENS_10bfloat16_tEfNS_4arch4Sm90EEEEEvNT_6ParamsE,@function
        .size           _ZN7cutlass13device_kernelIN5flash19FlashAttnFwdCombineIN4cute5tupleIJNS3_1CILi16EEENS5_ILi64EEEEEELi4ELi256ELi1ELb0ELb0ENS_10bfloat16_tEfNS_4arch4Sm90EEEEEvNT_6ParamsE,(.L_x_1594 - _ZN7cutlass13device_kernelIN5flash19FlashAttnFwdCombineIN4cute5tupleIJNS3_1CILi16EEENS5_ILi64EEEEEELi4ELi256ELi1ELb0ELb0ENS_10bfloat16_tEfNS_4arch4Sm90EEEEEvNT_6ParamsE)
        .other          _ZN7cutlass13device_kernelIN5flash19FlashAttnFwdCombineIN4cute5tupleIJNS3_1CILi16EEENS5_ILi64EEEEEELi4ELi256ELi1ELb0ELb0ENS_10bfloat16_tEfNS_4arch4Sm90EEEEEvNT_6ParamsE,@"STO_CUDA_ENTRY STV_DEFAULT"
_ZN7cutlass13device_kernelIN5flash19FlashAttnFwdCombineIN4cute5tupleIJNS3_1CILi16EEENS5_ILi64EEEEEELi4ELi256ELi1ELb0ELb0ENS_10bfloat16_tEfNS_4arch4Sm90EEEEEvNT_6ParamsE:
        /* <DEDUP_REMOVED lines=58> */
.L_x_280:
[----:B------:R-:W1:Y:S01]  /*03a0*/  LDC R4, c[0x0][0x2b8] ;  /* 0x0000ae00ff047b82 */ /* 0x000e620000000800 */
[----:B------:R-:W-:Y:S01]  /*03b0*/  SHF.R.S32.HI R8, RZ, 0x1f, R18 ;  /* 0x0000001fff087819 */ /* 0x000fe20000011412 */
[----:B------:R-:W-:Y:S01]  /*03c0*/  BSSY B0, `(.L_x_281) ;  /* 0x000003f000007945 */ /* 0x000fe20003800000 */
[----:B-----5:R-:W-:Y:S02]  /*03d0*/  SHF.R.S32.HI R33, RZ, 0x1f, R32 ;  /* 0x0000001fff217819 */ /* 0x020fe40000011420 */
[----:B------:R-:W-:-:S03]  /*03e0*/  LEA.HI R8, R8, R18, RZ, 0x4 ;  /* 0x0000001208087211 */ /* 0x000fc600078f20ff */
        /* <DEDUP_REMOVED lines=13> */
[C---:B------:R-:W-:Y:S01]  /*04c0*/  IMAD.SHL.U32 R14, R8.reuse, 0x10, RZ ;  /* 0x00000010080e7824 */ /* 0x040fe200078e00ff */
[----:B------:R-:W-:Y:S01]  /*04d0*/  ISETP.GE.AND P0, PT, R8, R16, PT ;  /* 0x000000100800720c */ /* 0x000fe20003f06270 */
[----:B------:R-:W-:-:S03]  /*04e0*/  UMOV UR5, 0x400 ;  /* 0x0000040000057882 */ /* 0x000fc60000000000 */
[----:B------:R-:W-:Y:S02]  /*04f0*/  LOP3.LUT R14, R14, 0xf0, RZ, 0xc0, !PT ;  /* 0x000000f00e0e7812 */ /* 0x000fe400078ec0ff */
[----:B------:R-:W3:Y:S02]  /*0500*/  S2UR UR4, SR_CgaCtaId ;  /* 0x00000000000479c3 */ /* 0x000ee40000008800 */
[----:B------:R-:W-:Y:S02]  /*0510*/  LOP3.LUT R15, R14, 0xf, R18, 0xf8, !PT ;  /* 0x0000000f0e0f7812 */ /* 0x000fe400078ef812 */
[----:B------:R-:W-:-:S04]  /*0520*/  SHF.R.U32.HI R14, RZ, 0x4, R14 ;  /* 0x00000004ff0e7819 */ /* 0x000fc8000001160e */
[----:B------:R-:W-:Y:S01]  /*0530*/  LOP3.LUT R15, R15, R14, RZ, 0x3c, !PT ;  /* 0x0000000e0f0f7212 */ /* 0x000fe200078e3cff */
[----:B------:R-:W-:Y:S01]  /*0540*/  @P0 IMAD.MOV.U32 R14, RZ, RZ, -0x800000 ;  /* 0xff800000ff0e0424 */ /* 0x000fe200078e00ff */
[----:B--2---:R-:W-:Y:S01]  /*0550*/  ISETP.NE.AND P2, PT, R12, 0x1, PT ;  /* 0x000000010c00780c */ /* 0x004fe20003f45270 */
[----:B---3--:R-:W-:-:S12]  /*0560*/  ULEA UR4, UR4, UR5, 0x18 ;  /* 0x0000000504047291 */ /* 0x008fd8000f8ec03f */
[----:B------:R-:W2:Y:S01]  /*0570*/  @P2 LDC R11, c[0x0][0x2bc] ;  /* 0x0000af00ff0b2b82 */ /* 0x000ea20000000800 */
[----:B------:R-:W-:-:S05]  /*0580*/  LEA R15, R15, UR4, 0x2 ;  /* 0x000000040f0f7c11 */ /* 0x000fca000f8e10ff */
[----:B------:R2:W-:Y:S02]  /*0590*/  @P0 STS [R15], R14 ;  /* 0x0000000e0f000388 */ /* 0x0005e40000000800 */
[----:B------:R-:W3:Y:S01]  /*05a0*/  @P2 LDC R10, c[0x0][0x2c0] ;  /* 0x0000b000ff0a2b82 */ /* 0x000ee20000000800 */
[----:B--2---:R-:W-:-:S04]  /*05b0*/  @P2 IMAD.HI.U32 R14, R3, R11, RZ ;  /* 0x0000000b030e2227 */ /* 0x004fc800078e00ff */
[----:B------:R-:W-:Y:S01]  /*05c0*/  IMAD.MOV.U32 R11, RZ, RZ, R3 ;  /* 0x000000ffff0b7224 */ /* 0x000fe200078e0003 */
[----:B---3--:R-:W-:-:S05]  /*05d0*/  @P2 SHF.R.U32.HI R11, RZ, R10, R14 ;  /* 0x0000000aff0b2219 */ /* 0x008fca000001160e */
[----:B------:R-:W-:-:S04]  /*05e0*/  IMAD.MOV R10, RZ, RZ, -R11 ;  /* 0x000000ffff0a7224 */ /* 0x000fc800078e0a0b */
[----:B------:R-:W-:Y:S01]  /*05f0*/  IMAD R12, R12, R10, R3 ;  /* 0x0000000a0c0c7224 */ /* 0x000fe200078e0203 */
[----:B------:R-:W-:Y:S06]  /*0600*/  @P0 BRA `(.L_x_282) ;  /* 0x0000000000680947 */ /* 0x000fec0003800000 */
[----:B------:R-:W-:Y:S01]  /*0610*/  SHF.R.S32.HI R10, RZ, 0x1f, R8 ;  /* 0x0000001fff0a7819 */ /* 0x000fe20000011408 */
[----:B------:R-:W-:Y:S02]  /*0620*/  ULDC.64 UR4, c[0x0][0x268] ;  /* 0x00009a0000047ab9 */ /* 0x000fe40000000a00 */
[----:B------:R-:W-:-:S04]  /*0630*/  IMAD.WIDE.U32 R18, R8, UR4, RZ ;  /* 0x0000000408127c25 */ /* 0x000fc8000f8e00ff */
[----:B------:R-:W-:-:S04]  /*0640*/  IMAD R10, R10, UR4, RZ ;  /* 0x000000040a0a7c24 */ /* 0x000fc8000f8e02ff */
[----:B------:R-:W-:Y:S01]  /*0650*/  IMAD R10, R8, UR5, R10 ;  /* 0x00000005080a7c24 */ /* 0x000fe2000f8e020a */
[----:B------:R-:W-:Y:S02]  /*0660*/  ULDC.64 UR4, c[0x0][0x278] ;  /* 0x00009e0000047ab9 */ /* 0x000fe40000000a00 */
[----:B------:R-:W-:Y:S02]  /*0670*/  IMAD R3, R33, UR4, RZ ;  /* 0x0000000421037c24 */ /* 0x000fe4000f8e02ff */
[----:B------:R-:W-:Y:S02]  /*0680*/  IADD3 R19, R19, R10, RZ ;  /* 0x0000000a13137210 */ /* 0x000fe40007ffe0ff */
[C---:B------:R-:W-:Y:S01]  /*0690*/  IMAD R3, R32.reuse, UR5, R3 ;  /* 0x0000000520037c24 */ /* 0x040fe2000f8e0203 */
[----:B------:R-:W-:Y:S01]  /*06a0*/  SHF.R.S32.HI R10, RZ, 0x1f, R11 ;  /* 0x0000001fff0a7819 */ /* 0x000fe2000001140b */
        /* <DEDUP_REMOVED lines=16> */
.L_x_282:
[----:B------:R-:W-:Y:S05]  /*07b0*/  BSYNC B0 ;  /* 0x0000000000007941 */ /* 0x000fea0003800000 */
.L_x_281:
[----:B------:R-:W-:Y:S01]  /*07c0*/  USHF.L.U32 UR4, UR36, 0x6, URZ ;  /* 0x0000000624047899 */ /* 0x000fe2000800063f */
[C---:B-1----:R-:W-:Y:S01]  /*07d0*/  @P1 IMAD.HI.U32 R5, R9.reuse, R5, RZ ;  /* 0x0000000509051227 */ /* 0x042fe200078e00ff */
[----:B------:R-:W-:Y:S01]  /*07e0*/  ISETP.GE.AND P0, PT, R9, R17, PT ;  /* 0x000000110900720c */ /* 0x000fe20003f06270 */
[----:B------:R-:W0:Y:S01]  /*07f0*/  LDGDEPBAR ;  /* 0x00000000000079af */ /* 0x000e220000000000 */
[----:B------:R-:W-:Y:S01]  /*0800*/  USHF.R.S32.HI UR5, URZ, 0x1f, UR4 ;  /* 0x0000001f3f057899 */ /* 0x000fe20008011404 */
[----:B------:R-:W-:Y:S01]  /*0810*/  IMAD.MOV.U32 R3, RZ, RZ, R9 ;  /* 0x000000ffff037224 */ /* 0x000fe200078e0009 */
        /* <DEDUP_REMOVED lines=23> */
[----:B--2---:R-:W-:Y:S01]  /*0990*/  IMAD R15, R8, 0x40, R14 ;  /* 0x00000040080f7824 */ /* 0x004fe200078e020e */
[----:B------:R-:W-:Y:S01]  /*09a0*/  SHF.R.S32.HI R34, RZ, 0x1f, R35 ;  /* 0x0000001fff227819 */ /* 0x000fe20000011423 */
[----:B------:R-:W2:Y:S01]  /*09b0*/  @!P5 LDC.64 R18, c[0x0][0x238] ;  /* 0x00008e00ff12db82 */ /* 0x000ea20000000a00 */
        /* <DEDUP_REMOVED lines=56> */
[----:B------:R-:W-:Y:S01]  /*0d40*/  FADD.FTZ R6, R11, -R6 ;  /* 0x800000060b067221 */ /* 0x000fe20000010000 */
[----:B------:R-:W-:-:S03]  /*0d50*/  SEL R11, R2, 0xffffffff, P0 ;  /* 0xffffffff020b7807 */ /* 0x000fc60000000000 */
[----:B------:R-:W-:-:S06]  /*0d60*/  FMUL.FTZ R6, R6, 1.4426950216293334961 ;  /* 0x3fb8aa3b06067820 */ /* 0x000fcc0000410000 */
[----:B------:R-:W2:Y:S02]  /*0d70*/  MUFU.EX2 R6, R6 ;  /* 0x0000000600067308 */ /* 0x000ea40000000800 */
[----:B--2---:R-:W-:-:S05]  /*0d80*/  FADD.FTZ R10, RZ, R6 ;  /* 0x00000006ff0a7221 */ /* 0x004fca0000010000 */
        /* <DEDUP_REMOVED lines=56> */
.L_x_284:
[----:B------:R-:W-:Y:S05]  /*1110*/  BSYNC B0 ;  /* 0x0000000000007941 */ /* 0x000fea0003800000 */
.L_x_283:
        /* <DEDUP_REMOVED lines=28> */
.L_x_289:
        /* <DEDUP_REMOVED lines=142> */
.L_x_288:
[----:B------:R-:W-:Y:S05]  /*1bc0*/  BSYNC B0 ;  /* 0x0000000000007941 */ /* 0x000fea0003800000 */
.L_x_287:
[----:B------:R-:W-:Y:S05]  /*1bd0*/  @!P5 BRA `(.L_x_286) ;  /* 0x0000000000d0d947 */ /* 0x000fea0003800000 */
[----:B------:R-:W-:Y:S01]  /*1be0*/  VIADD R4, R42, 0x3 ;  /* 0x000000032a047836 */ /* 0x000fe20000000000 */
[----:B------:R-:W-:Y:S01]  /*1bf0*/  MOV R20, 0x3 ;  /* 0x0000000300147802 */ /* 0x000fe20000000f00 */
[----:B------:R-:W-:-:S03]  /*1c00*/  IMAD.MOV.U32 R6, RZ, RZ, RZ ;  /* 0x000000ffff067224 */ /* 0x000fc600078e00ff */
[----:B------:R-:W-:-:S07]  /*1c10*/  SHF.R.S32.HI R7, RZ, 0x1f, R4 ;  /* 0x0000001fff077819 */ /* 0x000fce0000011404 */
.L_x_290:
        /* <DEDUP_REMOVED lines=48> */
.L_x_286:
[----:B------:R-:W-:Y:S05]  /*1f20*/  BSYNC B1 ;  /* 0x0000000000017941 */ /* 0x000fea0003800000 */
.L_x_285:
        /* <DEDUP_REMOVED lines=29> */
.L_x_291:
        /* <DEDUP_REMOVED lines=16> */
.L_x_1594:


//--------------------- .text._ZN7cutlass13device_kernelIN5flash19FlashAttnFwdCombineIN4cute5tupleIJNS3_1CILi16EEENS5_ILi64EEEEEELi8ELi256ELi1ELb0ELb1ENS_10bfloat16_tEfNS_4arch4Sm90EEEEEvNT_6ParamsE --------------------------
	.section	.text._ZN7cutlass13device_kernelIN5flash19FlashAttnFwdCombineIN4cute5tupleIJNS3_1CILi16EEENS5_ILi64EEEEEELi8ELi256ELi1ELb0ELb1ENS_10bfloat16_tEfNS_4arch4Sm90EEEEEvNT_6ParamsE,"ax",@progbits
	.align	128
.text._ZN7cutlass13device_kernelIN5flash19FlashAttnFwdCombineIN4cute5tupleIJNS3_1CILi16EEENS5_ILi64EEEEEELi8ELi256ELi1ELb0ELb1ENS_10bfloat16_tEfNS_4arch4Sm90EEEEEvNT_6ParamsE:
        .type           _ZN7cutlass13device_kernelIN5flash19FlashAttnFwdCombineIN4cute5tupleIJNS3_1CILi16EEENS5_ILi64EEEEEELi8ELi256ELi1ELb0ELb1ENS_10bfloat16_tEfNS_4arch4Sm90EEEEEvNT_6ParamsE,@function
        .size           _ZN7cutlass13device_kernelIN5flash19FlashAttnFwdCombineIN4cute5tupleIJNS3_1CILi16EEENS5_ILi64EEEEEELi8ELi256ELi1ELb0ELb1ENS_10bfloat16_tEfNS_4arch4Sm90EEEEEvNT_6ParamsE,(.L_x_1595 - _ZN7cutlass13device_kernelIN5flash19FlashAttnFwdCombineIN4cute5tupleIJNS3_1CILi16EEENS5_ILi64EEEEEELi8ELi256ELi1ELb0ELb1ENS_10bfloat16_tEfNS_4arch4Sm90EEEEEvNT_6ParamsE)
        .other          _ZN7cutlass13device_kernelIN5flash19FlashAttnFwdCombineIN4cute5tupleIJNS3_1CILi16EEENS5_ILi64EEEEEELi8ELi256ELi1ELb0ELb1ENS_10bfloat16_tEfNS_4arch4Sm90EEEEEvNT_6ParamsE,@"STO_CUDA_ENTRY STV_DEFAULT"
_ZN7cutlass13device_kernelIN5flash19FlashAttnFwdCombineIN4cute5tupleIJNS3_1CILi16EEENS5_ILi64EEEEEELi8ELi256ELi1ELb0ELb1ENS_10bfloat16_tEfNS_4arch4Sm90EEEEEvNT_6ParamsE:
        /* <DEDUP_REMOVED lines=12> */
[----:B------:R-:W2:Y:S03]  /*00c0*/  S2R R18, SR_TID.X ;  /* 0x0000000000127919 */ /* 0x000ea60000002100 */
[----:B------:R-:W-:Y:S01]  /*00d0*/  ISETP.NE.AND.EX P0, PT, R3, RZ, PT, P0 ;  /* 0x000000ff0300720c */ /* 0x000fe20003f05300 */
[----:B------:R-:W4:Y:S01]  /*00e0*/  S2UR UR37, SR_CTAID.X ;  /* 0x00000000002579c3 */ /* 0x000f220000002500 */
[----:B------:R-:W-:-:S11]  /*00f0*/  IMAD.MOV.U32 R0, RZ, RZ, R4 ;  /* 0x000000ffff007224 */ /* 0x000fd600078e0004 */
[----:B------:R-:W1:Y:S08]  /*0100*/  @P0 LDC.64 R2, c[0x0][0x2e8] ;  /* 0x0000ba00ff020b82 */ /* 0x000e700000000a00 */
[----:B------:R-:W4:Y:S01]  /*0110*/  S2UR UR36, SR_CTAID.Y ;  /* 0x00000000002479c3 */ /* 0x000f220000002600 */
[----:B-1----:R-:W-:-:S07]  /*0120*/  @P0 IMAD.WIDE R6, R4, 0x4, R2 ;  /* 0x0000000404060825 */ /* 0x002fce00078e0202 */
[----:B------:R-:W1:Y:S01]  /*0130*/  LDC R3, c[0x0][0xc] ;  /* 0x00000300ff037b82 */ /* 0x000e620000000800 */
[----:B------:R1:W5:Y:S01]  /*0140*/  @P0 LDG.E R0, desc[UR38][R6.64] ;  /* 0x0000002606000981 */ /* 0x000362000c1e1900 */
[----:B------:R-:W-:-:S06]  /*0150*/  ISETP.NE.U32.AND P0, PT, RZ, UR4, PT ;  /* 0x00000004ff007c0c */ /* 0x000fcc000bf05070 */
[----:B------:R-:W4:Y:S01]  /*0160*/  LDC R2, c[0x0][0x10] ;  /* 0x00000400ff027b82 */ /* 0x000f220000000800 */
[----:B------:R-:W-:Y:S01]  /*0170*/  ISETP.NE.AND.EX P0, PT, RZ, UR5, PT, P0 ;  /* 0x00000005ff007c0c */ /* 0x000fe2000bf05300 */
[----:B------:R-:W-:Y:S02]  /*0180*/  ULDC UR4, c[0x0][0x14] ;  /* 0x0000050000047ab9 */ /* 0x000fe40000000800 */
[----:B------:R-:W-:Y:S01]  /*0190*/  UIADD3 UR4, UR4, -0x1, URZ ;  /* 0xffffffff04047890 */ /* 0x000fe2000fffe03f */
[----:B--2---:R-:W-:Y:S01]  /*01a0*/  ISETP.NE.OR P0, PT, R18, RZ, !P0 ;  /* 0x000000ff1200720c */ /* 0x004fe20004705670 */
[----:B-1----:R-:W-:-:S05]  /*01b0*/  VIADD R3, R3, 0xffffffff ;  /* 0xffffffff03037836 */ /* 0x002fca0000000000 */
[----:B----4-:R-:W-:Y:S01]  /*01c0*/  ISETP.NE.OR P0, PT, R3, UR37, P0 ;  /* 0x0000002503007c0c */ /* 0x010fe20008705670 */
[----:B------:R-:W-:-:S05]  /*01d0*/  VIADD R2, R2, 0xffffffff ;  /* 0xffffffff02027836 */ /* 0x000fca0000000000 */
        /* <DEDUP_REMOVED lines=14> */
[----:B------:R-:W-:Y:S01]  /*02c0*/  ULDC UR4, c[0x0][0x258] ;  /* 0x0000960000047ab9 */ /* 0x000fe20000000800 */
[----:B--2--5:R-:W-:-:S11]  /*02d0*/  IMAD.WIDE R4, R0, 0x4, R4 ;  /* 0x0000000400047825 */ /* 0x024fd600078e0204 */
        /* <DEDUP_REMOVED lines=11> */
.L_x_292:
        /* <DEDUP_REMOVED lines=25> */
.L_x_293:
        /* <DEDUP_REMOVED lines=101> */
.L_x_295:
[----:B------:R-:W-:Y:S01]  /*0b70*/  VIADD R3, R22, 0xffffffff ;  /* 0xffffffff16037836 */ /* 0x000fe20000000000 */
[----:B------:R-:W-:-:S04]  /*0b80*/  IADD3 R6, -R0, 0x1f, RZ ;  /* 0x0000001f00067810 */ /* 0x000fc80007ffe1ff */
[----:B------:R-:W-:Y:S01]  /*0b90*/  LOP3.LUT P0, RZ, R3, R22, RZ, 0xc0, !PT ;  /* 0x0000001603ff7212 */ /* 0x000fe2000780c0ff */
[----:B------:R-:W-:-:S12]  /*0ba0*/  IMAD.MOV.U32 R3, RZ, RZ, 0x1 ;  /* 0x00000001ff037424 */ /* 0x000fd800078e00ff */
        /* <DEDUP_REMOVED lines=8> */
[----:B------:R-:W-:Y:S02]  /*0c30*/  MOV R4, 0xc50 ;  /* 0x00000c5000047802 */ /* 0x000fe40000000f00 */
[----:B------:R-:W-:Y:S05]  /*0c40*/  CALL.REL.NOINC `($__internal_8_$__cuda_sm20_div_u64) ;  /* 0x0000003400f87944 */ /* 0x000fea0003c00000 */
[----:B------:R-:W-:Y:S01]  /*0c50*/  MOV R2, R3 ;  /* 0x0000000300027202 */ /* 0x000fe20000000f00 */
[----:B------:R-:W-:Y:S06]  /*0c60*/  BRA `(.L_x_297) ;  /* 0x0000000000487947 */ /* 0x000fec0003800000 */
.L_x_296:
[----:B------:R-:W1:Y:S01]  /*0c70*/  I2F.U32.RP R4, R22 ;  /* 0x0000001600047306 */ /* 0x000e620000209000 */
[----:B------:R-:W-:Y:S01]  /*0c80*/  IMAD.MOV.U32 R2, RZ, RZ, RZ ;  /* 0x000000ffff027224 */ /* 0x000fe200078e00ff */
[----:B------:R-:W-:-:S06]  /*0c90*/  ISETP.NE.U32.AND P0, PT, R22, RZ, PT ;  /* 0x000000ff1600720c */ /* 0x000fcc0003f05070 */
[----:B-1----:R-:W1:Y:S02]  /*0ca0*/  MUFU.RCP R3, R4 ;  /* 0x0000000400037308 */ /* 0x002e640000001000 */
[----:B-1----:R-:W-:-:S06]  /*0cb0*/  IADD3 R3, R3, 0xffffffe, RZ ;  /* 0x0ffffffe03037810 */ /* 0x002fcc0007ffe0ff */
[----:B------:R-:W1:Y:S02]  /*0cc0*/  F2I.FTZ.U32.TRUNC.NTZ R3, R3 ;  /* 0x0000000300037305 */ /* 0x000e64000021f000 */
[----:B-1----:R-:W-:-:S05]  /*0cd0*/  IADD3 R0, RZ, -R3, RZ ;  /* 0x80000003ff007210 */ /* 0x002fca0007ffe0ff */
[----:B------:R-:W-:-:S04]  /*0ce0*/  IMAD R7, R0, R22, RZ ;  /* 0x0000001600077224 */ /* 0x000fc800078e02ff */
[----:B------:R-:W-:-:S06]  /*0cf0*/  IMAD.HI.U32 R2, R3, R7, R2 ;  /* 0x0000000703027227 */ /* 0x000fcc00078e0002 */
[----:B------:R-:W-:-:S05]  /*0d00*/  IMAD.HI.U32 R2, R2, R5, RZ ;  /* 0x0000000502027227 */ /* 0x000fca00078e00ff */
[----:B------:R-:W-:-:S05]  /*0d10*/  IADD3 R0, -R2, RZ, RZ ;  /* 0x000000ff02007210 */ /* 0x000fca0007ffe1ff */
[----:B------:R-:W-:-:S05]  /*0d20*/  IMAD R5, R22, R0, R5 ;  /* 0x0000000016057224 */ /* 0x000fca00078e0205 */
[----:B------:R-:W-:-:S13]  /*0d30*/  ISETP.GE.U32.AND P3, PT, R5, R22, PT ;  /* 0x000000160500720c */ /* 0x000fda0003f66070 */
[----:B------:R-:W-:Y:S01]  /*0d40*/  @P3 IMAD.IADD R5, R5, 0x1, -R22 ;  /* 0x0000000105053824 */ /* 0x000fe200078e0a16 */
[----:B------:R-:W-:-:S04]  /*0d50*/  @P3 IADD3 R2, R2, 0x1, RZ ;  /* 0x0000000102023810 */ /* 0x000fc80007ffe0ff */
[----:B------:R-:W-:-:S13]  /*0d60*/  ISETP.GE.U32.AND P2, PT, R5, R22, PT ;  /* 0x000000160500720c */ /* 0x000fda0003f46070 */
[----:B------:R-:W-:Y:S01]  /*0d70*/  @P2 VIADD R2, R2, 0x1 ;  /* 0x0000000102022836 */ /* 0x000fe20000000000 */
[----:B------:R-:W-:-:S07]  /*0d80*/  @!P0 LOP3.LUT R2, RZ, R22, RZ, 0x33, !PT ;  /* 0x00000016ff028212 */ /* 0x000fce00078e33ff */
.L_x_297:
[----:B------:R-:W-:Y:S02]  /*0d90*/  IADD3 R6, R6, -0x1, RZ ;  /* 0xffffffff06067810 */ /* 0x000fe40007ffe0ff */
[----:B------:R-:W-:-:S07]  /*0da0*/  MOV R12, R2 ;  /* 0x00000002000c7202 */ /* 0x000fce0000000f00 */
.L_x_294:
[----:B------:R-:W-:Y:S01]  /*0db0*/  SHF.R.S32.HI R3, RZ, 0x1f, R18 ;  /* 0x0000001fff037819 */ /* 0x000fe20000011412 */
[----:B------:R-:W1:Y:S01]  /*0dc0*/  LDC R13, c[0x0][0x21c] ;  /* 0x00008700ff0d7b82 */ /* 0x000e620000000800 */
[----:B------:R-:W-:Y:S02]  /*0dd0*/  BSSY B0, `(.L_x_298) ;  /* 0x0000148000007945 */ /* 0x000fe40003800000 */
[----:B------:R-:W-:-:S04]  /*0de0*/  LEA.HI R3, R3, R18, RZ, 0x4 ;  /* 0x0000001203037211 */ /* 0x000fc800078f20ff */
[C---:B------:R-:W-:Y:S02]  /*0df0*/  LOP3.LUT R5, R3.reuse, 0xfffffff0, RZ, 0xc0, !PT ;  /* 0xfffffff003057812 */ /* 0x040fe400078ec0ff */
[----:B------:R-:W-:Y:S02]  /*0e00*/  LOP3.LUT R7, R3, 0xf0, RZ, 0xc0, !PT ;  /* 0x000000f003077812 */ /* 0x000fe400078ec0ff */
[----:B------:R-:W-:Y:S01]  /*0e10*/  SHF.R.S32.HI R3, RZ, 0x4, R3 ;  /* 0x00000004ff037819 */ /* 0x000fe20000011403 */
[----:B------:R-:W-:Y:S01]  /*0e20*/  IMAD.IADD R2, R18, 0x1, -R5 ;  /* 0x0000000112027824 */ /* 0x000fe200078e0a05 */
[----:B------:R-:W-:Y:S02]  /*0e30*/  LOP3.LUT R9, R7, 0xf, R18, 0xf8, !PT ;  /* 0x0000000f07097812 */ /* 0x000fe400078ef812 */
[----:B------:R-:W-:Y:S01]  /*0e40*/  SHF.R.U32.HI R0, RZ, 0x4, R7 ;  /* 0x00000004ff007819 */ /* 0x000fe20000011607 */
[----:B------:R-:W-:Y:S02]  /*0e50*/  VIADD R5, R2, UR37 ;  /* 0x0000002502057c36 */ /* 0x000fe40008000000 */
[----:B------:R-:W-:Y:S01]  /*0e60*/  VIADD R7, R3, UR37 ;  /* 0x0000002503077c36 */ /* 0x000fe20008000000 */
[----:B------:R-:W-:-:S02]  /*0e70*/  LOP3.LUT R0, R9, R0, RZ, 0x3c, !PT ;  /* 0x0000000009007212 */ /* 0x000fc400078e3cff */
[----:B------:R-:W-:-:S13]  /*0e80*/  ISETP.GE.AND P0, PT, R5, R17, PT ;  /* 0x000000110500720c */ /* 0x000fda0003f06270 */
[----:B------:R-:W-:Y:S05]  /*0e90*/  @P0 BRA `(.L_x_299) ;  /* 0x0000001000ec0947 */ /* 0x000fea0003800000 */
[C---:B------:R-:W-:Y:S01]  /*0ea0*/  ISETP.GE.AND P6, PT, R3.reuse, R16, PT ;  /* 0x000000100300720c */ /* 0x040fe20003fc6270 */
[----:B------:R-:W-:Y:S01]  /*0eb0*/  VIADD R23, R3, 0x10 ;  /* 0x0000001003177836 */ /* 0x000fe20000000000 */
[----:B------:R-:W-:Y:S01]  /*0ec0*/  MOV R29, R25 ;  /* 0x00000019001d7202 */ /* 0x000fe20000000f00 */
[----:B------:R-:W-:Y:S01]  /*0ed0*/  @P1 IMAD.HI.U32 R11, R5, R12, RZ ;  /* 0x0000000c050b1227 */ /* 0x000fe200078e00ff */
[----:B------:R-:W-:Y:S01]  /*0ee0*/  ULDC.64 UR4, c[0x0][0x270] ;  /* 0x00009c0000047ab9 */ /* 0x000fe20000000a00 */
[----:B------:R-:W2:Y:S01]  /*0ef0*/  S2UR UR6, SR_CgaCtaId ;  /* 0x00000000000679c3 */ /* 0x000ea20000008800 */
[----:B------:R-:W-:Y:S01]  /*0f00*/  ISETP.GE.AND P5, PT, R23, R16, PT ;  /* 0x000000101700720c */ /* 0x000fe20003fa6270 */
[----:B------:R-:W-:Y:S01]  /*0f10*/  IMAD.MOV.U32 R9, RZ, RZ, R5 ;  /* 0x000000ffff097224 */ /* 0x000fe200078e0005 */
[----:B------:R-:W-:Y:S01]  /*0f20*/  @P1 SHF.R.U32.HI R9, RZ, R6, R11 ;  /* 0x00000006ff091219 */ /* 0x000fe2000001160b */
[----:B------:R-:W-:Y:S02]  /*0f30*/  VIADD R21, R3, 0x20 ;  /* 0x0000002003157836 */ /* 0x000fe40000000000 */
[----:B------:R-:W-:Y:S01]  /*0f40*/  IMAD.MOV.U32 R28, RZ, RZ, R24 ;  /* 0x000000ffff1c7224 */ /* 0x000fe200078e0018 */
[C---:B------:R-:W-:Y:S01]  /*0f50*/  IADD3 R26, -R9.reuse, RZ, RZ ;  /* 0x000000ff091a7210 */ /* 0x040fe20007ffe1ff */
[----:B------:R-:W3:Y:S01]  /*0f60*/  @!P6 LDC.64 R18, c[0x0][0x268] ;  /* 0x00009a00ff12eb82 */ /* 0x000ee20000000a00 */
[----:B------:R-:W-:Y:S01]  /*0f70*/  SHF.R.S32.HI R8, RZ, 0x1f, R9 ;  /* 0x0000001fff087819 */ /* 0x000fe20000011409 */
[----:B------:R-:W-:Y:S01]  /*0f80*/  IMAD.WIDE.U32 R28, R9, UR4, R28 ;  /* 0x00000004091c7c25 */ /* 0x000fe2000f8e001c */
[----:B------:R-:W-:-:S02]  /*0f90*/  ISETP.GE.AND P3, PT, R21, R16, PT ;  /* 0x000000101500720c */ /* 0x000fc40003f66270 */
[----:B------:R-:W-:Y:S01]  /*0fa0*/  @!P6 SHF.R.S32.HI R11, RZ, 0x1f, R3 ;  /* 0x0000001fff0be819 */ /* 0x000fe20000011403 */
[----:B------:R-:W-:Y:S02]  /*0fb0*/  IMAD R26, R22, R26, R5 ;  /* 0x0000001a161a7224 */ /* 0x000fe400078e0205 */
[----:B------:R-:W4:Y:S01]  /*0fc0*/  @!P6 LDC.64 R14, c[0x0][0x250] ;  /* 0x00009400ff0eeb82 */ /* 0x000f220000000a00 */
[----:B------:R-:W-:Y:S01]  /*0fd0*/  IMAD R8, R8, UR4, RZ ;  /* 0x0000000408087c24 */ /* 0x000fe2000f8e02ff */
[----:B------:R-:W-:Y:S01]  /*0fe0*/  UMOV UR4, 0x400 ;  /* 0x0000040000047882 */ /* 0x000fe20000000000 */
[----:B------:R-:W-:Y:S02]  /*0ff0*/  VIADD R31, R3, 0x30 ;  /* 0x00000030031f7836 */ /* 0x000fe40000000000 */
[----:B------:R-:W-:Y:S01]  /*1000*/  IMAD R8, R9, UR5, R8 ;  /* 0x0000000509087c24 */ /* 0x000fe2000f8e0208 */
[----:B------:R-:W-:Y:S01]  /*1010*/  SHF.R.S32.HI R9, RZ, 0x1f, R26 ;  /* 0x0000001fff097819 */ /* 0x000fe2000001141a */
[----:B------:R-:W-:Y:S01]  /*1020*/  @P6 IMAD.MOV.U32 R39, RZ, RZ, -0x800000 ;  /* 0xff800000ff276424 */ /* 0x000fe200078e00ff */
[----:B------:R-:W5:Y:S01]  /*1030*/  @!P5 LDC.64 R4, c[0x0][0x268] ;  /* 0x00009a00ff04db82 */ /* 0x000f620000000a00 */
[----:B------:R-:W-:Y:S01]  /*1040*/  IADD3 R26, P0, R26, R28, RZ ;  /* 0x0000001c1a1a7210 */ /* 0x000fe20007f1e0ff */
[----:B--2---:R-:W-:Y:S01]  /*1050*/  ULEA UR4, UR6, UR4, 0x18 ;  /* 0x0000000406047291 */ /* 0x004fe2000f8ec03f */
[----:B------:R-:W-:Y:S01]  /*1060*/  ISETP.GE.AND P2, PT, R31, R16, PT ;  /* 0x000000101f00720c */ /* 0x000fe20003f46270 */
[----:B------:R-:W-:Y:S01]  /*1070*/  @P5 IMAD.MOV.U32 R35, RZ, RZ, -0x800000 ;  /* 0xff800000ff235424 */ /* 0x000fe200078e00ff */
[----:B------:R-:W-:Y:S01]  /*1080*/  IADD3.X R27, R9, R29, R8, P0, !PT ;  /* 0x0000001d091b7210 */ /* 0x000fe200007fe408 */
[--C-:B------:R-:W-:Y:S01]  /*1090*/  @!P5 IMAD.MOV.U32 R40, RZ, RZ, R26.reuse ;  /* 0x000000ffff28d224 */ /* 0x100fe200078e001a */
[----:B------:R-:W-:Y:S01]  /*10a0*/  @!P3 SHF.R.S32.HI R33, RZ, 0x1f, R21 ;  /* 0x0000001fff21b819 */ /* 0x000fe20000011415 */
[-C--:B---3--:R-:W-:Y:S01]  /*10b0*/  @!P6 IMAD R20, R11, R18.reuse, RZ ;  /* 0x000000120b14e224 */ /* 0x088fe200078e02ff */
[----:B------:R-:W2:Y:S01]  /*10c0*/  @!P3 LDC.64 R8, c[0x0][0x268] ;  /* 0x00009a00ff08bb82 */ /* 0x000ea20000000a00 */
[----:B------:R-:W-:Y:S01]  /*10d0*/  @!P6 IMAD.WIDE.U32 R28, R3, R18, R26 ;  /* 0x00000012031ce225 */ /* 0x000fe200078e001a */
[----:B------:R-:W-:-:S02]  /*10e0*/  @!P5 MOV R41, R27 ;  /* 0x0000001b0029d202 */ /* 0x000fc40000000f00 */
[----:B------:R-:W-:Y:S01]  /*10f0*/  LEA R0, R0, UR4, 0x2 ;  /* 0x0000000400007c11 */ /* 0x000fe2000f8e10ff */
[----:B------:R-:W-:Y:S01]  /*1100*/  @!P6 IMAD R20, R3, R19, R20 ;  /* 0x000000130314e224 */ /* 0x000fe200078e0214 */
[----:B------:R-:W-:Y:S02]  /*1110*/  @!P5 SHF.R.S32.HI R19, RZ, 0x1f, R23 ;  /* 0x0000001fff13d819 */ /* 0x000fe40000011417 */
[----:B------:R-:W3:Y:S01]  /*1120*/  @!P5 LDC.64 R10, c[0x0][0x250] ;  /* 0x00009400ff0adb82 */ /* 0x000ee20000000a00 */
[C---:B----4-:R-:W-:Y:S01]  /*1130*/  @!P6 LEA R36, P0, R28.reuse, R14, 0x2 ;  /* 0x0000000e1c24e211 */ /* 0x050fe200078010ff */
[----:B------:R4:W-:Y:S01]  /*1140*/  @P6 STS [R0], R39 ;  /* 0x0000002700006388 */ /* 0x0009e20000000800 */
[----:B------:R-:W-:Y:S01]  /*1150*/  @!P6 IADD3 R18, R29, R20, RZ ;  /* 0x000000141d12e210 */ /* 0x000fe20007ffe0ff */
[----:B------:R-:W-:Y:S01]  /*1160*/  VIADD R29, R3, 0x40 ;  /* 0x00000040031d7836 */ /* 0x000fe20000000000 */
[----:B------:R-:W-:Y:S01]  /*1170*/  @!P3 MOV R32, R26 ;  /* 0x0000001a0020b202 */ /* 0x000fe20000000f00 */
[-C--:B-----5:R-:W-:Y:S01]  /*1180*/  @!P5 IMAD R14, R19, R4.reuse, RZ ;  /* 0x00000004130ed224 */ /* 0x0a0fe200078e02ff */
[----:B------:R-:W-:Y:S01]  /*1190*/  @!P6 LEA.HI.X R37, R28, R15, R18, 0x2, P0 ;  /* 0x0000000f1c25e211 */ /* 0x000fe200000f1412 */
[----:B------:R-:W-:Y:S01]  /*11a0*/  @!P5 IMAD.WIDE.U32 R40, R23, R4, R40 ;  /* 0x000000041728d225 */ /* 0x000fe200078e0028 */
[----:B------:R-:W-:-:S03]  /*11b0*/  ISETP.GE.AND P0, PT, R29, R16, PT ;  /* 0x000000101d00720c */ /* 0x000fc60003f06270 */
[----:B------:R-:W-:Y:S01]  /*11c0*/  @!P5 IMAD R19, R23, R5, R14 ;  /* 0x000000051713d224 */ /* 0x000fe200078e020e */
[----:B------:R-:W-:Y:S01]  /*11d0*/  @!PT LDS RZ, [RZ] ;  /* 0x00000000fffff984 */ /* 0x000fe20000000800 */
[----:B------:R-:W-:Y:S01]  /*11e0*/  @!PT LDS RZ, [RZ] ;  /* 0x00000000fffff984 */ /* 0x000fe20000000800 */
[----:B------:R-:W-:Y:S01]  /*11f0*/  @!PT LDS RZ, [RZ] ;  /* 0x00000000fffff984 */ /* 0x000fe20000000800 */
[----:B------:R5:W-:Y:S01]  /*1200*/  @!P6 LDGSTS.E.LTC128B [R0], desc[UR38][R36.64] ;  /* 0x000000002400efae */ /* 0x000be2000b921966 */
[----:B------:R-:W5:Y:S01]  /*1210*/  @!P3 LDC.64 R14, c[0x0][0x250] ;  /* 0x00009400ff0ebb82 */ /* 0x000f620000000a00 */
[----:B--2---:R-:W-:Y:S02]  /*1220*/  @!P3 IMAD R18, R33, R8, RZ ;  /* 0x000000082112b224 */ /* 0x004fe400078e02ff */
[----:B------:R-:W-:Y:S01]  /*1230*/  @!P5 IMAD.IADD R20, R41, 0x1, R19 ;  /* 0x000000012914d824 */ /* 0x000fe200078e0213 */
[----:B------:R-:W-:Y:S01]  /*1240*/  @!P2 SHF.R.S32.HI R19, RZ, 0x1f, R31 ;  /* 0x0000001fff13a819 */ /* 0x000fe2000001141f */
[----:B------:R-:W-:Y:S01]  /*1250*/  @!P3 IMAD.MOV.U32 R33, RZ, RZ, R27 ;  /* 0x000000ffff21b224 */ /* 0x000fe200078e001b */
[----:B------:R2:W-:Y:S01]  /*1260*/  @P5 STS [R0+0x400], R35 ;  /* 0x0004002300005388 */ /* 0x0005e20000000800 */
[C---:B------:R-:W-:Y:S01]  /*1270*/  @!P3 IMAD R18, R21.reuse, R9, R18 ;  /* 0x000000091512b224 */ /* 0x040fe200078e0212 */
[----:B------:R-:W1:Y:S01]  /*1280*/  @!P2 LDC.64 R4, c[0x0][0x268] ;  /* 0x00009a00ff04ab82 */ /* 0x000e620000000a00 */
[----:B---3--:R-:W-:Y:S01]  /*1290*/  @!P5 LEA R38, P4, R40, R10, 0x2 ;  /* 0x0000000a2826d211 */ /* 0x008fe200078810ff */
[----:B------:R-:W-:-:S03]  /*12a0*/  @!P3 IMAD.WIDE.U32 R32, R21, R8, R32 ;  /* 0x000000081520b225 */ /* 0x000fc600078e0020 */
[----:B----4-:R-:W-:Y:S01]  /*12b0*/  @!P5 LEA.HI.X R39, R40, R11, R20, 0x2, P4 ;  /* 0x0000000b2827d211 */ /* 0x010fe200020f1414 */
[----:B------:R-:W-:Y:S02]  /*12c0*/  VIADD R23, R3, 0x50 ;  /* 0x0000005003177836 */ /* 0x000fe40000000000 */
[----:B------:R-:W3:Y:S01]  /*12d0*/  @!P2 LDC.64 R10, c[0x0][0x250] ;  /* 0x00009400ff0aab82 */ /* 0x000ee20000000a00 */
[----:B------:R-:W-:Y:S01]  /*12e0*/  @!P3 IMAD.IADD R18, R33, 0x1, R18 ;  /* 0x000000012112b824 */ /* 0x000fe200078e0212 */
[----:B------:R-:W-:Y:S01]  /*12f0*/  @!PT LDS RZ, [RZ] ;  /* 0x00000000fffff984 */ /* 0x000fe20000000800 */
[----:B------:R-:W-:Y:S01]  /*1300*/  @!PT LDS RZ, [RZ] ;  /* 0x00000000fffff984 */ /* 0x000fe20000000800 */
[----:B------:R-:W-:Y:S01]  /*1310*/  @!PT LDS RZ, [RZ] ;  /* 0x00000000fffff984 */ /* 0x000fe20000000800 */
[----:B------:R4:W-:Y:S01]  /*1320*/  @!P5 LDGSTS.E.LTC128B [R0+0x400], desc[UR38][R38.64] ;  /* 0x004000002600dfae */ /* 0x0009e2000b921966 */
[-C--:B------:R-:W-:Y:S01]  /*1330*/  ISETP.GE.AND P6, PT, R23, R16.reuse, PT ;  /* 0x000000101700720c */ /* 0x080fe20003fc6270 */
[----:B------:R-:W-:Y:S02]  /*1340*/  VIADD R21, R3, 0x60 ;  /* 0x0000006003157836 */ /* 0x000fe40000000000 */
[----:B------:R-:W-:Y:S02]  /*1350*/  @P2 IMAD.MOV.U32 R33, RZ, RZ, -0x800000 ;  /* 0xff800000ff212424 */ /* 0x000fe400078e00ff */
[----:B------:R-:W4:Y:S01]  /*1360*/  @!P0 LDC.64 R8, c[0x0][0x268] ;  /* 0x00009a00ff088b82 */ /* 0x000f220000000a00 */
[----:B------:R-:W-:-:S02]  /*1370*/  ISETP.GE.AND P5, PT, R21, R16, PT ;  /* 0x000000101500720c */ /* 0x000fc40003fa6270 */
[C---:B-----5:R-:W-:Y:S02]  /*1380*/  @!P3 LEA R36, P4, R32.reuse, R14, 0x2 ;  /* 0x0000000e2024b211 */ /* 0x060fe400078810ff */
[----:B------:R-:W-:Y:S02]  /*1390*/  @!P2 MOV R14, R26 ;  /* 0x0000001a000ea202 */ /* 0x000fe40000000f00 */
[----:B------:R-:W-:Y:S01]  /*13a0*/  @!P3 LEA.HI.X R37, R32, R15, R18, 0x2, P4 ;  /* 0x0000000f2025b211 */ /* 0x000fe200020f1412 */
[-C--:B-1----:R-:W-:Y:S01]  /*13b0*/  @!P2 IMAD R20, R19, R4.reuse, RZ ;  /* 0x000000041314a224 */ /* 0x082fe200078e02ff */
[----:B--2---:R-:W-:Y:S01]  /*13c0*/  @P3 MOV R35, 0xff800000 ;  /* 0xff80000000233802 */ /* 0x004fe20000000f00 */
[----:B------:R-:W-:Y:S01]  /*13d0*/  @!P2 IMAD.MOV.U32 R15, RZ, RZ, R27 ;  /* 0x000000ffff0fa224 */ /* 0x000fe200078e001b */
[----:B------:R-:W1:Y:S01]  /*13e0*/  @!P0 LDC.64 R18, c[0x0][0x250] ;  /* 0x00009400ff128b82 */ /* 0x000e620000000a00 */
[C---:B------:R-:W-:Y:S02]  /*13f0*/  @!P2 IMAD R20, R31.reuse, R5, R20 ;  /* 0x000000051f14a224 */ /* 0x040fe400078e0214 */
[----:B------:R-:W-:Y:S01]  /*1400*/  @!P2 IMAD.WIDE.U32 R30, R31, R4, R14 ;  /* 0x000000041f1ea225 */ /* 0x000fe200078e000e */
[----:B------:R-:W-:Y:S01]  /*1410*/  @!P0 SHF.R.S32.HI R15, RZ, 0x1f, R29 ;  /* 0x0000001fff0f8819 */ /* 0x000fe2000001141d */
[----:B------:R2:W-:Y:S01]  /*1420*/  @P3 STS [R0+0x800], R35 ;  /* 0x0008002300003388 */ /* 0x0005e20000000800 */
[----:B------:R-:W-:Y:S01]  /*1430*/  @!P5 MOV R41, R27 ;  /* 0x0000001b0029d202 */ /* 0x000fe20000000f00 */
[--C-:B------:R-:W-:Y:S01]  /*1440*/  @!P5 IMAD.MOV.U32 R40, RZ, RZ, R26.reuse ;  /* 0x000000ffff28d224 */ /* 0x100fe200078e001a */
[----:B------:R-:W5:Y:S01]  /*1450*/  @!P6 LDC.64 R4, c[0x0][0x268] ;  /* 0x00009a00ff04eb82 */ /* 0x000f620000000a00 */
[----:B------:R-:W-:Y:S01]  /*1460*/  @!PT LDS RZ, [RZ] ;  /* 0x00000000fffff984 */ /* 0x000fe20000000800 */
[----:B------:R-:W-:Y:S01]  /*1470*/  @!PT LDS RZ, [RZ] ;  /* 0x00000000fffff984 */ /* 0x000fe20000000800 */
[----:B------:R-:W-:Y:S01]  /*1480*/  @!PT LDS RZ, [RZ] ;  /* 0x00000000fffff984 */ /* 0x000fe20000000800 */
[----:B------:R2:W-:Y:S01]  /*1490*/  @!P3 LDGSTS.E.LTC128B [R0+0x800], desc[UR38][R36.64] ;  /* 0x008000002400bfae */ /* 0x0005e2000b921966 */
[----:B---3--:R-:W-:Y:S01]  /*14a0*/  @!P2 LEA R34, P3, R30, R10, 0x2 ;  /* 0x0000000a1e22a211 */ /* 0x008fe200078610ff */
[----:B----4-:R-:W-:Y:S01]  /*14b0*/  @!P0 IMAD.MOV.U32 R38, RZ, RZ, R26 ;  /* 0x000000ffff268224 */ /* 0x010fe200078e001a */
[----:B------:R-:W-:Y:S01]  /*14c0*/  @!P2 IADD3 R20, R31, R20, RZ ;  /* 0x000000141f14a210 */ /* 0x000fe20007ffe0ff */
[-C--:B------:R-:W-:Y:S01]  /*14d0*/  @!P0 IMAD R10, R15, R8.reuse, RZ ;  /* 0x000000080f0a8224 */ /* 0x080fe200078e02ff */
[----:B------:R3:W-:Y:S01]  /*14e0*/  @P2 STS [R0+0xc00], R33 ;  /* 0x000c002100002388 */ /* 0x0007e20000000800 */
[----:B------:R-:W-:Y:S01]  /*14f0*/  @!P0 IMAD.MOV.U32 R39, RZ, RZ, R27 ;  /* 0x000000ffff278224 */ /* 0x000fe200078e001b */
[----:B------:R-:W4:Y:S01]  /*1500*/  @!P5 LDC.64 R14, c[0x0][0x268] ;  /* 0x00009a00ff0edb82 */ /* 0x000f220000000a00 */
[----:B------:R-:W-:Y:S01]  /*1510*/  @!P0 IMAD R9, R29, R9, R10 ;  /* 0x000000091d098224 */ /* 0x000fe200078e020a */
[----:B------:R-:W-:Y:S01]  /*1520*/  IADD3 R31, R3, 0x70, RZ ;  /* 0x00000070031f7810 */ /* 0x000fe20007ffe0ff */
[----:B------:R-:W-:-:S03]  /*1530*/  @!P0 IMAD.WIDE.U32 R38, R29, R8, R38 ;  /* 0x000000081d268225 */ /* 0x000fc600078e0026 */
[----:B------:R-:W-:Y:S01]  /*1540*/  ISETP.GE.AND P4, PT, R31, R16, PT ;  /* 0x000000101f00720c */ /* 0x000fe20003f86270 */
[----:B------:R-:W-:Y:S01]  /*1550*/  @P0 IMAD.MOV.U32 R29, RZ, RZ, -0x800000 ;  /* 0xff800000ff1d0424 */ /* 0x000fe200078e00ff */
[----:B--2---:R-:W-:Y:S01]  /*1560*/  @!P2 LEA.HI.X R35, R30, R11, R20, 0x2, P3 ;  /* 0x0000000b1e23a211 */ /* 0x004fe200018f1414 */
[----:B------:R-:W-:Y:S01]  /*1570*/  @!P0 IMAD.IADD R20, R39, 0x1, R9 ;  /* 0x0000000127148824 */ /* 0x000fe200078e0209 */
[----:B------:R-:W2:Y:S03]  /*1580*/  @!P6 LDC.64 R10, c[0x0][0x250] ;  /* 0x00009400ff0aeb82 */ /* 0x000ea60000000a00 */
[----:B------:R-:W-:Y:S01]  /*1590*/  @!PT LDS RZ, [RZ] ;  /* 0x00000000fffff984 */ /* 0x000fe20000000800 */
[----:B------:R-:W-:Y:S01]  /*15a0*/  @!PT LDS RZ, [RZ] ;  /* 0x00000000fffff984 */ /* 0x000fe20000000800 */
[----:B------:R-:W-:Y:S01]  /*15b0*/  @!PT LDS RZ, [RZ] ;  /* 0x00000000fffff984 */ /* 0x000fe20000000800 */
[----:B------:R3:W-:Y:S01]  /*15c0*/  @!P2 LDGSTS.E.LTC128B [R0+0xc00], desc[UR38][R34.64] ;  /* 0x00c000002200afae */ /* 0x0007e2000b921966 */
[----:B------:R-:W-:Y:S02]  /*15d0*/  @!P6 SHF.R.S32.HI R37, RZ, 0x1f, R23 ;  /* 0x0000001fff25e819 */ /* 0x000fe40000011417 */
[C---:B-1----:R-:W-:Y:S01]  /*15e0*/  @!P0 LEA R36, P2, R38.reuse, R18, 0x2 ;  /* 0x0000001226248211 */ /* 0x042fe200078410ff */
[----:B------:R1:W-:Y:S01]  /*15f0*/  @P0 STS [R0+0x1000], R29 ;  /* 0x0010001d00000388 */ /* 0x0003e20000000800 */
[----:B------:R-:W1:Y:S01]  /*1600*/  @!P5 LDC.64 R8, c[0x0][0x250] ;  /* 0x00009400ff08db82 */ /* 0x000e620000000a00 */
[----:B-----5:R-:W-:Y:S01]  /*1610*/  @!P6 IMAD R18, R37, R4, RZ ;  /* 0x000000042512e224 */ /* 0x020fe200078e02ff */
[----:B------:R-:W-:Y:S01]  /*1620*/  @!P0 LEA.HI.X R37, R38, R19, R20, 0x2, P2 ;  /* 0x0000001326258211 */ /* 0x000fe200010f1414 */
[----:B----4-:R-:W-:Y:S01]  /*1630*/  @!P5 IMAD.WIDE.U32 R40, R21, R14, R40 ;  /* 0x0000000e1528d225 */ /* 0x010fe200078e0028 */
[----:B------:R-:W-:-:S02]  /*1640*/  @!P5 SHF.R.S32.HI R19, RZ, 0x1f, R21 ;  /* 0x0000001fff13d819 */ /* 0x000fc40000011415 */
[----:B---3--:R-:W-:Y:S01]  /*1650*/  IADD3 R33, R3, 0x80, RZ ;  /* 0x0000008003217810 */ /* 0x008fe20007ffe0ff */
[----:B------:R-:W-:Y:S01]  /*1660*/  @!P6 IMAD R18, R23, R5, R18 ;  /* 0x000000051712e224 */ /* 0x000fe200078e0212 */
[----:B------:R-:W-:Y:S01]  /*1670*/  @!PT LDS RZ, [RZ] ;  /* 0x00000000fffff984 */ /* 0x000fe20000000800 */
[----:B------:R-:W-:Y:S01]  /*1680*/  @!PT LDS RZ, [RZ] ;  /* 0x00000000fffff984 */ /* 0x000fe20000000800 */
[----:B------:R-:W-:Y:S01]  /*1690*/  @!PT LDS RZ, [RZ] ;  /* 0x00000000fffff984 */ /* 0x000fe20000000800 */
[----:B------:R3:W-:Y:S02]  /*16a0*/  @!P0 LDGSTS.E.LTC128B [R0+0x1000], desc[UR38][R36.64] ;  /* 0x0100000024008fae */ /* 0x0007e4000b921966 */
[----:B------:R-:W-:Y:S01]  /*16b0*/  ISETP.GE.AND P3, PT, R33, R16, PT ;  /* 0x000000102100720c */ /* 0x000fe20003f66270 */
[----:B------:R-:W-:Y:S02]  /*16c0*/  @!P6 IMAD.MOV.U32 R34, RZ, RZ, R26 ;  /* 0x000000ffff22e224 */ /* 0x000fe400078e001a */
[----:B------:R-:W-:Y:S01]  /*16d0*/  @!P6 IMAD.MOV.U32 R35, RZ, RZ, R27 ;  /* 0x000000ffff23e224 */ /* 0x000fe200078e001b */
[----:B-1----:R-:W-:Y:S01]  /*16e0*/  @!P5 LEA R42, P2, R40, R8, 0x2 ;  /* 0x00000008282ad211 */ /* 0x002fe200078410ff */
[----:B------:R-:W-:Y:S02]  /*16f0*/  VIADD R29, R3, 0x90 ;  /* 0x00000090031d7836 */ /* 0x000fe40000000000 */
[----:B------:R-:W-:-:S04]  /*1700*/  @!P6 IMAD.WIDE.U32 R34, R23, R4, R34 ;  /* 0x000000041722e225 */ /* 0x000fc800078e0022 */
[----:B------:R-:W-:Y:S01]  /*1710*/  @!P5 IMAD R4, R19, R14, RZ ;  /* 0x0000000e1304d224 */ /* 0x000fe200078e02ff */
[----:B------:R-:W-:Y:S01]  /*1720*/  @!P6 IADD3 R18, R35, R18, RZ ;  /* 0x000000122312e210 */ /* 0x000fe20007ffe0ff */
[----:B------:R-:W-:Y:S01]  /*1730*/  VIADD R23, R3, 0xb0 ;  /* 0x000000b003177836 */ /* 0x000fe20000000000 */
[C---:B--2---:R-:W-:Y:S01]  /*1740*/  @!P6 LEA R38, P0, R34.reuse, R10, 0x2 ;  /* 0x0000000a2226e211 */ /* 0x044fe200078010ff */
[----:B------:R-:W-:Y:S01]  /*1750*/  @!P5 IMAD R15, R21, R15, R4 ;  /* 0x0000000f150fd224 */ /* 0x000fe200078e0204 */
[----:B---3--:R-:W-:Y:S01]  /*1760*/  @!P3 SHF.R.S32.HI R37, RZ, 0x1f, R33 ;  /* 0x0000001fff25b819 */ /* 0x008fe20000011421 */
[----:B------:R-:W1:Y:S01]  /*1770*/  @!P4 LDC.64 R4, c[0x0][0x268] ;  /* 0x00009a00ff04cb82 */ /* 0x000e620000000a00 */
[----:B------:R-:W-:Y:S01]  /*1780*/  @!P6 LEA.HI.X R39, R34, R11, R18, 0x2, P0 ;  /* 0x0000000b2227e211 */ /* 0x000fe200000f1412 */
[----:B------:R-:W-:Y:S01]  /*1790*/  @!P5 IMAD.IADD R15, R41, 0x1, R15 ;  /* 0x00000001290fd824 */ /* 0x000fe200078e020f */
[----:B------:R-:W-:Y:S01]  /*17a0*/  ISETP.GE.AND P0, PT, R29, R16, PT ;  /* 0x000000101d00720c */ /* 0x000fe20003f06270 */
[----:B------:R-:W-:Y:S01]  /*17b0*/  @P6 IMAD.MOV.U32 R21, RZ, RZ, -0x800000 ;  /* 0xff800000ff156424 */ /* 0x000fe200078e00ff */
[----:B------:R-:W-:-:S02]  /*17c0*/  @P5 MOV R41, 0xff800000 ;  /* 0xff80000000295802 */ /* 0x000fc40000000f00 */
[----:B------:R-:W-:Y:S01]  /*17d0*/  @!P5 LEA.HI.X R43, R40, R9, R15, 0x2, P2 ;  /* 0x00000009282bd211 */ /* 0x000fe200010f140f */
[----:B------:R-:W2:Y:S01]  /*17e0*/  @!P3 LDC.64 R18, c[0x0][0x268] ;  /* 0x00009a00ff12bb82 */ /* 0x000ea20000000a00 */
[----:B------:R-:W-:Y:S01]  /*17f0*/  @!P4 SHF.R.S32.HI R9, RZ, 0x1f, R31 ;  /* 0x0000001fff09c819 */ /* 0x000fe2000001141f */
[----:B------:R3:W-:Y:S01]  /*1800*/  @P6 STS [R0+0x1400], R21 ;  /* 0x0014001500006388 */ /* 0x0007e20000000800 */
[----:B------:R-:W-:-:S03]  /*1810*/  @P4 MOV R35, 0xff800000 ;  /* 0xff80000000234802 */ /* 0x000fc60000000f00 */
[----:B------:R-:W-:Y:S01]  /*1820*/  @!PT LDS RZ, [RZ] ;  /* 0x00000000fffff984 */ /* 0x000fe20000000800 */
[----:B------:R-:W-:Y:S01]  /*1830*/  @!PT LDS RZ, [RZ] ;  /* 0x00000000fffff984 */ /* 0x000fe20000000800 */
[----:B------:R-:W-:Y:S01]  /*1840*/  @!PT LDS RZ, [RZ] ;  /* 0x00000000fffff984 */ /* 0x000fe20000000800 */
[----:B------:R4:W-:Y:S02]  /*1850*/  @!P6 LDGSTS.E.LTC128B [R0+0x1400], desc[UR38][R38.64] ;  /* 0x014000002600efae */ /* 0x0009e4000b921966 */
[----:B------:R-:W5:Y:S02]  /*1860*/  @!P4 LDC.64 R14, c[0x0][0x250] ;  /* 0x00009400ff0ecb82 */ /* 0x000f640000000a00 */
[----:B------:R-:W-:Y:S04]  /*1870*/  @P5 STS [R0+0x1800], R41 ;  /* 0x0018002900005388 */ /* 0x000fe80000000800 */
[----:B------:R-:W-:Y:S01]  /*1880*/  @!PT LDS RZ, [RZ] ;  /* 0x00000000fffff984 */ /* 0x000fe20000000800 */
[----:B------:R-:W-:Y:S01]  /*1890*/  @!PT LDS RZ, [RZ] ;  /* 0x00000000fffff984 */ /* 0x000fe20000000800 */
[----:B------:R-:W-:Y:S01]  /*18a0*/  @!PT LDS RZ, [RZ] ;  /* 0x00000000fffff984 */ /* 0x000fe20000000800 */
[----:B------:R5:W-:Y:S01]  /*18b0*/  @!P5 LDGSTS.E.LTC128B [R0+0x1800], desc[UR38][R42.64] ;  /* 0x018000002a00dfae */ /* 0x000be2000b921966 */
[----:B------:R-:W-:Y:S01]  /*18c0*/  ISETP.GE.AND P5, PT, R23, R16, PT ;  /* 0x000000101700720c */ /* 0x000fe20003fa6270 */
[----:B------:R-:W5:Y:S01]  /*18d0*/  @!P0 LDC.64 R10, c[0x0][0x268] ;  /* 0x00009a00ff0a8b82 */ /* 0x000f620000000a00 */
[----:B-1----:R-:W-:Y:S01]  /*18e0*/  @!P4 IMAD R20, R9, R4, RZ ;  /* 0x000000040914c224 */ /* 0x002fe200078e02ff */
[----:B------:R1:W-:Y:S03]  /*18f0*/  @P4 STS [R0+0x1c00], R35 ;  /* 0x001c002300004388 */ /* 0x0003e60000000800 */
[----:B------:R-:W-:-:S02]  /*1900*/  @!P4 IMAD R20, R31, R5, R20 ;  /* 0x000000051f14c224 */ /* 0x000fc400078e0214 */
[----:B------:R-:W-:Y:S01]  /*1910*/  @!P4 IMAD.WIDE.U32 R30, R31, R4, R26 ;  /* 0x000000041f1ec225 */ /* 0x000fe200078e001a */
[----:B------:R-:W1:Y:S03]  /*1920*/  @!P3 LDC.64 R8, c[0x0][0x250] ;  /* 0x00009400ff08bb82 */ /* 0x000e660000000a00 */
[----:B---3--:R-:W-:Y:S02]  /*1930*/  VIADD R21, R3, 0xa0 ;  /* 0x000000a003157836 */ /* 0x008fe40000000000 */
[----:B--2---:R-:W-:Y:S01]  /*1940*/  @!P3 IMAD R28, R37, R18, RZ ;  /* 0x00000012251cb224 */ /* 0x004fe200078e02ff */
[----:B------:R-:W-:Y:S01]  /*1950*/  @P3 MOV R37, 0xff800000 ;  /* 0xff80000000253802 */ /* 0x000fe20000000f00 */
[----:B------:R-:W-:Y:S01]  /*1960*/  @!P4 IMAD.IADD R20, R31, 0x1, R20 ;  /* 0x000000011f14c824 */ /* 0x000fe200078e0214 */
[----:B------:R-:W-:Y:S01]  /*1970*/  ISETP.GE.AND P6, PT, R21, R16, PT ;  /* 0x000000101500720c */ /* 0x000fe20003fc6270 */
[----:B------:R-:W2:Y:S01]  /*1980*/  @!P0 LDC.64 R4, c[0x0][0x250] ;  /* 0x00009400ff048b82 */ /* 0x000ea20000000a00 */
[----:B----4-:R-:W-:Y:S01]  /*1990*/  @!P3 MOV R38, R26 ;  /* 0x0000001a0026b202 */ /* 0x010fe20000000f00 */
[----:B------:R-:W-:Y:S01]  /*19a0*/  @!P3 IMAD.MOV.U32 R39, RZ, RZ, R27 ;  /* 0x000000ffff27b224 */ /* 0x000fe200078e001b */
[C---:B-----5:R-:W-:Y:S01]  /*19b0*/  @!P4 LEA R32, P2, R30.reuse, R14, 0x2 ;  /* 0x0000000e1e20c211 */ /* 0x060fe200078410ff */
[C---:B------:R-:W-:Y:S01]  /*19c0*/  @!P3 IMAD R19, R33.reuse, R19, R28 ;  /* 0x000000132113b224 */ /* 0x040fe200078e021c */
[----:B------:R-:W-:Y:S01]  /*19d0*/  @!P0 SHF.R.S32.HI R31, RZ, 0x1f, R29 ;  /* 0x0000001fff1f8819 */ /* 0x000fe2000001141d */
[----:B------:R-:W-:Y:S01]  /*19e0*/  @!P3 IMAD.WIDE.U32 R38, R33, R18, R38 ;  /* 0x000000122126b225 */ /* 0x000fe200078e0026 */
[----:B------:R-:W-:-:S03]  /*19f0*/  @!P4 LEA.HI.X R33, R30, R15, R20, 0x2, P2 ;  /* 0x0000000f1e21c211 */ /* 0x000fc600010f1414 */
[----:B------:R-:W-:Y:S01]  /*1a00*/  @!P0 IMAD R18, R31, R10, RZ ;  /* 0x0000000a1f128224 */ /* 0x000fe200078e02ff */
[----:B-1----:R-:W-:Y:S01]  /*1a10*/  @P0 MOV R35, 0xff800000 ;  /* 0xff80000000230802 */ /* 0x002fe20000000f00 */
[----:B------:R-:W1:Y:S01]  /*1a20*/  @!P6 LDC.64 R14, c[0x0][0x268] ;  /* 0x00009a00ff0eeb82 */ /* 0x000e620000000a00 */
[----:B------:R-:W-:Y:S01]  /*1a30*/  @!P3 IMAD.IADD R19, R39, 0x1, R19 ;  /* 0x000000012713b824 */ /* 0x000fe200078e0213 */
[----:B------:R-:W-:Y:S01]  /*1a40*/  @!PT LDS RZ, [RZ] ;  /* 0x00000000fffff984 */ /* 0x000fe20000000800 */
[----:B------:R-:W-:Y:S01]  /*1a50*/  @!PT LDS RZ, [RZ] ;  /* 0x00000000fffff984 */ /* 0x000fe20000000800 */
[----:B------:R-:W-:Y:S01]  /*1a60*/  @!PT LDS RZ, [RZ] ;  /* 0x00000000fffff984 */ /* 0x000fe20000000800 */
[----:B------:R3:W-:Y:S01]  /*1a70*/  @!P4 LDGSTS.E.LTC128B [R0+0x1c00], desc[UR38][R32.64] ;  /* 0x01c000002000cfae */ /* 0x0007e2000b921966 */
[C---:B------:R-:W-:Y:S01]  /*1a80*/  @!P3 LEA R30, P2, R38.reuse, R8, 0x2 ;  /* 0x00000008261eb211 */ /* 0x040fe200078410ff */
[C---:B------:R-:W-:Y:S01]  /*1a90*/  @!P0 IMAD R18, R29.reuse, R11, R18 ;  /* 0x0000000b1d128224 */ /* 0x040fe200078e0212 */
[----:B------:R-:W-:Y:S01]  /*1aa0*/  @!P6 MOV R41, R27 ;  /* 0x0000001b0029e202 */ /* 0x000fe20000000f00 */
[----:B------:R-:W-:Y:S01]  /*1ab0*/  @!P0 IMAD.WIDE.U32 R28, R29, R10, R26 ;  /* 0x0000000a1d1c8225 */ /* 0x000fe200078e001a */
[----:B------:R-:W-:Y:S01]  /*1ac0*/  @!P3 LEA.HI.X R31, R38, R9, R19, 0x2, P2 ;  /* 0x00000009261fb211 */ /* 0x000fe200010f1413 */
[----:B------:R-:W4:Y:S01]  /*1ad0*/  @!P6 LDC.64 R10, c[0x0][0x250] ;  /* 0x00009400ff0aeb82 */ /* 0x000f220000000a00 */
[----:B------:R5:W-:Y:S01]  /*1ae0*/  @P3 STS [R0+0x2000], R37 ;  /* 0x0020002500003388 */ /* 0x000be20000000800 */
[----:B------:R-:W-:Y:S01]  /*1af0*/  @!P0 IMAD.IADD R18, R29, 0x1, R18 ;  /* 0x000000011d128824 */ /* 0x000fe200078e0212 */
[----:B------:R-:W-:Y:S01]  /*1b00*/  IADD3 R29, R3, 0xc0, RZ ;  /* 0x000000c0031d7810 */ /* 0x000fe20007ffe0ff */
[--C-:B------:R-:W-:Y:S01]  /*1b10*/  @!P6 IMAD.MOV.U32 R40, RZ, RZ, R26.reuse ;  /* 0x000000ffff28e224 */ /* 0x100fe200078e001a */
[C---:B--2---:R-:W-:Y:S01]  /*1b20*/  @!P0 LEA R42, P2, R28.reuse, R4, 0x2 ;  /* 0x000000041c2a8211 */ /* 0x044fe200078410ff */
[----:B------:R-:W-:Y:S01]  /*1b30*/  @!PT LDS RZ, [RZ] ;  /* 0x00000000fffff984 */ /* 0x000fe20000000800 */
[----:B------:R-:W-:Y:S01]  /*1b40*/  @!PT LDS RZ, [RZ] ;  /* 0x00000000fffff984 */ /* 0x000fe20000000800 */
[----:B------:R-:W-:Y:S01]  /*1b50*/  @!PT LDS RZ, [RZ] ;  /* 0x00000000fffff984 */ /* 0x000fe20000000800 */
[----:B------:R2:W-:Y:S01]  /*1b60*/  @!P3 LDGSTS.E.LTC128B [R0+0x2000], desc[UR38][R30.64] ;  /* 0x020000001e00bfae */ /* 0x0005e2000b921966 */
[----:B------:R-:W-:Y:S01]  /*1b70*/  ISETP.GE.AND P4, PT, R29, R16, PT ;  /* 0x000000101d00720c */ /* 0x000fe20003f86270 */
[----:B------:R-:W2:Y:S01]  /*1b80*/  @!P5 LDC.64 R8, c[0x0][0x268] ;  /* 0x00009a00ff08db82 */ /* 0x000ea20000000a00 */
[----:B------:R-:W-:Y:S01]  /*1b90*/  @!P6 SHF.R.S32.HI R19, RZ, 0x1f, R21 ;  /* 0x0000001fff13e819 */ /* 0x000fe20000011415 */
[----:B------:R-:W-:Y:S01]  /*1ba0*/  @!P5 IMAD.MOV.U32 R36, RZ, RZ, R26 ;  /* 0x000000ffff24d224 */ /* 0x000fe200078e001a */
[----:B------:R-:W-:Y:S01]  /*1bb0*/  @!P0 LEA.HI.X R43, R28, R5, R18, 0x2, P2 ;  /* 0x000000051c2b8211 */ /* 0x000fe200010f1412 */
[----:B------:R2:W-:Y:S04]  /*1bc0*/  @P0 STS [R0+0x2400], R35 ;  /* 0x0024002300000388 */ /* 0x0005e80000000800 */
[----:B------:R-:W2:Y:S01]  /*1bd0*/  @!P5 LDC.64 R4, c[0x0][0x250] ;  /* 0x00009400ff04db82 */ /* 0x000ea20000000a00 */
[-C--:B-1----:R-:W-:Y:S01]  /*1be0*/  @!P6 IMAD R18, R19, R14.reuse, RZ ;  /* 0x0000000e1312e224 */ /* 0x082fe200078e02ff */
[----:B------:R-:W-:Y:S01]  /*1bf0*/  @!P5 SHF.R.S32.HI R19, RZ, 0x1f, R23 ;  /* 0x0000001fff13d819 */ /* 0x000fe20000011417 */
[----:B------:R-:W-:Y:S01]  /*1c00*/  @!P6 IMAD.WIDE.U32 R40, R21, R14, R40 ;  /* 0x0000000e1528e225 */ /* 0x000fe200078e0028 */
[----:B------:R-:W-:Y:S01]  /*1c10*/  @!PT LDS RZ, [RZ] ;  /* 0x00000000fffff984 */ /* 0x000fe20000000800 */
[----:B------:R-:W-:Y:S01]  /*1c20*/  @!PT LDS RZ, [RZ] ;  /* 0x00000000fffff984 */ /* 0x000fe20000000800 */
[----:B------:R-:W-:Y:S01]  /*1c30*/  @!PT LDS RZ, [RZ] ;  /* 0x00000000fffff984 */ /* 0x000fe20000000800 */
[----:B------:R1:W-:Y:S01]  /*1c40*/  @!P0 LDGSTS.E.LTC128B [R0+0x2400], desc[UR38][R42.64] ;  /* 0x024000002a008fae */ /* 0x0003e2000b921966 */
[----:B------:R-:W-:-:S02]  /*1c50*/  @!P4 SHF.R.S32.HI R45, RZ, 0x1f, R29 ;  /* 0x0000001fff2dc819 */ /* 0x000fc4000001141d */
[----:B---3--:R-:W-:Y:S01]  /*1c60*/  VIADD R33, R3, 0xd0 ;  /* 0x000000d003217836 */ /* 0x008fe20000000000 */
[C---:B----4-:R-:W-:Y:S01]  /*1c70*/  @!P6 LEA R38, P0, R40.reuse, R10, 0x2 ;  /* 0x0000000a2826e211 */ /* 0x050fe200078010ff */
[----:B------:R-:W-:Y:S01]  /*1c80*/  @!P6 IMAD R15, R21, R15, R18 ;  /* 0x0000000f150fe224 */ /* 0x000fe200078e0212 */
[----:B-----5:R-:W-:Y:S01]  /*1c90*/  @!P5 MOV R37, R27 ;  /* 0x0000001b0025d202 */ /* 0x020fe20000000f00 */
[----:B------:R-:W3:Y:S01]  /*1ca0*/  @!P4 LDC.64 R20, c[0x0][0x268] ;  /* 0x00009a00ff14cb82 */ /* 0x000ee20000000a00 */
[----:B------:R-:W-:Y:S02]  /*1cb0*/  ISETP.GE.AND P3, PT, R33, R16, PT ;  /* 0x000000102100720c */ /* 0x000fe40003f66270 */
[----:B------:R-:W-:Y:S01]  /*1cc0*/  @!P6 IADD3 R28, R41, R15, RZ ;  /* 0x0000000f291ce210 */ /* 0x000fe20007ffe0ff */
[-C--:B--2---:R-:W-:Y:S01]  /*1cd0*/  @!P5 IMAD R18, R19, R8.reuse, RZ ;  /* 0x000000081312d224 */ /* 0x084fe200078e02ff */
[----:B------:R-:W-:Y:S01]  /*1ce0*/  IADD3 R31, R3, 0xe0, RZ ;  /* 0x000000e0031f7810 */ /* 0x000fe20007ffe0ff */
[----:B------:R-:W-:Y:S01]  /*1cf0*/  @!P5 IMAD.WIDE.U32 R36, R23, R8, R36 ;  /* 0x000000081724d225 */ /* 0x000fe200078e0024 */
[----:B------:R-:W-:-:S02]  /*1d00*/  @!P6 LEA.HI.X R39, R40, R11, R28, 0x2, P0 ;  /* 0x0000000b2827e211 */ /* 0x000fc400000f141c */
[----:B------:R-:W-:Y:S01]  /*1d10*/  ISETP.GE.AND P2, PT, R31, R16, PT ;  /* 0x000000101f00720c */ /* 0x000fe20003f46270 */
[----:B------:R-:W-:Y:S01]  /*1d20*/  @!P5 IMAD R18, R23, R9, R18 ;  /* 0x000000091712d224 */ /* 0x000fe200078e0212 */
[----:B------:R-:W-:-:S03]  /*1d30*/  @!P5 LEA R40, P0, R36, R4, 0x2 ;  /* 0x000000042428d211 */ /* 0x000fc600078010ff */
[----:B------:R-:W2:Y:S01]  /*1d40*/  @!P3 LDC.64 R14, c[0x0][0x268] ;  /* 0x00009a00ff0ebb82 */ /* 0x000ea20000000a00 */
[----:B------:R-:W-:Y:S01]  /*1d50*/  @P6 IMAD.MOV.U32 R35, RZ, RZ, -0x800000 ;  /* 0xff800000ff236424 */ /* 0x000fe200078e00ff */
[----:B------:R-:W-:Y:S01]  /*1d60*/  @!P5 IADD3 R10, R37, R18, RZ ;  /* 0x00000012250ad210 */ /* 0x000fe20007ffe0ff */
[----:B------:R-:W-:Y:S02]  /*1d70*/  @P5 IMAD.MOV.U32 R23, RZ, RZ, -0x800000 ;  /* 0xff800000ff175424 */ /* 0x000fe400078e00ff */
[----:B------:R-:W-:Y:S01]  /*1d80*/  @P4 IMAD.MOV.U32 R37, RZ, RZ, -0x800000 ;  /* 0xff800000ff254424 */ /* 0x000fe200078e00ff */
[----:B------:R-:W-:Y:S01]  /*1d90*/  @!P5 LEA.HI.X R41, R36, R5, R10, 0x2, P0 ;  /* 0x000000052429d211 */ /* 0x000fe200000f140a */
[----:B------:R4:W-:Y:S01]  /*1da0*/  @P6 STS [R0+0x2800], R35 ;  /* 0x0028002300006388 */ /* 0x0009e20000000800 */
[----:B------:R-:W5:Y:S01]  /*1db0*/  @!P4 LDC.64 R18, c[0x0][0x250] ;  /* 0x00009400ff12cb82 */ /* 0x000f620000000a00 */
[----:B-1----:R-:W-:Y:S01]  /*1dc0*/  @!P3 SHF.R.S32.HI R43, RZ, 0x1f, R33 ;  /* 0x0000001fff2bb819 */ /* 0x002fe20000011421 */
[----:B---3--:R-:W-:Y:S01]  /*1dd0*/  @!P4 IMAD R28, R45, R20, RZ ;  /* 0x000000142d1cc224 */ /* 0x008fe200078e02ff */
[----:B------:R-:W-:Y:S01]  /*1de0*/  @!PT LDS RZ, [RZ] ;  /* 0x00000000fffff984 */ /* 0x000fe20000000800 */
[----:B------:R-:W-:Y:S01]  /*1df0*/  @!PT LDS RZ, [RZ] ;  /* 0x00000000fffff984 */ /* 0x000fe20000000800 */
[----:B------:R-:W-:Y:S01]  /*1e00*/  @!PT LDS RZ, [RZ] ;  /* 0x00000000fffff984 */ /* 0x000fe20000000800 */
[----:B------:R1:W-:Y:S03]  /*1e10*/  @!P6 LDGSTS.E.LTC128B [R0+0x2800], desc[UR38][R38.64] ;  /* 0x028000002600efae */ /* 0x0003e6000b921966 */
[----:B------:R-:W-:Y:S01]  /*1e20*/  @!P4 IMAD R21, R29, R21, R28 ;  /* 0x000000151d15c224 */ /* 0x000fe200078e021c */
[----:B------:R3:W-:Y:S01]  /*1e30*/  @P5 STS [R0+0x2c00], R23 ;  /* 0x002c001700005388 */ /* 0x0007e20000000800 */
[----:B------:R-:W5:Y:S03]  /*1e40*/  @!P2 LDC.64 R8, c[0x0][0x268] ;  /* 0x00009a00ff08ab82 */ /* 0x000f660000000a00 */
[----:B------:R-:W-:Y:S01]  /*1e50*/  @!PT LDS RZ, [RZ] ;  /* 0x00000000fffff984 */ /* 0x000fe20000000800 */
[----:B------:R-:W-:Y:S01]  /*1e60*/  @!PT LDS RZ, [RZ] ;  /* 0x00000000fffff984 */ /* 0x000fe20000000800 */
[----:B------:R-:W-:Y:S01]  /*1e70*/  @!PT LDS RZ, [RZ] ;  /* 0x00000000fffff984 */ /* 0x000fe20000000800 */
[----:B------:R5:W-:Y:S04]  /*1e80*/  @!P5 LDGSTS.E.LTC128B [R0+0x2c00], desc[UR38][R40.64] ;  /* 0x02c000002800dfae */ /* 0x000be8000b921966 */
[----:B------:R5:W-:Y:S01]  /*1e90*/  @P4 STS [R0+0x3000], R37 ;  /* 0x0030002500004388 */ /* 0x000be20000000800 */
[----:B------:R-:W5:Y:S01]  /*1ea0*/  @!P3 LDC.64 R10, c[0x0][0x250] ;  /* 0x00009400ff0abb82 */ /* 0x000f620000000a00 */
[----:B--2---:R-:W-:-:S04]  /*1eb0*/  @!P3 IMAD R28, R43, R14, RZ ;  /* 0x0000000e2b1cb224 */ /* 0x004fc800078e02ff */
[----:B------:R-:W-:Y:S01]  /*1ec0*/  @!P3 IMAD R15, R33, R15, R28 ;  /* 0x0000000f210fb224 */ /* 0x000fe200078e021c */
[-C--:B------:R-:W-:Y:S02]  /*1ed0*/  @!P3 MOV R28, R26.reuse ;  /* 0x0000001a001cb202 */ /* 0x080fe40000000f00 */
[----:B------:R-:W2:Y:S01]  /*1ee0*/  @!P2 LDC.64 R4, c[0x0][0x250] ;  /* 0x00009400ff04ab82 */ /* 0x000ea20000000a00 */
[----:B----4-:R-:W-:Y:S02]  /*1ef0*/  @!P2 SHF.R.S32.HI R35, RZ, 0x1f, R31 ;  /* 0x0000001fff23a819 */ /* 0x010fe4000001141f */
[----:B-1----:R-:W-:Y:S01]  /*1f00*/  @!P4 MOV R38, R26 ;  /* 0x0000001a0026c202 */ /* 0x002fe20000000f00 */
[----:B------:R-:W-:Y:S01]  /*1f10*/  @!P4 IMAD.MOV.U32 R39, RZ, RZ, R27 ;  /* 0x000000ffff27c224 */ /* 0x000fe200078e001b */
[----:B---3--:R-:W-:-:S03]  /*1f20*/  IADD3 R23, R3, 0xf0, RZ ;  /* 0x000000f003177810 */ /* 0x008fc60007ffe0ff */
[----:B------:R-:W-:Y:S01]  /*1f30*/  @!P4 IMAD.WIDE.U32 R38, R29, R20, R38 ;  /* 0x000000141d26c225 */ /* 0x000fe200078e0026 */
[----:B------:R-:W-:-:S03]  /*1f40*/  ISETP.GE.AND P6, PT, R23, R16, PT ;  /* 0x000000101700720c */ /* 0x000fc60003fc6270 */
[----:B------:R-:W-:Y:S01]  /*1f50*/  @!P3 IMAD.MOV.U32 R29, RZ, RZ, R27 ;  /* 0x000000ffff1db224 */ /* 0x000fe200078e001b */
[----:B-----5:R-:W-:Y:S01]  /*1f60*/  @!P4 LEA R18, P0, R38, R18, 0x2 ;  /* 0x000000122612c211 */ /* 0x020fe200078010ff */
[----:B------:R-:W-:Y:S02]  /*1f70*/  @!P2 IMAD R20, R35, R8, RZ ;  /* 0x000000082314a224 */ /* 0x000fe400078e02ff */
[----:B------:R-:W-:-:S04]  /*1f80*/  @!P3 IMAD.WIDE.U32 R28, R33, R14, R28 ;  /* 0x0000000e211cb225 */ /* 0x000fc800078e001c */
[----:B------:R-:W-:Y:S01]  /*1f90*/  @!P2 IMAD R9, R31, R9, R20 ;  /* 0x000000091f09a224 */ /* 0x000fe200078e0214 */
[----:B------:R-:W-:Y:S01]  /*1fa0*/  @!P3 LEA R10, P5, R28, R10, 0x2 ;  /* 0x0000000a1c0ab211 */ /* 0x000fe200078a10ff */
[----:B------:R-:W-:Y:S02]  /*1fb0*/  @!P4 IMAD.IADD R21, R39, 0x1, R21 ;  /* 0x000000012715c824 */ /* 0x000fe400078e0215 */
[----:B------:R-:W-:-:S03]  /*1fc0*/  @!P2 IMAD.WIDE.U32 R30, R31, R8, R26 ;  /* 0x000000081f1ea225 */ /* 0x000fc600078e001a */
[----:B------:R-:W-:Y:S01]  /*1fd0*/  @!P4 LEA.HI.X R19, R38, R19, R21, 0x2, P0 ;  /* 0x000000132613c211 */ /* 0x000fe200000f1415 */
[----:B------:R-:W-:Y:S01]  /*1fe0*/  @!P3 IMAD.IADD R15, R29, 0x1, R15 ;  /* 0x000000011d0fb824 */ /* 0x000fe200078e020f */
[----:B------:R-:W-:Y:S02]  /*1ff0*/  @!P2 IADD3 R9, R31, R9, RZ ;  /* 0x000000091f09a210 */ /* 0x000fe40007ffe0ff */
[----:B--2---:R-:W-:Y:S01]  /*2000*/  @!P2 LEA R4, P0, R30, R4, 0x2 ;  /* 0x000000041e04a211 */ /* 0x004fe200078010ff */
[----:B------:R-:W-:Y:S01]  /*2010*/  @!PT LDS RZ, [RZ] ;  /* 0x00000000fffff984 */ /* 0x000fe20000000800 */
[----:B------:R-:W-:Y:S01]  /*2020*/  @!PT LDS RZ, [RZ] ;  /* 0x00000000fffff984 */ /* 0x000fe20000000800 */
[----:B------:R-:W-:Y:S01]  /*2030*/  @!PT LDS RZ, [RZ] ;  /* 0x00000000fffff984 */ /* 0x000fe20000000800 */
[----:B------:R2:W-:Y:S01]  /*2040*/  @!P4 LDGSTS.E.LTC128B [R0+0x3000], desc[UR38][R18.64] ;  /* 0x030000001200cfae */ /* 0x0005e2000b921966 */
[----:B------:R-:W-:Y:S02]  /*2050*/  @P3 MOV R21, 0xff800000 ;  /* 0xff80000000153802 */ /* 0x000fe40000000f00 */
[----:B------:R-:W-:Y:S01]  /*2060*/  @!P3 LEA.HI.X R11, R28, R11, R15, 0x2, P5 ;  /* 0x0000000b1c0bb211 */ /* 0x000fe200028f140f */
[----:B------:R-:W-:Y:S01]  /*2070*/  @P2 IMAD.MOV.U32 R15, RZ, RZ, -0x800000 ;  /* 0xff800000ff0f2424 */ /* 0x000fe200078e00ff */
[----:B------:R-:W-:Y:S01]  /*2080*/  @!P2 LEA.HI.X R5, R30, R5, R9, 0x2, P0 ;  /* 0x000000051e05a211 */ /* 0x000fe200000f1409 */
[----:B------:R2:W-:Y:S01]  /*2090*/  @P3 STS [R0+0x3400], R21 ;  /* 0x0034001500003388 */ /* 0x0005e20000000800 */
[----:B------:R-:W-:-:S03]  /*20a0*/  @P6 MOV R9, 0xff800000 ;  /* 0xff80000000096802 */ /* 0x000fc60000000f00 */
        /* <DEDUP_REMOVED lines=26> */
.L_x_299:
[----:B------:R-:W-:Y:S05]  /*2250*/  BSYNC B0 ;  /* 0x0000000000007941 */ /* 0x000fea0003800000 */
.L_x_298:
[----:B------:R-:W-:Y:S01]  /*2260*/  USHF.L.U32 UR4, UR36, 0x6, URZ ;  /* 0x0000000624047899 */ /* 0x000fe2000800063f */
[C---:B--2---:R-:W-:Y:S01]  /*2270*/  @P1 IMAD.HI.U32 R5, R7.reuse, R12, RZ ;  /* 0x0000000c07051227 */ /* 0x044fe200078e00ff */
[----:B------:R-:W2:Y:S01]  /*2280*/  LDC.64 R8, c[0x0][0x240] ;  /* 0x00009000ff087b82 */ /* 0x000ea20000000a00 */
[----:B------:R-:W-:Y:S01]  /*2290*/  MOV R4, R7 ;  /* 0x0000000700047202 */ /* 0x000fe20000000f00 */
[----:B------:R-:W-:Y:S01]  /*22a0*/  USHF.R.S32.HI UR5, URZ, 0x1f, UR4 ;  /* 0x0000001f3f057899 */ /* 0x000fe20008011404 */
[----:B------:R-:W-:Y:S01]  /*22b0*/  IMAD.SHL.U32 R14, R2, 0x4, RZ ;  /* 0x00000004020e7824 */ /* 0x000fe200078e00ff */
[----:B------:R-:W-:Y:S01]  /*22c0*/  ISETP.GE.AND P0, PT, R7, R17, PT ;  /* 0x000000110700720c */ /* 0x000fe20003f06270 */
[----:B---3--:R-:W3:Y:S01]  /*22d0*/  S2R R0, SR_CgaCtaId ;  /* 0x0000000000007919 */ /* 0x008ee20000008800 */
[----:B------:R-:W-:Y:S02]  /*22e0*/  @P1 SHF.R.U32.HI R4, RZ, R6, R5 ;  /* 0x00000006ff041219 */ /* 0x000fe40000011605 */
[----:B-1----:R-:W-:Y:S01]  /*22f0*/  IADD3 R13, R13, -UR4, RZ ;  /* 0x800000040d0d7c10 */ /* 0x002fe2000fffe0ff */
[----:B------:R-:W0:Y:S01]  /*2300*/  LDGDEPBAR ;  /* 0x00000000000079af */ /* 0x000e220000000000 */
[----:B------:R-:W-:Y:S01]  /*2310*/  SEL R5, R4, 0xffffffff, !P0 ;  /* 0xffffffff04057807 */ /* 0x000fe20004000000 */
[----:B------:R-:W-:Y:S01]  /*2320*/  IMAD.MOV R11, RZ, RZ, -R4 ;  /* 0x000000ffff0b7224 */ /* 0x000fe200078e0a04 */
[----:B------:R-:W-:-:S02]  /*2330*/  ISETP.GE.AND P4, PT, R14, R13, PT ;  /* 0x0000000d0e00720c */ /* 0x000fc40003f86270 */
[----:B------:R-:W-:Y:S01]  /*2340*/  SHF.R.S32.HI R15, RZ, 0x1f, R4 ;  /* 0x0000001fff0f7819 */ /* 0x000fe20000011404 */
[----:B------:R-:W-:Y:S01]  /*2350*/  IMAD R7, R22, R11, R7 ;  /* 0x0000000b16077224 */ /* 0x000fe200078e0207 */
[----:B------:R-:W-:Y:S02]  /*2360*/  ISETP.LT.OR P4, PT, R5, RZ, P4 ;  /* 0x000000ff0500720c */ /* 0x000fe40002781670 */
[----:B------:R-:W-:Y:S02]  /*2370*/  SHF.R.S32.HI R36, RZ, 0x1f, R14 ;  /* 0x0000001fff247819 */ /* 0x000fe4000001140e */
[----:B------:R-:W-:Y:S02]  /*2380*/  ISETP.LT.OR P3, PT, R16, 0x3, P4 ;  /* 0x000000031000780c */ /* 0x000fe40002761670 */
[----:B------:R-:W-:Y:S01]  /*2390*/  IADD3 R35, P0, R7, R24, RZ ;  /* 0x0000001807237210 */ /* 0x000fe20007f1e0ff */
[----:B--2---:R-:W-:Y:S01]  /*23a0*/  IMAD R10, R15, R8, RZ ;  /* 0x000000080f0a7224 */ /* 0x004fe200078e02ff */
[----:B------:R-:W-:Y:S01]  /*23b0*/  LEA R33, R3, R14, 0x6 ;  /* 0x0000000e03217211 */ /* 0x000fe200078e30ff */
[----:B------:R-:W-:Y:S01]  /*23c0*/  IMAD.WIDE.U32 R26, R4, R8, UR4 ;  /* 0x00000004041a7e25 */ /* 0x000fe2000f8e0008 */
[----:B------:R-:W-:Y:S01]  /*23d0*/  LEA.HI.X.SX32 R34, R7, R25, 0x1, P0 ;  /* 0x0000001907227211 */ /* 0x000fe200000f0eff */
[----:B------:R-:W-:-:S02]  /*23e0*/  ULDC.64 UR4, c[0x0][0x230] ;  /* 0x00008c0000047ab9 */ /* 0x000fc40000000a00 */
[----:B------:R-:W1:Y:S01]  /*23f0*/  @!P4 LDC.64 R20, c[0x0][0x238] ;  /* 0x00008e00ff14cb82 */ /* 0x000e620000000a00 */
[----:B------:R-:W-:Y:S02]  /*2400*/  IMAD R9, R4, R9, R10 ;  /* 0x0000000904097224 */ /* 0x000fe400078e020a */
[----:B------:R-:W-:-:S03]  /*2410*/  IMAD R4, R34, UR4, RZ ;  /* 0x0000000422047c24 */ /* 0x000fc6000f8e02ff */
[----:B------:R-:W-:Y:S01]  /*2420*/  IADD3 R27, R27, R9, RZ ;  /* 0x000000091b1b7210 */ /* 0x000fe20007ffe0ff */
[C---:B------:R-:W-:Y:S01]  /*2430*/  IMAD R7, R35.reuse, UR5, R4 ;  /* 0x0000000523077c24 */ /* 0x040fe2000f8e0204 */
[----:B------:R-:W2:Y:S01]  /*2440*/  @!P3 LDC.64 R18, c[0x0][0x238] ;  /* 0x00008e00ff12bb82 */ /* 0x000ea20000000a00 */
[----:B------:R-:W-:-:S07]  /*2450*/  IMAD.WIDE.U32 R26, R35, UR4, R26 ;  /* 0x00000004231a7c25 */ /* 0x000fce000f8e001a */
[----:B------:R-:W4:Y:S01]  /*2460*/  @!P4 LDC.64 R16, c[0x0][0x210] ;  /* 0x00008400ff10cb82 */ /* 0x000f220000000a00 */
[----:B------:R-:W-:-:S04]  /*2470*/  IADD3 R40, P0, R14, R26, RZ ;  /* 0x0000001a0e287210 */ /* 0x000fc80007f1e0ff */
[----:B------:R-:W-:Y:S02]  /*2480*/  IADD3.X R41, R36, R27, R7, P0, !PT ;  /* 0x0000001b24297210 */ /* 0x000fe400007fe407 */
[----:B------:R-:W-:Y:S01]  /*2490*/  MOV R7, 0x400 ;  /* 0x0000040000077802 */ /* 0x000fe20000000f00 */
[----:B------:R-:W5:Y:S01]  /*24a0*/  @!P3 LDC.64 R8, c[0x0][0x210] ;  /* 0x00008400ff08bb82 */ /* 0x000f620000000a00 */
[----:B-1----:R-:W-:Y:S02]  /*24b0*/  @!P4 IADD3 R20, P1, R40, R20, RZ ;  /* 0x000000142814c210 */ /* 0x002fe40007f3e0ff */
[----:B---3--:R-:W-:-:S03]  /*24c0*/  LEA R0, R0, R7, 0x18 ;  /* 0x0000000700007211 */ /* 0x008fc600078ec0ff */
[----:B------:R-:W-:Y:S02]  /*24d0*/  @!P4 IMAD.X R21, R41, 0x1, R21, P1 ;  /* 0x000000012915c824 */ /* 0x000fe400008e0615 */
[----:B------:R-:W1:Y:S01]  /*24e0*/  @!P4 LDC.64 R10, c[0x0][0x210] ;  /* 0x00008400ff0acb82 */ /* 0x000e620000000a00 */
[C---:B--2---:R-:W-:Y:S01]  /*24f0*/  @!P3 LEA R4, P0, R18.reuse, R40, 0x1 ;  /* 0x000000281204b211 */ /* 0x044fe200078008ff */
[C-C-:B------:R-:W-:Y:S02]  /*2500*/  @!P4 IMAD R7, R33.reuse, 0x4, R0.reuse ;  /* 0x000000042107c824 */ /* 0x140fe400078e0200 */
        /* <DEDUP_REMOVED lines=12> */
[----:B-1----:R-:W-:Y:S02]  /*25d0*/  @!P4 LEA R10, P1, R20, R10, 0x2 ;  /* 0x0000000a140ac211 */ /* 0x002fe400078210ff */
[----:B------:R-:W-:Y:S02]  /*25e0*/  SHF.L.U32 R4, R2, 0x4, RZ ;  /* 0x0000000402047819 */ /* 0x000fe400000006ff */
[----:B------:R-:W-:Y:S02]  /*25f0*/  @!P4 LEA.HI.X R11, R20, R11, R21, 0x2, P1 ;  /* 0x0000000b140bc211 */ /* 0x000fe400008f1415 */
[----:B------:R-:W-:-:S03]  /*2600*/  LOP3.LUT R4, R4, 0xf0, RZ, 0xc0, !PT ;  /* 0x000000f004047812 */ /* 0x000fc600078ec0ff */
[----:B------:R2:W-:Y:S01]  /*2610*/  @!P4 LDGSTS.E.BYPASS.LTC128B.128 [R19+0x5040], desc[UR38][R10.64] ;  /* 0x050400000a13cfae */ /* 0x0005e2000b901d66 */
[----:B------:R-:W-:Y:S02]  /*2620*/  LOP3.LUT R21, R4, 0xf, R3, 0xf8, !PT ;  /* 0x0000000f04157812 */ /* 0x000fe400078ef803 */
[----:B------:R-:W-:Y:S01]  /*2630*/  SHF.R.U32.HI R4, RZ, 0x4, R4 ;  /* 0x00000004ff047819 */ /* 0x000fe20000011604 */
[----:B------:R-:W0:Y:S03]  /*2640*/  LDGDEPBAR ;  /* 0x00000000000079af */ /* 0x000e260000000000 */
[----:B------:R-:W-:Y:S01]  /*2650*/  LOP3.LUT R21, R21, R4, RZ, 0x3c, !PT ;  /* 0x0000000415157212 */ /* 0x000fe200078e3cff */
[----:B------:R2:W-:Y:S04]  /*2660*/  @!P3 LDGSTS.E.BYPASS.LTC128B.128 [R15+0x6040], desc[UR38][R8.64] ;  /* 0x06040000080fbfae */ /* 0x0005e8000b901d66 */
[----:B------:R-:W0:Y:S01]  /*2670*/  LDGDEPBAR ;  /* 0x00000000000079af */ /* 0x000e220000000000 */
[----:B------:R-:W-:Y:S01]  /*2680*/  IMAD R47, R21, 0x4, R0 ;  /* 0x00000004152f7824 */ /* 0x000fe200078e0200 */
[----:B------:R-:W-:-:S06]  /*2690*/  DEPBAR.LE SB0, 0x3 ;  /* 0x000080c00000791a */ /* 0x000fcc0000000000 */
[----:B------:R-:W-:Y:S05]  /*26a0*/  WARPSYNC.ALL ;  /* 0x0000000000007948 */ /* 0x000fea0003800000 */
[----:B------:R-:W-:Y:S08]  /*26b0*/  BAR.SYNC.DEFER_BLOCKING 0x0 ;  /* 0x0000000000007b1d */ /* 0x000ff00000010000 */
[----:B------:R-:W1:Y:S01]  /*26c0*/  S2UR UR4, SR_CTAID.Y ;  /* 0x00000000000479c3 */ /* 0x000e620000002600 */
[----:B------:R-:W3:Y:S04]  /*26d0*/  LDS R4, [R47+0x400] ;  /* 0x000400002f047984 */ /* 0x000ee80000000800 */
[----:B------:R-:W2:Y:S04]  /*26e0*/  LDS R45, [R47] ;  /* 0x000000002f2d7984 */ /* 0x000ea80000000800 */
        /* <DEDUP_REMOVED lines=9> */
[----:B---3--:R-:W-:-:S03]  /*2780*/  FSETP.NEU.FTZ.AND P2, PT, R4, -INF , PT ;  /* 0xff8000000400780b */ /* 0x008fc60003f5d000 */
[----:B------:R-:W3:Y:S01]  /*2790*/  LDS R44, [R47+0x2c00] ;  /* 0x002c00002f2c7984 */ /* 0x000ee20000000800 */
[----:B--2---:R-:W-:Y:S02]  /*27a0*/  FMNMX.FTZ R8, R4, R45, !PT ;  /* 0x0000002d04087209 */ /* 0x004fe40007810000 */
[----:B------:R-:W-:Y:S01]  /*27b0*/  FSETP.NEU.FTZ.AND P3, PT, R45, -INF , PT ;  /* 0xff8000002d00780b */ /* 0x000fe20003f7d000 */
[----:B------:R-:W2:Y:S01]  /*27c0*/  LDS R42, [R47+0x3000] ;  /* 0x003000002f2a7984 */ /* 0x000ea20000000800 */
        /* <DEDUP_REMOVED lines=13> */
[----:B---3--:R-:W-:-:S04]  /*28a0*/  FMNMX.FTZ R7, R7, R44, !PT ;  /* 0x0000002c07077209 */ /* 0x008fc80007810000 */
[----:B--2---:R-:W-:-:S04]  /*28b0*/  FMNMX.FTZ R7, R7, R42, !PT ;  /* 0x0000002a07077209 */ /* 0x004fc80007810000 */
        /* <DEDUP_REMOVED lines=46> */
[----:B------:R-:W-:Y:S01]  /*2ba0*/  FADD.FTZ R39, R32, -R27 ;  /* 0x8000001b20277221 */ /* 0x000fe20000010000 */
[----:B------:R-:W-:Y:S01]  /*2bb0*/  SEL R43, R2, 0xffffffff, P3 ;  /* 0xffffffff022b7807 */ /* 0x000fe20001800000 */
[----:B------:R-:W1:Y:S01]  /*2bc0*/  MUFU.EX2 R20, R20 ;  /* 0x0000001400147308 */ /* 0x000e620000000800 */
[----:B--2---:R-:W-:Y:S01]  /*2bd0*/  FADD.FTZ R18, R18, R23 ;  /* 0x0000001712127221 */ /* 0x004fe20000010000 */
[----:B------:R-:W-:Y:S01]  /*2be0*/  FSETP.NEU.FTZ.AND P3, PT, R37, -INF , PT ;  /* 0xff8000002500780b */ /* 0x000fe20003f7d000 */
[----:B------:R-:W-:Y:S01]  /*2bf0*/  FMUL.FTZ R39, R39, 1.4426950216293334961 ;  /* 0x3fb8aa3b27277820 */ /* 0x000fe20000410000 */
[----:B------:R-:W-:Y:S01]  /*2c00*/  FADD.FTZ R27, R30, -R27 ;  /* 0x8000001b1e1b7221 */ /* 0x000fe20000010000 */
[C---:B------:R-:W-:Y:S01]  /*2c10*/  @P2 IADD3 R43, R2.reuse, 0x10, RZ ;  /* 0x00000010022b2810 */ /* 0x040fe20007ffe0ff */
[----:B------:R-:W-:Y:S01]  /*2c20*/  @P1 VIADD R43, R2, 0x20 ;  /* 0x00000020022b1836 */ /* 0x000fe20000000000 */
[----:B------:R-:W-:Y:S01]  /*2c30*/  FSETP.NEU.FTZ.AND P2, PT, R31, -INF , PT ;  /* 0xff8000001f00780b */ /* 0x000fe20003f5d000 */
[----:B------:R-:W2:Y:S01]  /*2c40*/  MUFU.EX2 R19, R19 ;  /* 0x0000001300137308 */ /* 0x000ea20000000800 */
[----:B---3--:R-:W-:Y:S01]  /*2c50*/  FADD.FTZ R49, R18, R21 ;  /* 0x0000001512317221 */ /* 0x008fe20000010000 */
[----:B------:R-:W-:Y:S01]  /*2c60*/  FMUL.FTZ R27, R27, 1.4426950216293334961 ;  /* 0x3fb8aa3b1b1b7820 */ /* 0x000fe20000410000 */
[----:B------:R-:W-:-:S02]  /*2c70*/  FSETP.NEU.FTZ.AND P1, PT, R29, -INF , PT ;  /* 0xff8000001d00780b */ /* 0x000fc40003f3d000 */
[----:B------:R-:W-:Y:S02]  /*2c80*/  @P0 IADD3 R43, R2, 0x30, RZ ;  /* 0x00000030022b0810 */ /* 0x000fe40007ffe0ff */
[----:B------:R-:W-:Y:S01]  /*2c90*/  FSETP.NEU.FTZ.AND P0, PT, R52, -INF , PT ;  /* 0xff8000003400780b */ /* 0x000fe20003f1d000 */
[----:B------:R-:W3:Y:S01]  /*2ca0*/  MUFU.EX2 R17, R17 ;  /* 0x0000001100117308 */ /* 0x000ee20000000800 */
[----:B-1----:R-:W-:Y:S01]  /*2cb0*/  FADD.FTZ R18, R49, R20 ;  /* 0x0000001431127221 */ /* 0x002fe20000010000 */
[----:B------:R-:W-:Y:S01]  /*2cc0*/  @P3 VIADD R43, R2, 0x40 ;  /* 0x00000040022b3836 */ /* 0x000fe20000000000 */
[----:B------:R-:W-:Y:S02]  /*2cd0*/  FSETP.NEU.FTZ.AND P3, PT, R50, -INF , PT ;  /* 0xff8000003200780b */ /* 0x000fe40003f7d000 */
[----:B------:R-:W-:Y:S02]  /*2ce0*/  @P2 IADD3 R43, R2, 0x50, RZ ;  /* 0x00000050022b2810 */ /* 0x000fe40007ffe0ff */
[----:B------:R-:W-:Y:S01]  /*2cf0*/  FSETP.NEU.FTZ.AND P2, PT, R48, -INF , PT ;  /* 0xff8000003000780b */ /* 0x000fe20003f5d000 */
[----:B------:R-:W1:Y:S01]  /*2d00*/  MUFU.EX2 R16, R16 ;  /* 0x0000001000107308 */ /* 0x000e620000000800 */
[----:B--2---:R-:W-:Y:S01]  /*2d10*/  FADD.FTZ R18, R18, R19 ;  /* 0x0000001312127221 */ /* 0x004fe20000010000 */
[----:B------:R-:W-:Y:S01]  /*2d20*/  @P1 VIADD R43, R2, 0x60 ;  /* 0x00000060022b1836 */ /* 0x000fe20000000000 */
[----:B------:R-:W-:-:S02]  /*2d30*/  FSETP.NEU.FTZ.AND P1, PT, R46, -INF , PT ;  /* 0xff8000002e00780b */ /* 0x000fc40003f3d000 */
[----:B------:R-:W-:Y:S02]  /*2d40*/  @P0 IADD3 R43, R2, 0x70, RZ ;  /* 0x00000070022b0810 */ /* 0x000fe40007ffe0ff */
[----:B------:R-:W-:Y:S01]  /*2d50*/  FSETP.NEU.FTZ.AND P0, PT, R44, -INF , PT ;  /* 0xff8000002c00780b */ /* 0x000fe20003f1d000 */
[----:B------:R-:W2:Y:S01]  /*2d60*/  MUFU.EX2 R15, R15 ;  /* 0x0000000f000f7308 */ /* 0x000ea20000000800 */
[----:B---3--:R-:W-:Y:S01]  /*2d70*/  FADD.FTZ R49, R18, R17 ;  /* 0x0000001112317221 */ /* 0x008fe20000010000 */
[----:B------:R-:W-:Y:S01]  /*2d80*/  @P3 VIADD R43, R2, 0x80 ;  /* 0x00000080022b3836 */ /* 0x000fe20000000000 */
[----:B------:R-:W-:Y:S02]  /*2d90*/  FSETP.NEU.FTZ.AND P3, PT, R42, -INF , PT ;  /* 0xff8000002a00780b */ /* 0x000fe40003f7d000 */
[----:B------:R-:W-:Y:S02]  /*2da0*/  @P2 IADD3 R43, R2, 0x90, RZ ;  /* 0x00000090022b2810 */ /* 0x000fe40007ffe0ff */
[----:B------:R-:W-:Y:S01]  /*2db0*/  FSETP.NEU.FTZ.AND P2, PT, R38, -INF , PT ;  /* 0xff8000002600780b */ /* 0x000fe20003f5d000 */
[----:B------:R-:W3:Y:S01]  /*2dc0*/  MUFU.EX2 R11, R11 ;  /* 0x0000000b000b7308 */ /* 0x000ee20000000800 */
[----:B-1----:R-:W-:Y:S01]  /*2dd0*/  FADD.FTZ R18, R49, R16 ;  /* 0x0000001031127221 */ /* 0x002fe20000010000 */
[----:B------:R-:W-:-:S02]  /*2de0*/  @P1 IADD3 R43, R2, 0xa0, RZ ;  /* 0x000000a0022b1810 */ /* 0x000fc40007ffe0ff */
[----:B------:R-:W-:Y:S01]  /*2df0*/  FSETP.NEU.FTZ.AND P1, PT, R32, -INF , PT ;  /* 0xff8000002000780b */ /* 0x000fe20003f3d000 */
[----:B------:R-:W-:Y:S01]  /*2e00*/  @P0 VIADD R43, R2, 0xb0 ;  /* 0x000000b0022b0836 */ /* 0x000fe20000000000 */
[----:B------:R-:W-:Y:S02]  /*2e10*/  FSETP.NEU.FTZ.AND P0, PT, R30, -INF , PT ;  /* 0xff8000001e00780b */ /* 0x000fe40003f1d000 */
[----:B------:R-:W1:Y:S01]  /*2e20*/  MUFU.EX2 R10, R10 ;  /* 0x0000000a000a7308 */ /* 0x000e620000000800 */
[----:B--2---:R-:W-:Y:S01]  /*2e30*/  FADD.FTZ R18, R18, R15 ;  /* 0x0000000f12127221 */ /* 0x004fe20000010000 */
[C---:B------:R-:W-:Y:S02]  /*2e40*/  @P3 IADD3 R43, R2.reuse, 0xc0, RZ ;  /* 0x000000c0022b3810 */ /* 0x040fe40007ffe0ff */
[C---:B------:R-:W-:Y:S02]  /*2e50*/  @P2 IADD3 R43, R2.reuse, 0xd0, RZ ;  /* 0x000000d0022b2810 */ /* 0x040fe40007ffe0ff */
[----:B------:R-:W-:-:S02]  /*2e60*/  ISETP.NE.AND P2, PT, R2, RZ, PT ;  /* 0x000000ff0200720c */ /* 0x000fc40003f45270 */
[----:B------:R-:W2:Y:S01]  /*2e70*/  MUFU.EX2 R9, R9 ;  /* 0x0000000900097308 */ /* 0x000ea20000000800 */
[----:B---3--:R-:W-:Y:S01]  /*2e80*/  FADD.FTZ R37, R18, R11 ;  /* 0x0000000b12257221 */ /* 0x008fe20000010000 */
[C---:B------:R-:W-:Y:S01]  /*2e90*/  @P1 VIADD R43, R2.reuse, 0xe0 ;  /* 0x000000e0022b1836 */ /* 0x040fe20000000000 */
[----:B------:R-:W-:-:S05]  /*2ea0*/  @P0 IADD3 R43, R2, 0xf0, RZ ;  /* 0x000000f0022b0810 */ /* 0x000fca0007ffe0ff */
[----:B------:R-:W3:Y:S01]  /*2eb0*/  MUFU.EX2 R8, R8 ;  /* 0x0000000800087308 */ /* 0x000ee20000000800 */
[----:B-1----:R-:W-:Y:S01]  /*2ec0*/  FADD.FTZ R18, R37, R10 ;  /* 0x0000000a25127221 */ /* 0x002fe20000010000 */
[----:B------:R-:W1:Y:S06]  /*2ed0*/  SHFL.BFLY PT, R32, R43, 0x8, 0x1f ;  /* 0x0d001f002b207f89 */ /* 0x000e6c00000e0000 */
[----:B------:R-:W4:Y:S01]  /*2ee0*/  MUFU.EX2 R7, R7 ;  /* 0x0000000700077308 */ /* 0x000f220000000800 */
[----:B--2---:R-:W-:-:S07]  /*2ef0*/  FADD.FTZ R31, R18, R9 ;  /* 0x00000009121f7221 */ /* 0x004fce0000010000 */
[----:B------:R-:W2:Y:S01]  /*2f00*/  MUFU.EX2 R4, R4 ;  /* 0x0000000400047308 */ /* 0x000ea20000000800 */
[----:B---3--:R-:W-:-:S07]  /*2f10*/  FADD.FTZ R18, R31, R8 ;  /* 0x000000081f127221 */ /* 0x008fce0000010000 */
[----:B------:R-:W3:Y:S01]  /*2f20*/  MUFU.EX2 R39, R39 ;  /* 0x0000002700277308 */ /* 0x000ee20000000800 */
[----:B----4-:R-:W-:Y:S01]  /*2f30*/  FADD.FTZ R29, R18, R7 ;  /* 0x00000007121d7221 */ /* 0x010fe20000010000 */
[----:B-1----:R-:W-:-:S05]  /*2f40*/  VIMNMX R32, R43, R32, !PT ;  /* 0x000000202b207248 */ /* 0x002fca0007fe0100 */
[----:B------:R-:W1:Y:S01]  /*2f50*/  SHFL.BFLY PT, R37, R32, 0x4, 0x1f ;  /* 0x0c801f0020257f89 */ /* 0x000e6200000e0000 */
[----:B------:R-:W4:Y:S01]  /*2f60*/  MUFU.EX2 R27, R27 ;  /* 0x0000001b001b7308 */ /* 0x000f220000000800 */
[----:B--2---:R-:W-:-:S04]  /*2f70*/  FADD.FTZ R18, R29, R4 ;  /* 0x000000041d127221 */ /* 0x004fc80000010000 */
[----:B---3--:R-:W-:-:S04]  /*2f80*/  FADD.FTZ R18, R18, R39 ;  /* 0x0000002712127221 */ /* 0x008fc80000010000 */
[----:B----4-:R-:W-:-:S05]  /*2f90*/  FADD.FTZ R18, R18, R27 ;  /* 0x0000001b12127221 */ /* 0x010fca0000010000 */
[----:B------:R-:W2:Y:S01]  /*2fa0*/  SHFL.BFLY PT, R29, R18, 0x8, 0x1f ;  /* 0x0d001f00121d7f89 */ /* 0x000ea200000e0000 */
[----:B-1----:R-:W-:Y:S01]  /*2fb0*/  VIMNMX R37, R32, R37, !PT ;  /* 0x0000002520257248 */ /* 0x002fe20007fe0100 */
[----:B------:R-:W-:-:S04]  /*2fc0*/  HFMA2.MMA R32, -RZ, RZ, 0, 0 ;  /* 0x00000000ff207435 */ /* 0x000fc800000001ff */
[----:B------:R-:W1:Y:S01]  /*2fd0*/  SHFL.BFLY PT, R38, R37, 0x2, 0x1f ;  /* 0x0c401f0025267f89 */ /* 0x000e6200000e0000 */
[----:B--2---:R-:W-:-:S05]  /*2fe0*/  FADD.FTZ R42, R18, R29 ;  /* 0x0000001d122a7221 */ /* 0x004fca0000010000 */
[----:B------:R-:W2:Y:S01]  /*2ff0*/  SHFL.BFLY PT, R29, R42, 0x4, 0x1f ;  /* 0x0c801f002a1d7f89 */ /* 0x000ea200000e0000 */
[----:B-1----:R-:W-:-:S05]  /*3000*/  VIMNMX R38, R37, R38, !PT ;  /* 0x0000002625267248 */ /* 0x002fca0007fe0100 */
[----:B------:R-:W1:Y:S01]  /*3010*/  SHFL.BFLY PT, R31, R38, 0x1, 0x1f ;  /* 0x0c201f00261f7f89 */ /* 0x000e6200000e0000 */
[----:B--2---:R-:W-:-:S05]  /*3020*/  FADD.FTZ R29, R42, R29 ;  /* 0x0000001d2a1d7221 */ /* 0x004fca0000010000 */
[----:B------:R-:W2:Y:S01]  /*3030*/  SHFL.BFLY PT, R18, R29, 0x2, 0x1f ;  /* 0x0c401f001d127f89 */ /* 0x000ea200000e0000 */
[----:B-1----:R-:W-:Y:S01]  /*3040*/  VIMNMX R31, R38, R31, !PT ;  /* 0x0000001f261f7248 */ /* 0x002fe20007fe0100 */
[----:B--2---:R-:W-:Y:S02]  /*3050*/  FADD.FTZ R45, R29, R18 ;  /* 0x000000121d2d7221 */ /* 0x004fe40000010000 */
[----:B------:R-:W1:Y:S03]  /*3060*/  S2R R18, SR_TID.X ;  /* 0x0000000000127919 */ /* 0x000e660000002100 */
[----:B------:R-:W2:Y:S02]  /*3070*/  SHFL.BFLY PT, R30, R45, 0x1, 0x1f ;  /* 0x0c201f002d1e7f89 */ /* 0x000ea400000e0000 */
[----:B--2---:R-:W-:-:S04]  /*3080*/  FADD.FTZ R30, R45, R30 ;  /* 0x0000001e2d1e7221 */ /* 0x004fc80000010000 */
[----:B------:R-:W2:Y:S01]  /*3090*/  MUFU.LG2 R29, R30 ;  /* 0x0000001e001d7308 */ /* 0x000ea20000000c00 */
[----:B------:R-:W-:Y:S02]  /*30a0*/  FSETP.NE.FTZ.AND P0, PT, R30, RZ, PT ;  /* 0x000000ff1e00720b */ /* 0x000fe40003f15000 */
[----:B-1----:R-:W-:-:S11]  /*30b0*/  ISETP.GT.OR P1, PT, R18, 0xff, P2 ;  /* 0x000000ff1200780c */ /* 0x002fd60001724670 */
[----:B------:R-:W1:Y:S01]  /*30c0*/  @P0 MUFU.RCP R32, R30 ;  /* 0x0000001e00200308 */ /* 0x000e620000001000 */
[----:B------:R-:W-:Y:S01]  /*30d0*/  ISETP.NE.AND P0, PT, RZ, UR4, PT ;  /* 0x00000004ff007c0c */ /* 0x000fe2000bf05270 */
[----:B--2---:R-:W-:Y:S01]  /*30e0*/  FFMA.FTZ R29, R29, 0.69314718246459960938, R28 ;  /* 0x3f3172181d1d7823 */ /* 0x004fe2000001001c */
[-C--:B-1----:R-:W-:Y:S01]  /*30f0*/  FMUL.FTZ R26, R26, R32.reuse ;  /* 0x000000201a1a7220 */ /* 0x082fe20000410000 */
        /* <DEDUP_REMOVED lines=33> */
[----:B------:R-:W-:-:S04]  /*3310*/  IMAD R12, R11, UR4, RZ ;  /* 0x000000040b0c7c24 */ /* 0x000fc8000f8e02ff */
[----:B------:R-:W-:-:S04]  /*3320*/  IMAD.WIDE.U32 R22, R7, UR4, R22 ;  /* 0x0000000407167c25 */ /* 0x000fc8000f8e0016 */
[----:B------:R-:W-:Y:S01]  /*3330*/  IMAD R12, R7, UR5, R12 ;  /* 0x00000005070c7c24 */ /* 0x000fe2000f8e020c */
[----:B------:R-:W-:Y:S01]  /*3340*/  SHF.R.S32.HI R7, RZ, 0x1f, R6 ;  /* 0x0000001fff077819 */ /* 0x000fe20000011406 */
[----:B------:R-:W-:Y:S01]  /*3350*/  ULDC.64 UR4, c[0x0][0x2a0] ;  /* 0x0000a80000047ab9 */ /* 0x000fe20000000a00 */
[----:B------:R-:W-:-:S04]  /*3360*/  IADD3 R6, P0, R6, R22, RZ ;  /* 0x0000001606067210 */ /* 0x000fc80007f1e0ff */
[----:B------:R-:W-:Y:S02]  /*3370*/  IADD3.X R7, R7, R23, R12, P0, !PT ;  /* 0x0000001707077210 */ /* 0x000fe400007fe40c */
[----:B------:R-:W-:-:S04]  /*3380*/  LEA R22, P0, R6, UR4, 0x2 ;  /* 0x0000000406167c11 */ /* 0x000fc8000f8010ff */
[----:B------:R-:W-:-:S05]  /*3390*/  LEA.HI.X R23, R6, UR5, R7, 0x2, P0 ;  /* 0x0000000506177c11 */ /* 0x000fca00080f1407 */
[----:B------:R1:W-:Y:S04]  /*33a0*/  STG.E desc[UR38][R22.64], R29 ;  /* 0x0000001d16007986 */ /* 0x0003e8000c101926 */
.L_x_301:
[----:B------:R-:W-:Y:S05]  /*33b0*/  BSYNC B0 ;  /* 0x0000000000007941 */ /* 0x000fea0003800000 */
.L_x_300:
[----:B------:R2:W-:Y:S01]  /*33c0*/  STS [R47+0x400], R2 ;  /* 0x000400022f007388 */ /* 0x0005e20000000800 */
[----:B------:R-:W-:Y:S01]  /*33d0*/  BSSY B1, `(.L_x_302) ;  /* 0x00000ee000017945 */ /* 0x000fe20003800000 */
[----:B------:R-:W-:Y:S01]  /*33e0*/  MOV R12, RZ ;  /* 0x000000ff000c7202 */ /* 0x000fe20000000f00 */
[----:B------:R-:W-:Y:S01]  /*33f0*/  IMAD.MOV.U32 R9, RZ, RZ, RZ ;  /* 0x000000ffff097224 */ /* 0x000fe200078e00ff */
[----:B------:R-:W-:Y:S04]  /*3400*/  STS [R47], R26 ;  /* 0x0000001a2f007388 */ /* 0x000fe80000000800 */
[----:B------:R-:W-:Y:S04]  /*3410*/  STS [R47+0x800], R18 ;  /* 0x000800122f007388 */ /* 0x000fe80000000800 */
[----:B------:R-:W-:Y:S04]  /*3420*/  STS [R47+0xc00], R20 ;  /* 0x000c00142f007388 */ /* 0x000fe80000000800 */
[----:B------:R-:W-:Y:S04]  /*3430*/  STS [R47+0x1000], R28 ;  /* 0x0010001c2f007388 */ /* 0x000fe80000000800 */
[----:B------:R-:W-:Y:S04]  /*3440*/  STS [R47+0x1400], R30 ;  /* 0x0014001e2f007388 */ /* 0x000fe80000000800 */
[----:B------:R-:W-:Y:S01]  /*3450*/  STS [R47+0x1800], R16 ;  /* 0x001800102f007388 */ /* 0x000fe20000000800 */
[----:B--2---:R-:W-:-:S03]  /*3460*/  IMAD R2, R3, 0x4, R0 ;  /* 0x0000000403027824 */ /* 0x004fc600078e0200 */
[----:B------:R-:W-:Y:S04]  /*3470*/  STS [R47+0x1c00], R38 ;  /* 0x001c00262f007388 */ /* 0x000fe80000000800 */
[----:B------:R-:W-:Y:S04]  /*3480*/  STS [R47+0x2000], R42 ;  /* 0x0020002a2f007388 */ /* 0x000fe80000000800 */
[----:B------:R2:W-:Y:S04]  /*3490*/  STS [R47+0x2400], R10 ;  /* 0x0024000a2f007388 */ /* 0x0005e80000000800 */
[----:B------:R-:W-:Y:S04]  /*34a0*/  STS [R47+0x2800], R44 ;  /* 0x0028002c2f007388 */ /* 0x000fe80000000800 */
[----:B------:R-:W-:Y:S04]  /*34b0*/  STS [R47+0x2c00], R8 ;  /* 0x002c00082f007388 */ /* 0x000fe80000000800 */
[----:B------:R-:W-:Y:S04]  /*34c0*/  STS [R47+0x3000], R46 ;  /* 0x0030002e2f007388 */ /* 0x000fe80000000800 */
[----:B------:R-:W-:Y:S04]  /*34d0*/  STS [R47+0x3400], R4 ;  /* 0x003400042f007388 */ /* 0x000fe80000000800 */
[----:B------:R-:W-:Y:S04]  /*34e0*/  STS [R47+0x3800], R48 ;  /* 0x003800302f007388 */ /* 0x000fe80000000800 */
[----:B------:R-:W-:Y:S01]  /*34f0*/  STS [R47+0x3c00], R50 ;  /* 0x003c00322f007388 */ /* 0x000fe20000000800 */
[----:B--2---:R-:W-:-:S03]  /*3500*/  CS2R R10, SRZ ;  /* 0x00000000000a7805 */ /* 0x004fc6000001ff00 */
[----:B------:R-:W-:Y:S01]  /*3510*/  @!P1 STS [R2+0x4000], R31 ;  /* 0x0040001f02009388 */ /* 0x000fe20000000800 */
[----:B------:R-:W-:Y:S06]  /*3520*/  BAR.SYNC.DEFER_BLOCKING 0x0 ;  /* 0x0000000000007b1d */ /* 0x000fec0000010000 */
        /* <DEDUP_REMOVED lines=20> */
.L_x_306:
        /* <DEDUP_REMOVED lines=54> */
[-C--:B---3--:R-:W-:Y:S03]  /*39d0*/  @!P1 IMAD R53, R53, R42.reuse, RZ ;  /* 0x0000002a35359224 */ /* 0x088fe600078e02ff */
[----:B------:R-:W3:Y:S01]  /*39e0*/  @!P0 LDS.128 R16, [R32+0x4040] ;  /* 0x0040400020108984 */ /* 0x000ee20000000c00 */
[C---:B------:R-:W-:Y:S04]  /*39f0*/  @!P1 IMAD.WIDE.U32 R50, R46.reuse, R42, R40 ;  /* 0x0000002a2e329225 */ /* 0x040fe800078e0028 */
[----:B------:R-:W-:Y:S01]  /*3a00*/  @!P1 IMAD R53, R46, R43, R53 ;  /* 0x0000002b2e359224 */ /* 0x000fe200078e0235 */
[C---:B----4-:R-:W-:Y:S01]  /*3a10*/  @!P1 LEA R52, P3, R50.reuse, R48, 0x2 ;  /* 0x0000003032349211 */ /* 0x050fe200078610ff */
[----:B------:R-:W4:Y:S02]  /*3a20*/  @!P2 LDC.64 R42, c[0x0][0x210] ;  /* 0x00008400ff2aab82 */ /* 0x000f240000000a00 */
[----:B------:R-:W-:Y:S05]  /*3a30*/  @!P1 IMAD.IADD R48, R51, 0x1, R53 ;  /* 0x0000000133309824 */ /* 0x000fea00078e0235 */
[----:B------:R-:W-:Y:S01]  /*3a40*/  @!P1 LEA.HI.X R53, R50, R49, R48, 0x2, P3 ;  /* 0x0000003132359211 */ /* 0x000fe200018f1430 */
[-C--:B--2---:R-:W-:Y:S01]  /*3a50*/  @!P2 IMAD.WIDE.U32 R50, R47, R44.reuse, R40 ;  /* 0x0000002c2f32a225 */ /* 0x084fe200078e0028 */
[----:B------:R-:W-:Y:S03]  /*3a60*/  @!P2 SHF.R.S32.HI R49, RZ, 0x1f, R47 ;  /* 0x0000001fff31a819 */ /* 0x000fe6000001142f */
[----:B------:R-:W-:Y:S01]  /*3a70*/  @!PT LDS RZ, [RZ] ;  /* 0x00000000fffff984 */ /* 0x000fe20000000800 */
[----:B------:R-:W-:Y:S01]  /*3a80*/  @!PT LDS RZ, [RZ] ;  /* 0x00000000fffff984 */ /* 0x000fe20000000800 */
[----:B------:R-:W-:Y:S01]  /*3a90*/  @!PT LDS RZ, [RZ] ;  /* 0x00000000fffff984 */ /* 0x000fe20000000800 */
[----:B------:R-:W-:Y:S01]  /*3aa0*/  @!P1 LDGSTS.E.BYPASS.LTC128B.128 [R32+0x4040], desc[UR38][R52.64] ;  /* 0x0404000034209fae */ /* 0x000fe2000b901d66 */
[----:B-----5:R-:W-:Y:S01]  /*3ab0*/  LOP3.LUT R15, R6, R7, RZ, 0x3c, !PT ;  /* 0x00000007060f7212 */ /* 0x020fe200078e3cff */
[----:B------:R-:W-:Y:S02]  /*3ac0*/  @!P2 IMAD R48, R49, R44, RZ ;  /* 0x0000002c3130a224 */ /* 0x000fe400078e02ff */
[----:B------:R-:W-:Y:S02]  /*3ad0*/  VIADD R7, R2, 0x30 ;  /* 0x0000003002077836 */ /* 0x000fe40000000000 */
[----:B------:R-:W-:Y:S02]  /*3ae0*/  IMAD R2, R15, 0x4, R0 ;  /* 0x000000040f027824 */ /* 0x000fe400078e0200 */
[----:B------:R-:W0:Y:S01]  /*3af0*/  LDGDEPBAR ;  /* 0x00000000000079af */ /* 0x000e220000000000 */
[----:B------:R-:W-:Y:S01]  /*3b00*/  @!P2 IMAD R45, R47, R45, R48 ;  /* 0x0000002d2f2da224 */ /* 0x000fe200078e0230 */
[----:B------:R-:W-:Y:S01]  /*3b10*/  LOP3.LUT R6, R7, 0x70, RZ, 0xc0, !PT ;  /* 0x0000007007067812 */ /* 0x000fe200078ec0ff */
[----:B------:R-:W-:Y:S01]  /*3b20*/  VIADD R47, R20, 0x6 ;  /* 0x00000006142f7836 */ /* 0x000fe20000000000 */
[C---:B----4-:R-:W-:Y:S01]  /*3b30*/  @!P2 LEA R48, P3, R50.reuse, R42, 0x2 ;  /* 0x0000002a3230a211 */ /* 0x050fe200078610ff */
[----:B------:R-:W-:Y:S01]  /*3b40*/  @!P2 IMAD.IADD R45, R51, 0x1, R45 ;  /* 0x00000001332da824 */ /* 0x000fe200078e022d */
[----:B------:R-:W-:Y:S02]  /*3b50*/  LOP3.LUT R7, R7, 0xffffff80, RZ, 0xc0, !PT ;  /* 0xffffff8007077812 */ /* 0x000fe400078ec0ff */
[----:B-1----:R-:W-:Y:S02]  /*3b60*/  FSETP.GT.FTZ.AND P1, PT, R3, RZ, PT ;  /* 0x000000ff0300720b */ /* 0x002fe40003f34000 */
[----:B------:R-:W-:Y:S02]  /*3b70*/  @!P2 LEA.HI.X R49, R50, R43, R45, 0x2, P3 ;  /* 0x0000002b3231a211 */ /* 0x000fe400018f142d */
[----:B------:R-:W-:Y:S01]  /*3b80*/  ISETP.LT.OR P1, PT, R5, RZ, !P1 ;  /* 0x000000ff0500720c */ /* 0x000fe20004f21670 */
[C---:B---3--:R-:W-:Y:S01]  /*3b90*/  @!P0 FFMA.FTZ R9, R4.reuse, R16, R9 ;  /* 0x0000001004098223 */ /* 0x048fe20000010009 */
[----:B------:R-:W-:Y:S01]  /*3ba0*/  ISETP.GT.OR P3, PT, R47, R39, P4 ;  /* 0x000000272f00720c */ /* 0x000fe20002764670 */
[----:B------:R-:W-:Y:S01]  /*3bb0*/  @!P0 FFMA.FTZ R11, R4, R17, R11 ;  /* 0x00000011040b8223 */ /* 0x000fe2000001000b */
[----:B------:R-:W-:Y:S01]  /*3bc0*/  ISETP.GE.OR P1, PT, R14, R13, P1 ;  /* 0x0000000d0e00720c */ /* 0x000fe20000f26670 */
[----:B------:R-:W-:Y:S01]  /*3bd0*/  @!P0 FFMA.FTZ R10, R4, R18, R10 ;  /* 0x00000012040a8223 */ /* 0x000fe2000001000a */
[----:B------:R-:W-:Y:S01]  /*3be0*/  IADD3 R7, R6, R7, R8 ;  /* 0x0000000706077210 */ /* 0x000fe20007ffe008 */
[----:B------:R-:W-:Y:S03]  /*3bf0*/  @!P0 FFMA.FTZ R12, R4, R19, R12 ;  /* 0x00000013040c8223 */ /* 0x000fe6000001000c */
[----:B------:R-:W-:Y:S01]  /*3c00*/  LOP3.LUT R6, R7, 0xf0, RZ, 0xc0, !PT ;  /* 0x000000f007067812 */ /* 0x000fe200078ec0ff */
[----:B------:R-:W-:Y:S04]  /*3c10*/  DEPBAR.LE SB0, 0x3 ;  /* 0x000080c00000791a */ /* 0x000fe80000000000 */
[----:B------:R-:W1:Y:S01]  /*3c20*/  LDS R2, [R2] ;  /* 0x0000000002027984 */ /* 0x000e620000000800 */
[----:B------:R-:W2:Y:S01]  /*3c30*/  @!P3 LDC.64 R42, c[0x0][0x238] ;  /* 0x00008e00ff2abb82 */ /* 0x000ea20000000a00 */
[----:B------:R-:W-:Y:S02]  /*3c40*/  SHF.R.U32.HI R6, RZ, 0x4, R6 ;  /* 0x00000004ff067819 */ /* 0x000fe40000011606 */
[----:B------:R-:W3:Y:S02]  /*3c50*/  @!P1 LDS.128 R20, [R32+0x5040] ;  /* 0x0050400020149984 */ /* 0x000ee40000000c00 */
[----:B------:R-:W-:Y:S03]  /*3c60*/  LOP3.LUT R7, R6, R7, RZ, 0x3c, !PT ;  /* 0x0000000706077212 */ /* 0x000fe600078e3cff */
[----:B------:R-:W4:Y:S02]  /*3c70*/  @!P3 LDC.64 R44, c[0x0][0x210] ;  /* 0x00008400ff2cbb82 */ /* 0x000f240000000a00 */
[----:B------:R-:W-:Y:S01]  /*3c80*/  IMAD R15, R7, 0x4, R0 ;  /* 0x00000004070f7824 */ /* 0x000fe200078e0200 */
[----:B------:R-:W-:Y:S01]  /*3c90*/  @!PT LDS RZ, [RZ] ;  /* 0x00000000fffff984 */ /* 0x000fe20000000800 */
[----:B------:R-:W-:Y:S01]  /*3ca0*/  @!PT LDS RZ, [RZ] ;  /* 0x00000000fffff984 */ /* 0x000fe20000000800 */
[----:B------:R-:W-:Y:S01]  /*3cb0*/  @!PT LDS RZ, [RZ] ;  /* 0x00000000fffff984 */ /* 0x000fe20000000800 */
[----:B------:R5:W-:Y:S08]  /*3cc0*/  @!P2 LDGSTS.E.BYPASS.LTC128B.128 [R32+0x5040], desc[UR38][R48.64] ;  /* 0x050400003020afae */ /* 0x000bf0000b901d66 */
[----:B------:R-:W0:Y:S01]  /*3cd0*/  LDGDEPBAR ;  /* 0x00000000000079af */ /* 0x000e220000000000 */
[----:B--2---:R-:W-:Y:S03]  /*3ce0*/  @!P3 IMAD.WIDE.U32 R50, R47, R42, R40 ;  /* 0x0000002a2f32b225 */ /* 0x004fe600078e0028 */
[----:B----4-:R-:W-:Y:S02]  /*3cf0*/  @!P3 LEA R44, P6, R50, R44, 0x2 ;  /* 0x0000002c322cb211 */ /* 0x010fe400078c10ff */
[----:B-----5:R-:W-:Y:S02]  /*3d00*/  @!P3 SHF.R.S32.HI R49, RZ, 0x1f, R47 ;  /* 0x0000001fff31b819 */ /* 0x020fe4000001142f */
[----:B-1----:R-:W-:Y:S01]  /*3d10*/  FSETP.GT.FTZ.AND P2, PT, R2, RZ, PT ;  /* 0x000000ff0200720b */ /* 0x002fe20003f54000 */
[----:B------:R-:W-:Y:S04]  /*3d20*/  DEPBAR.LE SB0, 0x3 ;  /* 0x000080c00000791a */ /* 0x000fe80000000000 */
[----:B------:R-:W1:Y:S01]  /*3d30*/  LDS R6, [R15] ;  /* 0x000000000f067984 */ /* 0x000e620000000800 */
[----:B------:R-:W-:Y:S01]  /*3d40*/  ISETP.LT.OR P2, PT, R5, RZ, !P2 ;  /* 0x000000ff0500720c */ /* 0x000fe20005741670 */
[----:B------:R-:W-:Y:S02]  /*3d50*/  @!P3 IMAD R48, R49, R42, RZ ;  /* 0x0000002a3130b224 */ /* 0x000fe400078e02ff */
[C---:B---3--:R-:W-:Y:S01]  /*3d60*/  @!P1 FFMA.FTZ R9, R3.reuse, R20, R9 ;  /* 0x0000001403099223 */ /* 0x048fe20000010009 */
[----:B------:R-:W-:Y:S01]  /*3d70*/  @!P1 FFMA.FTZ R11, R3, R21, R11 ;  /* 0x00000015030b9223 */ /* 0x000fe2000001000b */
[----:B------:R-:W-:Y:S01]  /*3d80*/  ISETP.GE.OR P2, PT, R14, R13, P2 ;  /* 0x0000000d0e00720c */ /* 0x000fe20001746670 */
[----:B------:R-:W-:Y:S02]  /*3d90*/  @!P3 IMAD R48, R47, R43, R48 ;  /* 0x0000002b2f30b224 */ /* 0x000fe400078e0230 */
[C---:B------:R-:W-:Y:S01]  /*3da0*/  @!P1 FFMA.FTZ R10, R3.reuse, R22, R10 ;  /* 0x00000016030a9223 */ /* 0x040fe2000001000a */
[----:B------:R-:W-:Y:S01]  /*3db0*/  @!P1 FFMA.FTZ R12, R3, R23, R12 ;  /* 0x00000017030c9223 */ /* 0x000fe2000001000c */
[----:B------:R-:W-:Y:S02]  /*3dc0*/  IMAD.MOV.U32 R20, RZ, RZ, R46 ;  /* 0x000000ffff147224 */ /* 0x000fe400078e002e */
[----:B------:R-:W-:Y:S05]  /*3dd0*/  @!P3 IMAD.IADD R48, R51, 0x1, R48 ;  /* 0x000000013330b824 */ /* 0x000fea00078e0230 */
[----:B------:R-:W-:Y:S01]  /*3de0*/  @!P3 LEA.HI.X R45, R50, R45, R48, 0x2, P6 ;  /* 0x0000002d322db211 */ /* 0x000fe200030f1430 */
[----:B------:R-:W2:Y:S01]  /*3df0*/  @!P2 LDS.128 R24, [R32+0x6040] ;  /* 0x006040002018a984 */ /* 0x000ea20000000c00 */
[----:B------:R-:W-:Y:S07]  /*3e00*/  ISETP.NE.AND P6, PT, R38, RZ, PT ;  /* 0x000000ff2600720c */ /* 0x000fee0003fc5270 */
        /* <DEDUP_REMOVED lines=20> */
.L_x_305:
[----:B------:R-:W-:Y:S05]  /*3f50*/  BSYNC B0 ;  /* 0x0000000000007941 */ /* 0x000fea0003800000 */
.L_x_304:
[----:B------:R-:W-:Y:S05]  /*3f60*/  @!P5 BRA `(.L_x_303) ;  /* 0x0000000000d0d947 */ /* 0x000fea0003800000 */
[----:B------:R-:W-:Y:S01]  /*3f70*/  VIADD R6, R46, 0x3 ;  /* 0x000000032e067836 */ /* 0x000fe20000000000 */
[----:B------:R-:W-:Y:S01]  /*3f80*/  HFMA2.MMA R26, -RZ, RZ, 0, 1.78813934326171875e-07 ;  /* 0x00000003ff1a7435 */ /* 0x000fe200000001ff */
[----:B------:R-:W-:-:S03]  /*3f90*/  IMAD.MOV.U32 R20, RZ, RZ, RZ ;  /* 0x000000ffff147224 */ /* 0x000fc600078e00ff */
[----:B------:R-:W-:-:S07]  /*3fa0*/  SHF.R.S32.HI R15, RZ, 0x1f, R6 ;  /* 0x0000001fff0f7819 */ /* 0x000fce0000011406 */
.L_x_307:
        /* <DEDUP_REMOVED lines=9> */
[----:B-1----:R-:W1:Y:S01]  /*4040*/  @!P1 LDC.64 R22, c[0x0][0x238] ;  /* 0x00008e00ff169b82 */ /* 0x002e620000000a00 */
[----:B------:R-:W-:Y:S02]  /*4050*/  ISETP.GE.AND P5, PT, R20, 0x3, PT ;  /* 0x000000031400780c */ /* 0x000fe40003fa6270 */
[----:B------:R-:W-:Y:S05]  /*4060*/  SHF.R.U32.HI R2, RZ, 0x4, R2 ;  /* 0x00000004ff027819 */ /* 0x000fea0000011602 */
[----:B------:R-:W2:Y:S01]  /*4070*/  @!P1 LDC.64 R24, c[0x0][0x210] ;  /* 0x00008400ff189b82 */ /* 0x000ea20000000a00 */
[----:B------:R-:W-:Y:S05]  /*4080*/  LOP3.LUT R3, R2, R3, RZ, 0x3c, !PT ;  /* 0x0000000302037212 */ /* 0x000fea00078e3cff */
[----:B------:R-:W-:Y:S05]  /*4090*/  IMAD R4, R3, 0x4, R0 ;  /* 0x0000000403047824 */ /* 0x000fea00078e0200 */
[----:B------:R-:W3:Y:S01]  /*40a0*/  LDS R2, [R4] ;  /* 0x0000000004027984 */ /* 0x000ee20000000800 */
[-C--:B-1----:R-:W-:Y:S02]  /*40b0*/  @!P1 IMAD R21, R15, R22.reuse, RZ ;  /* 0x000000160f159224 */ /* 0x082fe400078e02ff */
[C---:B------:R-:W-:Y:S04]  /*40c0*/  @!P1 IMAD.WIDE.U32 R28, R6.reuse, R22, R40 ;  /* 0x00000016061c9225 */ /* 0x040fe800078e0028 */
[----:B------:R-:W-:Y:S01]  /*40d0*/  @!P1 IMAD R21, R6, R23, R21 ;  /* 0x0000001706159224 */ /* 0x000fe200078e0215 */
[----:B--2---:R-:W-:Y:S01]  /*40e0*/  @!P1 LEA R24, P0, R28, R24, 0x2 ;  /* 0x000000181c189211 */ /* 0x004fe200078010ff */
        /* <DEDUP_REMOVED lines=28> */
.L_x_303:
[----:B------:R-:W-:Y:S05]  /*42b0*/  BSYNC B1 ;  /* 0x0000000000017941 */ /* 0x000fea0003800000 */
.L_x_302:
[----:B------:R-:W-:Y:S05]  /*42c0*/  @P4 EXIT ;  /* 0x000000000000494d */ /* 0x000fea0003800000 */
[----:B------:R-:W2:Y:S01]  /*42d0*/  S2R R3, SR_CTAID.Y ;  /* 0x0000000000037919 */ /* 0x000ea20000002600 */
[----:B------:R-:W-:Y:S01]  /*42e0*/  ULDC.64 UR4, c[0x0][0x288] ;  /* 0x0000a20000047ab9 */ /* 0x000fe20000000a00 */
[----:B------:R-:W-:Y:S01]  /*42f0*/  SHF.R.S32.HI R0, RZ, 0x1f, R5 ;  /* 0x0000001fff007819 */ /* 0x000fe20000011405 */
[----:B------:R-:W-:Y:S01]  /*4300*/  IMAD R34, R34, UR4, RZ ;  /* 0x0000000422227c24 */ /* 0x000fe2000f8e02ff */
[----:B------:R-:W-:-:S03]  /*4310*/  F2FP.BF16.F32.PACK_AB R2, R11, R9 ;  /* 0x000000090b02723e */ /* 0x000fc600000010ff */
[----:B------:R-:W-:Y:S02]  /*4320*/  IMAD R34, R35, UR5, R34 ;  /* 0x0000000523227c24 */ /* 0x000fe4000f8e0222 */
[----:B--2---:R-:W-:-:S05]  /*4330*/  IMAD.SHL.U32 R3, R3, 0x40, RZ ;  /* 0x0000004003037824 */ /* 0x004fca00078e00ff */
        /* <DEDUP_REMOVED lines=15> */
        .weak           $__internal_8_$__cuda_sm20_div_u64
        .type           $__internal_8_$__cuda_sm20_div_u64,@function
        .size           $__internal_8_$__cuda_sm20_div_u64,(.L_x_1595 - $__internal_8_$__cuda_sm20_div_u64)
$__internal_8_$__cuda_sm20_div_u64:
        /* <DEDUP_REMOVED lines=60> */
[----:B------:R-:W-:Y:S06]  /*47f0*/  RET.REL.NODEC R4 `(_ZN7cutlass13device_kernelIN5flash19FlashAttnFwdCombineIN4cute5tupleIJNS3_1CILi16EEENS5_ILi64EEEEEELi8ELi256ELi1ELb0ELb1ENS_10bfloat16_tEfNS_4arch4Sm90EEEEEvNT_6ParamsE) ;  /* 0xffffffb804007950 */ /* 0x000fec0003c3ffff */
.L_x_308:
        /* <DEDUP_REMOVED lines=16> */
.L_x_1595:


//--------------------- .text._ZN7cutlass13device_kernelIN5flash19FlashAttnFwdCombineIN4cute5tupleIJNS3_1CILi16EEENS5_ILi64EEEEEELi7ELi256ELi1ELb0ELb1ENS_10bfloat16_tEfNS_4arch4Sm90EEEEEvNT_6ParamsE --------------------------
	.section	.text._ZN7cutlass13device_kernelIN5flash19FlashAttnFwdCombineIN4cute5tupleIJNS3_1CILi16EEENS5_ILi64EEEEEELi7ELi256ELi1ELb0ELb1ENS_10bfloat16_tEfNS_4arch4Sm90EEEEEvNT_6ParamsE,"ax",@progbits
	.align	128
.text._ZN7cutlass13device_kernelIN5flash19FlashAttnFwdCombineIN4cute5tupleIJNS3_1CILi16EEENS5_ILi64EEEEEELi7ELi256ELi1ELb0ELb1ENS_10bfloat16_tEfNS_4arch4Sm90EEEEEvNT_6ParamsE:
        .type           _ZN7cutlass13device_kernelIN5flash19FlashAttnFwdCombineIN4cute5tupleIJNS3_1CILi16EEENS5_ILi64EEEEEELi7ELi256ELi1ELb0ELb1ENS_10bfloat16_tEfNS_4arch4Sm90EEEEEvNT_6ParamsE,@function
        .size           _ZN7cutlass13device_kernelIN5flash19FlashAttnFwdCombineIN4cute5tupleIJNS3_1CILi16EEENS5_ILi64EEEEEELi7ELi256ELi1ELb0ELb1ENS_10bfloat16_tEfNS_4arch4Sm90EEEEEvNT_6ParamsE,(.L_x_1597 - _ZN7cutlass13device_kernelIN5flash19FlashAttnFwdCombineIN4cute5tupleIJNS3_1CILi16EEENS5_ILi64EEEEEELi7ELi256ELi1ELb0ELb1ENS_10bfloat16_tEfNS_4arch4Sm90EEEEEvNT_6ParamsE)
        .other          _ZN7cutlass13device_kernelIN5flash19FlashAttnFwdCombineIN4cute5tupleIJNS3_1CILi16EEENS5_ILi64EEEEEELi7ELi256ELi1ELb0ELb1ENS_10bfloat16_tEfNS_4arch4Sm90EEEEEvNT_6ParamsE,@"STO_CUDA_ENTRY STV_DEFAULT"
_ZN7cutlass13device_kernelIN5flash19FlashAttnFwdCombineIN4cute5tupleIJNS3_1CILi16EEENS5_ILi64EEEEEELi7ELi256ELi1ELb0ELb1ENS_10bfloat16_tEfNS_4arch4Sm90EEEEEvNT_6ParamsE:
        /* <DEDUP_REMOVED lines=57> */
.L_x_309:
        /* <DEDUP_REMOVED lines=25> */
.L_x_310:
        /* <DEDUP_REMOVED lines=101> */
.L_x_312:
        /* <DEDUP_REMOVED lines=14> */
[----:B------:R-:W-:Y:S05]  /*0c50*/  CALL.REL.NOINC `($__internal_9_$__cuda_sm20_div_u64) ;  /* 0x0000002800687944 */ /* 0x000fea0003c00000 */
[----:B------:R-:W-:Y:S05]  /*0c60*/  BRA `(.L_x_314) ;  /* 0x00000000004c7947 */ /* 0x000fea0003800000 */
.L_x_313:
        /* <DEDUP_REMOVED lines=19> */
.L_x_314:
[----:B------:R-:W-:Y:S02]  /*0da0*/  IADD3 R4, R7, -0x1, RZ ;  /* 0xffffffff07047810 */ /* 0x000fe40007ffe0ff */
[----:B------:R-:W-:-:S07]  /*0db0*/  MOV R9, R0 ;  /* 0x0000000000097202 */ /* 0x000fce0000000f00 */
.L_x_311:
[----:B------:R-:W-:Y:S01]  /*0dc0*/  SHF.R.S32.HI R8, RZ, 0x1f, R18 ;  /* 0x0000001fff087819 */ /* 0x000fe20000011412 */
[----:B------:R-:W1:Y:S01]  /*0dd0*/  LDC R13, c[0x0][0x21c] ;  /* 0x00008700ff0d7b82 */ /* 0x000e620000000800 */
[----:B------:R-:W-:Y:S02]  /*0de0*/  BSSY B0, `(.L_x_315) ;  /* 0x00000b6000007945 */ /* 0x000fe40003800000 */
[----:B------:R-:W-:-:S04]  /*0df0*/  LEA.HI R8, R8, R18, RZ, 0x4 ;  /* 0x0000001208087211 */ /* 0x000fc800078f20ff */
[C---:B--2---:R-:W-:Y:S02]  /*0e00*/  LOP3.LUT R2, R8.reuse, 0xfffffff0, RZ, 0xc0, !PT ;  /* 0xfffffff008027812 */ /* 0x044fe400078ec0ff */
        /* <DEDUP_REMOVED lines=10> */
[CC--:B------:R-:W-:Y:S01]  /*0eb0*/  ISETP.GE.AND P3, PT, R8.reuse, R16.reuse, PT ;  /* 0x000000100800720c */ /* 0x0c0fe20003f66270 */
[C---:B------:R-:W-:Y:S01]  /*0ec0*/  VIADD R3, R8.reuse, 0x10 ;  /* 0x0000001008037836 */ /* 0x040fe20000000000 */
[----:B------:R-:W2:Y:S01]  /*0ed0*/  S2UR UR6, SR_CgaCtaId ;  /* 0x00000000000679c3 */ /* 0x000ea20000008800 */
[----:B------:R-:W-:Y:S01]  /*0ee0*/  @P1 IMAD.HI.U32 R5, R7, R9, RZ ;  /* 0x0000000907051227 */ /* 0x000fe200078e00ff */
[----:B------:R-:W-:Y:S01]  /*0ef0*/  ULDC.64 UR4, c[0x0][0x270] ;  /* 0x00009c0000047ab9 */ /* 0x000fe20000000a00 */
[----:B------:R-:W-:Y:S02]  /*0f00*/  IADD3 R21, R8, 0x20, RZ ;  /* 0x0000002008157810 */ /* 0x000fe40007ffe0ff */
[----:B------:R-:W-:Y:S01]  /*0f10*/  ISETP.GE.AND P0, PT, R3, R16, PT ;  /* 0x000000100300720c */ /* 0x000fe20003f06270 */
[----:B------:R-:W-:Y:S01]  /*0f20*/  IMAD.MOV.U32 R6, RZ, RZ, R7 ;  /* 0x000000ffff067224 */ /* 0x000fe200078e0007 */
[----:B------:R-:W-:Y:S01]  /*0f30*/  @P1 SHF.R.U32.HI R6, RZ, R4, R5 ;  /* 0x00000004ff061219 */ /* 0x000fe20000011605 */
[----:B------:R-:W-:Y:S01]  /*0f40*/  IMAD.MOV.U32 R26, RZ, RZ, R24 ;  /* 0x000000ffff1a7224 */ /* 0x000fe200078e0018 */
[----:B------:R-:W-:Y:S01]  /*0f50*/  ISETP.GE.AND P6, PT, R21, R16, PT ;  /* 0x000000101500720c */ /* 0x000fe20003fc6270 */
[----:B------:R-:W-:Y:S01]  /*0f60*/  IMAD.MOV.U32 R27, RZ, RZ, R25 ;  /* 0x000000ffff1b7224 */ /* 0x000fe200078e0019 */
[----:B------:R-:W3:Y:S01]  /*0f70*/  @!P3 LDC.64 R18, c[0x0][0x268] ;  /* 0x00009a00ff12bb82 */ /* 0x000ee20000000a00 */
[----:B------:R-:W-:Y:S01]  /*0f80*/  IADD3 R28, -R6, RZ, RZ ;  /* 0x000000ff061c7210 */ /* 0x000fe20007ffe1ff */
[----:B------:R-:W-:Y:S01]  /*0f90*/  VIADD R20, R8, 0x30 ;  /* 0x0000003008147836 */ /* 0x000fe20000000000 */
[----:B------:R-:W-:Y:S01]  /*0fa0*/  SHF.R.S32.HI R5, RZ, 0x1f, R6 ;  /* 0x0000001fff057819 */ /* 0x000fe20000011406 */
[----:B------:R-:W-:Y:S01]  /*0fb0*/  IMAD.WIDE.U32 R26, R6, UR4, R26 ;  /* 0x00000004061a7c25 */ /* 0x000fe2000f8e001a */
[----:B------:R-:W-:-:S02]  /*0fc0*/  @!P3 SHF.R.S32.HI R23, RZ, 0x1f, R8 ;  /* 0x0000001fff17b819 */ /* 0x000fc40000011408 */
[----:B------:R-:W-:Y:S01]  /*0fd0*/  ISETP.GE.AND P5, PT, R20, R16, PT ;  /* 0x000000101400720c */ /* 0x000fe20003fa6270 */
[----:B------:R-:W4:Y:S01]  /*0fe0*/  @!P3 LDC.64 R10, c[0x0][0x250] ;  /* 0x00009400ff0abb82 */ /* 0x000f220000000a00 */
[----:B------:R-:W-:Y:S02]  /*0ff0*/  IMAD R28, R22, R28, R7 ;  /* 0x0000001c161c7224 */ /* 0x000fe400078e0207 */
[----:B------:R-:W-:Y:S01]  /*1000*/  IMAD R5, R5, UR4, RZ ;  /* 0x0000000405057c24 */ /* 0x000fe2000f8e02ff */
[----:B------:R-:W-:Y:S02]  /*1010*/  UMOV UR4, 0x400 ;  /* 0x0000040000047882 */ /* 0x000fe40000000000 */
[----:B--2---:R-:W-:Y:S01]  /*1020*/  ULEA UR4, UR6, UR4, 0x18 ;  /* 0x0000000406047291 */ /* 0x004fe2000f8ec03f */
[----:B------:R-:W-:Y:S01]  /*1030*/  IMAD R5, R6, UR5, R5 ;  /* 0x0000000506057c24 */ /* 0x000fe2000f8e0205 */
[----:B------:R-:W2:Y:S01]  /*1040*/  @!P0 LDC.64 R14, c[0x0][0x268] ;  /* 0x00009a00ff0e8b82 */ /* 0x000ea20000000a00 */
[----:B------:R-:W-:-:S02]  /*1050*/  SHF.R.S32.HI R6, RZ, 0x1f, R28 ;  /* 0x0000001fff067819 */ /* 0x000fc4000001141c */
[----:B------:R-:W-:Y:S02]  /*1060*/  IADD3 R28, P2, R28, R26, RZ ;  /* 0x0000001a1c1c7210 */ /* 0x000fe40007f5e0ff */
[----:B------:R-:W-:Y:S02]  /*1070*/  @!P0 SHF.R.S32.HI R26, RZ, 0x1f, R3 ;  /* 0x0000001fff1a8819 */ /* 0x000fe40000011403 */
[----:B------:R-:W-:Y:S01]  /*1080*/  IADD3.X R29, R6, R27, R5, P2, !PT ;  /* 0x0000001b061d7210 */ /* 0x000fe200017fe405 */
[-C--:B---3--:R-:W-:Y:S01]  /*1090*/  @!P3 IMAD R23, R23, R18.reuse, RZ ;  /* 0x000000121717b224 */ /* 0x088fe200078e02ff */
[----:B------:R-:W3:Y:S01]  /*10a0*/  @!P0 LDC.64 R6, c[0x0][0x250] ;  /* 0x00009400ff068b82 */ /* 0x000ee20000000a00 */
[----:B------:R-:W-:Y:S01]  /*10b0*/  @P3 IMAD.MOV.U32 R5, RZ, RZ, -0x800000 ;  /* 0xff800000ff053424 */ /* 0x000fe200078e00ff */
[----:B------:R-:W-:Y:S01]  /*10c0*/  LEA R0, R0, UR4, 0x2 ;  /* 0x0000000400007c11 */ /* 0x000fe2000f8e10ff */
[C---:B------:R-:W-:Y:S01]  /*10d0*/  @!P3 IMAD R23, R8.reuse, R19, R23 ;  /* 0x000000130817b224 */ /* 0x040fe200078e0217 */
[----:B------:R-:W-:Y:S01]  /*10e0*/  @!P6 MOV R37, R29 ;  /* 0x0000001d0025e202 */ /* 0x000fe20000000f00 */
[----:B------:R-:W-:-:S02]  /*10f0*/  @!P3 IMAD.WIDE.U32 R32, R8, R18, R28 ;  /* 0x000000120820b225 */ /* 0x000fc400078e001c */
[----:B------:R5:W-:Y:S01]  /*1100*/  @P3 STS [R0], R5 ;  /* 0x0000000500003388 */ /* 0x000be20000000800 */
[----:B------:R-:W1:Y:S01]  /*1110*/  @!P6 LDC.64 R18, c[0x0][0x268] ;  /* 0x00009a00ff12eb82 */ /* 0x000e620000000a00 */
[----:B------:R-:W-:Y:S01]  /*1120*/  @!P0 IMAD.MOV.U32 R27, RZ, RZ, R29 ;  /* 0x000000ffff1b8224 */ /* 0x000fe200078e001d */
[----:B------:R-:W-:Y:S01]  /*1130*/  @!P3 IADD3 R23, R33, R23, RZ ;  /* 0x000000172117b210 */ /* 0x000fe20007ffe0ff */
[----:B------:R-:W-:Y:S01]  /*1140*/  @!P6 IMAD.MOV.U32 R36, RZ, RZ, R28 ;  /* 0x000000ffff24e224 */ /* 0x000fe200078e001c */
[----:B----4-:R-:W-:Y:S01]  /*1150*/  @!P3 LEA R30, P2, R32, R10, 0x2 ;  /* 0x0000000a201eb211 */ /* 0x010fe200078410ff */
[----:B--2---:R-:W-:-:S03]  /*1160*/  @!P0 IMAD R26, R26, R14, RZ ;  /* 0x0000000e1a1a8224 */ /* 0x004fc600078e02ff */
[----:B------:R-:W-:Y:S02]  /*1170*/  @!P3 LEA.HI.X R31, R32, R11, R23, 0x2, P2 ;  /* 0x0000000b201fb211 */ /* 0x000fe400010f1417 */
[----:B------:R-:W2:Y:S01]  /*1180*/  @!P5 LDC.64 R10, c[0x0][0x268] ;  /* 0x00009a00ff0adb82 */ /* 0x000ea20000000a00 */
[----:B------:R-:W-:Y:S02]  /*1190*/  IADD3 R23, R8, 0x50, RZ ;  /* 0x0000005008177810 */ /* 0x000fe40007ffe0ff */
[----:B------:R-:W-:Y:S01]  /*11a0*/  @!PT LDS RZ, [RZ] ;  /* 0x00000000fffff984 */ /* 0x000fe20000000800 */
[----:B------:R-:W-:Y:S01]  /*11b0*/  @!PT LDS RZ, [RZ] ;  /* 0x00000000fffff984 */ /* 0x000fe20000000800 */
[----:B------:R-:W-:Y:S01]  /*11c0*/  @!PT LDS RZ, [RZ] ;  /* 0x00000000fffff984 */ /* 0x000fe20000000800 */
[----:B------:R2:W-:Y:S02]  /*11d0*/  @!P3 LDGSTS.E.LTC128B [R0], desc[UR38][R30.64] ;  /* 0x000000001e00bfae */ /* 0x0005e4000b921966 */
[----:B------:R-:W-:Y:S01]  /*11e0*/  ISETP.GE.AND P3, PT, R23, R16, PT ;  /* 0x000000101700720c */ /* 0x000fe20003f66270 */
[----:B-----5:R-:W-:Y:S02]  /*11f0*/  @!P0 IMAD R5, R3, R15, R26 ;  /* 0x0000000f03058224 */ /* 0x020fe400078e021a */
[----:B------:R-:W-:-:S02]  /*1200*/  @!P0 IMAD.MOV.U32 R26, RZ, RZ, R28 ;  /* 0x000000ffff1a8224 */ /* 0x000fc400078e001c */
[----:B-1----:R-:W-:-:S04]  /*1210*/  @!P6 IMAD.WIDE.U32 R36, R21, R18, R36 ;  /* 0x000000121524e225 */ /* 0x002fc800078e0024 */
[----:B------:R-:W-:Y:S01]  /*1220*/  @!P0 IMAD.WIDE.U32 R26, R3, R14, R26 ;  /* 0x0000000e031a8225 */ /* 0x000fe200078e001a */
[----:B------:R-:W-:Y:S01]  /*1230*/  @P0 MOV R3, 0xff800000 ;  /* 0xff80000000030802 */ /* 0x000fe20000000f00 */
[----:B------:R-:W1:Y:S02]  /*1240*/  @!P6 LDC.64 R14, c[0x0][0x250] ;  /* 0x00009400ff0eeb82 */ /* 0x000e640000000a00 */
[----:B------:R-:W-:Y:S01]  /*1250*/  @!P0 IMAD.IADD R5, R27, 0x1, R5 ;  /* 0x000000011b058824 */ /* 0x000fe200078e0205 */
[C---:B---3--:R-:W-:Y:S01]  /*1260*/  @!P0 LEA R32, P2, R26.reuse, R6, 0x2 ;  /* 0x000000061a208211 */ /* 0x048fe200078410ff */
[----:B------:R3:W-:Y:S01]  /*1270*/  @P0 STS [R0+0x400], R3 ;  /* 0x0004000300000388 */ /* 0x0007e20000000800 */
[----:B------:R-:W-:Y:S02]  /*1280*/  @!P6 SHF.R.S32.HI R27, RZ, 0x1f, R21 ;  /* 0x0000001fff1be819 */ /* 0x000fe40000011415 */
[----:B------:R-:W-:Y:S01]  /*1290*/  @!P0 LEA.HI.X R33, R26, R7, R5, 0x2, P2 ;  /* 0x000000071a218211 */ /* 0x000fe200010f1405 */
[----:B------:R-:W-:Y:S01]  /*12a0*/  VIADD R5, R8, 0x60 ;  /* 0x0000006008057836 */ /* 0x000fe20000000000 */
[----:B------:R-:W4:Y:S01]  /*12b0*/  @!P5 LDC.64 R6, c[0x0][0x250] ;  /* 0x00009400ff06db82 */ /* 0x000f220000000a00 */
[----:B------:R-:W-:Y:S01]  /*12c0*/  @!P5 SHF.R.S32.HI R26, RZ, 0x1f, R20 ;  /* 0x0000001fff1ad819 */ /* 0x000fe20000011414 */
[----:B------:R-:W-:Y:S01]  /*12d0*/  @!P6 IMAD R27, R27, R18, RZ ;  /* 0x000000121b1be224 */ /* 0x000fe200078e02ff */
[----:B------:R-:W-:Y:S01]  /*12e0*/  @!PT LDS RZ, [RZ] ;  /* 0x00000000fffff984 */ /* 0x000fe20000000800 */
[----:B------:R-:W-:Y:S01]  /*12f0*/  @!PT LDS RZ, [RZ] ;  /* 0x00000000fffff984 */ /* 0x000fe20000000800 */
[----:B------:R-:W-:Y:S01]  /*1300*/  @!PT LDS RZ, [RZ] ;  /* 0x00000000fffff984 */ /* 0x000fe20000000800 */
[----:B------:R5:W-:Y:S01]  /*1310*/  @!P0 LDGSTS.E.LTC128B [R0+0x400], desc[UR38][R32.64] ;  /* 0x0040000020008fae */ /* 0x000be2000b921966 */
[----:B------:R-:W-:-:S02]  /*1320*/  ISETP.GE.AND P2, PT, R5, R16, PT ;  /* 0x000000100500720c */ /* 0x000fc40003f46270 */
[----:B------:R-:W-:Y:S02]  /*1330*/  @!P6 IMAD R19, R21, R19, R27 ;  /* 0x000000131513e224 */ /* 0x000fe400078e021b */
[----:B--2---:R-:W-:Y:S02]  /*1340*/  @!P5 IMAD R30, R26, R10, RZ ;  /* 0x0000000a1a1ed224 */ /* 0x004fe400078e02ff */
[----:B------:R-:W-:Y:S02]  /*1350*/  @P6 IMAD.MOV.U32 R21, RZ, RZ, -0x800000 ;  /* 0xff800000ff156424 */ /* 0x000fe400078e00ff */
[----:B------:R-:W-:Y:S01]  /*1360*/  @!P5 IMAD R30, R20, R11, R30 ;  /* 0x0000000b141ed224 */ /* 0x000fe200078e021e */
[----:B------:R-:W-:Y:S02]  /*1370*/  @!P6 IADD3 R11, R37, R19, RZ ;  /* 0x00000013250be210 */ /* 0x000fe40007ffe0ff */
[C---:B-1----:R-:W-:Y:S01]  /*1380*/  @!P6 LEA R34, P0, R36.reuse, R14, 0x2 ;  /* 0x0000000e2422e211 */ /* 0x042fe200078010ff */
[----:B------:R-:W1:Y:S01]  /*1390*/  @!P3 LDC.64 R18, c[0x0][0x268] ;  /* 0x00009a00ff12bb82 */ /* 0x000e620000000a00 */
[----:B------:R-:W-:Y:S01]  /*13a0*/  @P5 IMAD.MOV.U32 R14, RZ, RZ, -0x800000 ;  /* 0xff800000ff0e5424 */ /* 0x000fe200078e00ff */
[----:B------:R2:W-:Y:S01]  /*13b0*/  @P6 STS [R0+0x800], R21 ;  /* 0x0008001500006388 */ /* 0x0005e20000000800 */
[----:B------:R-:W-:Y:S01]  /*13c0*/  @!P6 LEA.HI.X R35, R36, R15, R11, 0x2, P0 ;  /* 0x0000000f2423e211 */ /* 0x000fe200000f140b */
[----:B---3--:R-:W-:-:S04]  /*13d0*/  VIADD R3, R8, 0x40 ;  /* 0x0000004008037836 */ /* 0x008fc80000000000 */
[----:B------:R-:W-:Y:S01]  /*13e0*/  @!PT LDS RZ, [RZ] ;  /* 0x00000000fffff984 */ /* 0x000fe20000000800 */
[----:B------:R-:W-:Y:S01]  /*13f0*/  @!PT LDS RZ, [RZ] ;  /* 0x00000000fffff984 */ /* 0x000fe20000000800 */
[----:B------:R-:W-:Y:S01]  /*1400*/  @!PT LDS RZ, [RZ] ;  /* 0x00000000fffff984 */ /* 0x000fe20000000800 */
[----:B------:R3:W-:Y:S01]  /*1410*/  @!P6 LDGSTS.E.LTC128B [R0+0x800], desc[UR38][R34.64] ;  /* 0x008000002200efae */ /* 0x0007e2000b921966 */
[----:B------:R-:W-:-:S03]  /*1420*/  ISETP.GE.AND P4, PT, R3, R16, PT ;  /* 0x000000100300720c */ /* 0x000fc60003f86270 */
[----:B------:R1:W-:Y:S01]  /*1430*/  @P5 STS [R0+0xc00], R14 ;  /* 0x000c000e00005388 */ /* 0x0003e20000000800 */
[----:B-----5:R-:W-:Y:S01]  /*1440*/  @!P5 MOV R33, R29 ;  /* 0x0000001d0021d202 */ /* 0x020fe20000000f00 */
[----:B------:R-:W-:-:S04]  /*1450*/  @!P5 IMAD.MOV.U32 R32, RZ, RZ, R28 ;  /* 0x000000ffff20d224 */ /* 0x000fc800078e001c */
[----:B------:R-:W-:Y:S02]  /*1460*/  @!P5 IMAD.WIDE.U32 R32, R20, R10, R32 ;  /* 0x0000000a1420d225 */ /* 0x000fe400078e0020 */
[----:B------:R-:W5:Y:S02]  /*1470*/  @!P2 LDC.64 R10, c[0x0][0x268] ;  /* 0x00009a00ff0aab82 */ /* 0x000f640000000a00 */
[----:B------:R-:W-:Y:S02]  /*1480*/  @!P4 SHF.R.S32.HI R31, RZ, 0x1f, R3 ;  /* 0x0000001fff1fc819 */ /* 0x000fe40000011403 */
[----:B------:R-:W-:Y:S01]  /*1490*/  @!P5 IADD3 R30, R33, R30, RZ ;  /* 0x0000001e211ed210 */ /* 0x000fe20007ffe0ff */
[----:B------:R-:W-:Y:S01]  /*14a0*/  @!P3 IMAD.MOV.U32 R33, RZ, RZ, R29 ;  /* 0x000000ffff21b224 */ /* 0x000fe200078e001d */
[C---:B----4-:R-:W-:Y:S02]  /*14b0*/  @!P5 LEA R36, P0, R32.reuse, R6, 0x2 ;  /* 0x000000062024d211 */ /* 0x050fe400078010ff */
[----:B------:R-:W4:Y:S02]  /*14c0*/  @!P4 LDC.64 R26, c[0x0][0x268] ;  /* 0x00009a00ff1acb82 */ /* 0x000f240000000a00 */
[----:B------:R-:W-:Y:S01]  /*14d0*/  @!P5 LEA.HI.X R37, R32, R7, R30, 0x2, P0 ;  /* 0x000000072025d211 */ /* 0x000fe200000f141e */
[----:B------:R-:W-:Y:S01]  /*14e0*/  @P4 IMAD.MOV.U32 R30, RZ, RZ, -0x800000 ;  /* 0xff800000ff1e4424 */ /* 0x000fe200078e00ff */
[----:B------:R-:W-:-:S03]  /*14f0*/  @!P3 SHF.R.S32.HI R32, RZ, 0x1f, R23 ;  /* 0x0000001fff20b819 */ /* 0x000fc60000011417 */
[----:B------:R-:W-:Y:S01]  /*1500*/  @!PT LDS RZ, [RZ] ;  /* 0x00000000fffff984 */ /* 0x000fe20000000800 */
[----:B------:R-:W-:Y:S01]  /*1510*/  @!PT LDS RZ, [RZ] ;  /* 0x00000000fffff984 */ /* 0x000fe20000000800 */
[----:B------:R-:W-:Y:S01]  /*1520*/  @!PT LDS RZ, [RZ] ;  /* 0x00000000fffff984 */ /* 0x000fe20000000800 */
[----:B------:R4:W-:Y:S01]  /*1530*/  @!P5 LDGSTS.E.LTC128B [R0+0xc00], desc[UR38][R36.64] ;  /* 0x00c000002400dfae */ /* 0x0009e2000b921966 */
[----:B---3--:R-:W-:Y:S01]  /*1540*/  @!P4 MOV R34, R28 ;  /* 0x0000001c0022c202 */ /* 0x008fe20000000f00 */
[----:B--2---:R-:W2:Y:S01]  /*1550*/  @!P4 LDC.64 R20, c[0x0][0x250] ;  /* 0x00009400ff14cb82 */ /* 0x004ea20000000a00 */
[----:B-1----:R-:W-:Y:S01]  /*1560*/  @!P3 IMAD R32, R32, R18, RZ ;  /* 0x000000122020b224 */ /* 0x002fe200078e02ff */
[----:B------:R1:W-:Y:S01]  /*1570*/  @P4 STS [R0+0x1000], R30 ;  /* 0x0010001e00004388 */ /* 0x0003e20000000800 */
[----:B------:R-:W-:Y:S02]  /*1580*/  @!P4 IMAD.MOV.U32 R35, RZ, RZ, R29 ;  /* 0x000000ffff23c224 */ /* 0x000fe400078e001d */
[C---:B------:R-:W-:Y:S01]  /*1590*/  @!P3 IMAD R19, R23.reuse, R19, R32 ;  /* 0x000000131713b224 */ /* 0x040fe200078e0220 */
[----:B------:R-:W-:Y:S02]  /*15a0*/  @!P3 MOV R32, R28 ;  /* 0x0000001c0020b202 */ /* 0x000fe40000000f00 */
[----:B------:R-:W3:Y:S03]  /*15b0*/  @!P3 LDC.64 R14, c[0x0][0x250] ;  /* 0x00009400ff0ebb82 */ /* 0x000ee60000000a00 */
[----:B------:R-:W-:-:S04]  /*15c0*/  @!P3 IMAD.WIDE.U32 R32, R23, R18, R32 ;  /* 0x000000121720b225 */ /* 0x000fc800078e0020 */
[----:B------:R-:W-:Y:S01]  /*15d0*/  @!P3 IMAD.IADD R19, R33, 0x1, R19 ;  /* 0x000000012113b824 */ /* 0x000fe200078e0213 */
[----:B------:R-:W3:Y:S01]  /*15e0*/  @!P2 LDC.64 R6, c[0x0][0x250] ;  /* 0x00009400ff06ab82 */ /* 0x000ee20000000a00 */
[-C--:B----4-:R-:W-:Y:S02]  /*15f0*/  @!P4 IMAD R31, R31, R26.reuse, RZ ;  /* 0x0000001a1f1fc224 */ /* 0x090fe400078e02ff */
[----:B------:R-:W-:-:S04]  /*1600*/  @!P4 IMAD.WIDE.U32 R34, R3, R26, R34 ;  /* 0x0000001a0322c225 */ /* 0x000fc800078e0022 */
[----:B------:R-:W-:Y:S01]  /*1610*/  @!P4 IMAD R27, R3, R27, R31 ;  /* 0x0000001b031bc224 */ /* 0x000fe200078e021f */
[----:B------:R-:W-:Y:S01]  /*1620*/  IADD3 R3, R8, 0x70, RZ ;  /* 0x0000007008037810 */ /* 0x000fe20007ffe0ff */
[----:B------:R-:W-:Y:S01]  /*1630*/  @!P2 IMAD.MOV.U32 R31, RZ, RZ, R29 ;  /* 0x000000ffff1fa224 */ /* 0x000fe200078e001d */
[C---:B--2---:R-:W-:Y:S01]  /*1640*/  @!P4 LEA R20, P0, R34.reuse, R20, 0x2 ;  /* 0x000000142214c211 */ /* 0x044fe200078010ff */
[----:B------:R-:W-:Y:S01]  /*1650*/  @!P4 IMAD.IADD R27, R35, 0x1, R27 ;  /* 0x00000001231bc824 */ /* 0x000fe200078e021b */
[----:B-1----:R-:W-:Y:S02]  /*1660*/  @!P2 SHF.R.S32.HI R30, RZ, 0x1f, R5 ;  /* 0x0000001fff1ea819 */ /* 0x002fe40000011405 */
[----:B------:R-:W-:Y:S02]  /*1670*/  ISETP.GE.AND P6, PT, R3, R16, PT ;  /* 0x000000100300720c */ /* 0x000fe40003fc6270 */
[----:B------:R-:W-:Y:S01]  /*1680*/  @!P4 LEA.HI.X R21, R34, R21, R27, 0x2, P0 ;  /* 0x000000152215c211 */ /* 0x000fe200000f141b */
[----:B-----5:R-:W-:Y:S01]  /*1690*/  @!P2 IMAD R30, R30, R10, RZ ;  /* 0x0000000a1e1ea224 */ /* 0x020fe200078e02ff */
[----:B---3--:R-:W-:-:S03]  /*16a0*/  @!P3 LEA R14, P5, R32, R14, 0x2 ;  /* 0x0000000e200eb211 */ /* 0x008fc600078a10ff */
[----:B------:R-:W-:Y:S01]  /*16b0*/  @!P2 IMAD R11, R5, R11, R30 ;  /* 0x0000000b050ba224 */ /* 0x000fe200078e021e */
[----:B------:R-:W-:Y:S01]  /*16c0*/  @!P2 MOV R30, R28 ;  /* 0x0000001c001ea202 */ /* 0x000fe20000000f00 */
[----:B------:R-:W-:Y:S01]  /*16d0*/  @!PT LDS RZ, [RZ] ;  /* 0x00000000fffff984 */ /* 0x000fe20000000800 */
[----:B------:R-:W-:Y:S01]  /*16e0*/  @!PT LDS RZ, [RZ] ;  /* 0x00000000fffff984 */ /* 0x000fe20000000800 */
[----:B------:R-:W-:Y:S01]  /*16f0*/  @!PT LDS RZ, [RZ] ;  /* 0x00000000fffff984 */ /* 0x000fe20000000800 */
[----:B------:R2:W-:Y:S01]  /*1700*/  @!P4 LDGSTS.E.LTC128B [R0+0x1000], desc[UR38][R20.64] ;  /* 0x010000001400cfae */ /* 0x0005e2000b921966 */
[----:B------:R-:W-:-:S03]  /*1710*/  @!P3 LEA.HI.X R15, R32, R15, R19, 0x2, P5 ;  /* 0x0000000f200fb211 */ /* 0x000fc600028f1413 */
[----:B------:R-:W-:Y:S01]  /*1720*/  @!P2 IMAD.WIDE.U32 R30, R5, R10, R30 ;  /* 0x0000000a051ea225 */ /* 0x000fe200078e001e */
[----:B------:R-:W-:-:S03]  /*1730*/  @P3 MOV R5, 0xff800000 ;  /* 0xff80000000053802 */ /* 0x000fc60000000f00 */
[----:B------:R-:W-:Y:S01]  /*1740*/  @P2 IMAD.MOV.U32 R10, RZ, RZ, -0x800000 ;  /* 0xff800000ff0a2424 */ /* 0x000fe200078e00ff */
[----:B------:R-:W-:Y:S01]  /*1750*/  @!P2 IADD3 R11, R31, R11, RZ ;  /* 0x0000000b1f0ba210 */ /* 0x000fe20007ffe0ff */
[----:B------:R1:W-:Y:S01]  /*1760*/  @P3 STS [R0+0x1400], R5 ;  /* 0x0014000500003388 */ /* 0x0003e20000000800 */
[----:B------:R-:W-:-:S03]  /*1770*/  @!P2 LEA R6, P0, R30, R6, 0x2 ;  /* 0x000000061e06a211 */ /* 0x000fc600078010ff */
[----:B------:R-:W-:Y:S01]  /*1780*/  @!PT LDS RZ, [RZ] ;  /* 0x00000000fffff984 */ /* 0x000fe20000000800 */
[----:B------:R-:W-:Y:S01]  /*1790*/  @!PT LDS RZ, [RZ] ;  /* 0x00000000fffff984 */ /* 0x000fe20000000800 */
[----:B------:R-:W-:Y:S01]  /*17a0*/  @!PT LDS RZ, [RZ] ;  /* 0x00000000fffff984 */ /* 0x000fe20000000800 */
[----:B------:R2:W-:Y:S01]  /*17b0*/  @!P3 LDGSTS.E.LTC128B [R0+0x1400], desc[UR38][R14.64] ;  /* 0x014000000e00bfae */ /* 0x0005e2000b921966 */
[----:B------:R-:W-:-:S03]  /*17c0*/  @!P2 LEA.HI.X R7, R30, R7, R11, 0x2, P0 ;  /* 0x000000071e07a211 */ /* 0x000fc600000f140b */
        /* <DEDUP_REMOVED lines=23> */
.L_x_316:
[----:B------:R-:W-:Y:S05]  /*1940*/  BSYNC B0 ;  /* 0x0000000000007941 */ /* 0x000fea0003800000 */
.L_x_315:
[----:B------:R-:W-:Y:S01]  /*1950*/  USHF.L.U32 UR4, UR36, 0x6, URZ ;  /* 0x0000000624047899 */ /* 0x000fe2000800063f */
[C---:B--23--:R-:W-:Y:S01]  /*1960*/  @P1 IMAD.HI.U32 R0, R12.reuse, R9, RZ ;  /* 0x000000090c001227 */ /* 0x04cfe200078e00ff */
[----:B------:R-:W2:Y:S01]  /*1970*/  LDC.64 R6, c[0x0][0x240] ;  /* 0x00009000ff067b82 */ /* 0x000ea20000000a00 */
[----:B------:R-:W-:Y:S01]  /*1980*/  ISETP.GE.AND P0, PT, R12, R17, PT ;  /* 0x000000110c00720c */ /* 0x000fe20003f06270 */
[----:B------:R-:W-:Y:S01]  /*1990*/  USHF.R.S32.HI UR5, URZ, 0x1f, UR4 ;  /* 0x0000001f3f057899 */ /* 0x000fe20008011404 */
        /* <DEDUP_REMOVED lines=11> */
[----:B------:R-:W-:Y:S01]  /*1a50*/  SHF.R.S32.HI R34, RZ, 0x1f, R14 ;  /* 0x0000001fff227819 */ /* 0x000fe2000001140e */
[----:B------:R-:W0:Y:S01]  /*1a60*/  LDGDEPBAR ;  /* 0x00000000000079af */ /* 0x000e220000000000 */
[----:B------:R-:W-:-:S02]  /*1a70*/  ISETP.LT.OR P4, PT, R5, RZ, P4 ;  /* 0x000000ff0500720c */ /* 0x000fc40002781670 */
[----:B------:R-:W-:Y:S02]  /*1a80*/  IADD3 R33, P0, R32, R24, RZ ;  /* 0x0000001820217210 */ /* 0x000fe40007f1e0ff */
[----:B------:R-:W-:Y:S02]  /*1a90*/  ISETP.LT.OR P3, PT, R16, 0x3, P4 ;  /* 0x000000031000780c */ /* 0x000fe40002761670 */
[----:B------:R-:W-:Y:S01]  /*1aa0*/  LEA.HI.X.SX32 R32, R32, R25, 0x1, P0 ;  /* 0x0000001920207211 */ /* 0x000fe200000f0eff */
[-C--:B--2---:R-:W-:Y:S02]  /*1ab0*/  IMAD R10, R10, R6.reuse, RZ ;  /* 0x000000060a0a7224 */ /* 0x084fe400078e02ff */
[----:B------:R-:W-:Y:S01]  /*1ac0*/  IMAD.WIDE.U32 R26, R3, R6, UR4 ;  /* 0x00000004031a7e25 */ /* 0x000fe2000f8e0006 */
[----:B------:R-:W-:-:S03]  /*1ad0*/  ULDC.64 UR4, c[0x0][0x230] ;  /* 0x00008c0000047ab9 */ /* 0x000fc60000000a00 */
        /* <DEDUP_REMOVED lines=16> */
[----:B--2---:R-:W-:Y:S01]  /*1be0*/  @!P3 LEA R12, P0, R18, R38, 0x1 ;  /* 0x00000026120cb211 */ /* 0x004fe200078008ff */
        /* <DEDUP_REMOVED lines=79> */
[C---:B------:R-:W-:Y:S01]  /*20e0*/  @P1 VIADD R28, R2.reuse, 0x20 ;  /* 0x00000020021c1836 */ /* 0x040fe20000000000 */
[----:B------:R-:W-:Y:S01]  /*20f0*/  FSETP.NEU.FTZ.AND P2, PT, R23, -INF , PT ;  /* 0xff8000001700780b */ /* 0x000fe20003f5d000 */
[----:B------:R-:W-:Y:S01]  /*2100*/  @P0 VIADD R28, R2, 0x30 ;  /* 0x00000030021c0836 */ /* 0x000fe20000000000 */
[----:B------:R-:W3:Y:S01]  /*2110*/  MUFU.EX2 R16, R16 ;  /* 0x0000001000107308 */ /* 0x000ee20000000800 */
[----:B-1----:R-:W-:Y:S01]  /*2120*/  FADD.FTZ R12, RZ, R18 ;  /* 0x00000012ff0c7221 */ /* 0x002fe20000010000 */
[----:B------:R-:W-:-:S02]  /*2130*/  FSETP.NEU.FTZ.AND P1, PT, R21, -INF , PT ;  /* 0xff8000001500780b */ /* 0x000fc40003f3d000 */
[----:B------:R-:W-:-:S03]  /*2140*/  FSETP.NEU.FTZ.AND P0, PT, R20, -INF , PT ;  /* 0xff8000001400780b */ /* 0x000fc60003f1d000 */
[----:B------:R-:W-:Y:S01]  /*2150*/  @P3 IADD3 R28, R2, 0x40, RZ ;  /* 0x00000040021c3810 */ /* 0x000fe20007ffe0ff */
        /* <DEDUP_REMOVED lines=30> */
[----:B--2---:R-:W-:-:S04]  /*2340*/  FADD.FTZ R21, R23, R21 ;  /* 0x0000001517157221 */ /* 0x004fc80000010000 */
[----:B------:R-:W1:Y:S01]  /*2350*/  SHFL.BFLY PT, R26, R27, 0x1, 0x1f ;  /* 0x0c201f001b1a7f89 */ /* 0x000e6200000e0000 */
[----:B------:R-:W-:Y:S01]  /*2360*/  IMAD.MOV.U32 R23, RZ, RZ, RZ ;  /* 0x000000ffff177224 */ /* 0x000fe200078e00ff */
        /* <DEDUP_REMOVED lines=25> */
[----:B------:R-:W-:-:S11]  /*2500*/  ULDC.64 UR4, c[0x0][0x2a8] ;  /* 0x0000aa0000047ab9 */ /* 0x000fd60000000a00 */
        /* <DEDUP_REMOVED lines=15> */
.L_x_318:
[----:B------:R-:W-:Y:S05]  /*2600*/  BSYNC B0 ;  /* 0x0000000000007941 */ /* 0x000fea0003800000 */
.L_x_317:
[----:B------:R-:W-:Y:S01]  /*2610*/  IMAD R36, R8, 0x4, R0 ;  /* 0x0000000408247824 */ /* 0x000fe200078e0200 */
[----:B------:R-:W-:Y:S01]  /*2620*/  STS [R31], R18 ;  /* 0x000000121f007388 */ /* 0x000fe20000000800 */
[----:B------:R-:W-:Y:S01]  /*2630*/  BSSY B1, `(.L_x_319) ;  /* 0x00000e5000017945 */ /* 0x000fe20003800000 */
[----:B------:R-:W-:Y:S01]  /*2640*/  HFMA2.MMA R12, -RZ, RZ, 0, 0 ;  /* 0x00000000ff0c7435 */ /* 0x000fe200000001ff */
        /* <DEDUP_REMOVED lines=31> */
.L_x_323:
        /* <DEDUP_REMOVED lines=142> */
.L_x_322:
[----:B------:R-:W-:Y:S05]  /*3120*/  BSYNC B0 ;  /* 0x0000000000007941 */ /* 0x000fea0003800000 */
.L_x_321:
[----:B------:R-:W-:Y:S05]  /*3130*/  @!P5 BRA `(.L_x_320) ;  /* 0x0000000000d0d947 */ /* 0x000fea0003800000 */
[----:B------:R-:W-:Y:S01]  /*3140*/  VIADD R4, R40, 0x3 ;  /* 0x0000000328047836 */ /* 0x000fe20000000000 */
[----:B-1----:R-:W-:Y:S01]  /*3150*/  MOV R20, 0x3 ;  /* 0x0000000300147802 */ /* 0x002fe20000000f00 */
[----:B------:R-:W-:-:S03]  /*3160*/  IMAD.MOV.U32 R6, RZ, RZ, RZ ;  /* 0x000000ffff067224 */ /* 0x000fc600078e00ff */
[----:B------:R-:W-:-:S07]  /*3170*/  SHF.R.S32.HI R7, RZ, 0x1f, R4 ;  /* 0x0000001fff077819 */ /* 0x000fce0000011404 */
.L_x_324:
        /* <DEDUP_REMOVED lines=48> */
.L_x_320:
[----:B------:R-:W-:Y:S05]  /*3480*/  BSYNC B1 ;  /* 0x0000000000017941 */ /* 0x000fea0003800000 */
.L_x_319:
        /* <DEDUP_REMOVED lines=23> */
        .weak           $__internal_9_$__cuda_sm20_div_u64
        .type           $__internal_9_$__cuda_sm20_div_u64,@function
        .size           $__internal_9_$__cuda_sm20_div_u64,(.L_x_1597 - $__internal_9_$__cuda_sm20_div_u64)
$__internal_9_$__cuda_sm20_div_u64:
        /* <DEDUP_REMOVED lines=60> */
[----:B------:R-:W-:Y:S06]  /*39c0*/  RET.REL.NODEC R2 `(_ZN7cutlass13device_kernelIN5flash19FlashAttnFwdCombineIN4cute5tupleIJNS3_1CILi16EEENS5_ILi64EEEEEELi7ELi256ELi1ELb0ELb1ENS_10bfloat16_tEfNS_4arch4Sm90EEEEEvNT_6ParamsE) ;  /* 0xffffffc4028c7950 */ /* 0x000fec0003c3ffff */
.L_x_325:
        /* <DEDUP_REMOVED lines=11> */
.L_x_1597:


//--------------------- .text._ZN7cutlass13device_kernelIN5flash19FlashAttnFwdCombineIN4cute5tupleIJNS3_1CILi16EEENS5_ILi64EEEEEELi6ELi256ELi1ELb0ELb1ENS_10bfloat16_tEfNS_4arch4Sm90EEEEEvNT_6ParamsE --------------------------
	.section	.text._ZN7cutlass13device_kernelIN5flash19FlashAttnFwdCombineIN4cute5tupleIJNS3_1CILi16EEENS5_ILi64EEEEEELi6ELi256ELi1ELb0ELb1ENS_10bfloat16_tEfNS_4arch4Sm90EEEEEvNT_6ParamsE,"ax",@progbits
	.align	128
.text._ZN7cutlass13device_kernelIN5flash19FlashAttnFwdCombineIN4cute5tupleIJNS3_1CILi16EEENS5_ILi64EEEEEELi6ELi256ELi1ELb0ELb1ENS_10bfloat16_tEfNS_4arch4Sm90EEEEEvNT_6ParamsE:
        .type           _ZN7cutlass13device_kernelIN5flash19FlashAttnFwdCombineIN4cute5tupleIJNS3_1CILi16EEENS5_ILi64EEEEEELi6ELi256ELi1ELb0ELb1ENS_10bfloat16_tEfNS_4arch4Sm90EEEEEvNT_6ParamsE,@function
        .size           _ZN7cutlass13device_kernelIN5flash19FlashAttnFwdCombineIN4cute5tupleIJNS3_1CILi16EEENS5_ILi64EEEEEELi6ELi256ELi1ELb0ELb1ENS_10bfloat16_tEfNS_4arch4Sm90EEEEEvNT_6ParamsE,(.L_x_1599 - _ZN7cutlass13device_kernelIN5flash19FlashAttnFwdCombineIN4cute5tupleIJNS3_1CILi16EEENS5_ILi64EEEEEELi6ELi256ELi1ELb0ELb1ENS_10bfloat16_tEfNS_4arch4Sm90EEEEEvNT_6ParamsE)
        .other          _ZN7cutlass13device_kernelIN5flash19FlashAttnFwdCombineIN4cute5tupleIJNS3_1CILi16EEENS5_ILi64EEEEEELi6ELi256ELi1ELb0ELb1ENS_10bfloat16_tEfNS_4arch4Sm90EEEEEvNT_6ParamsE,@"STO_CUDA_ENTRY STV_DEFAULT"
_ZN7cutlass13device_kernelIN5flash19FlashAttnFwdCombineIN4cute5tupleIJNS3_1CILi16EEENS5_ILi64EEEEEELi6ELi256ELi1ELb0ELb1ENS_10bfloat16_tEfNS_4arch4Sm90EEEEEvNT_6ParamsE:
        /* <DEDUP_REMOVED lines=57> */
.L_x_326:
        /* <DEDUP_REMOVED lines=25> */
.L_x_327:
        /* <DEDUP_REMOVED lines=101> */
.L_x_329:
        /* <DEDUP_REMOVED lines=14> */
[----:B------:R-:W-:Y:S05]  /*0c50*/  CALL.REL.NOINC `($__internal_10_$__cuda_sm20_div_u64) ;  /* 0x00000020009c7944 */ /* 0x000fea0003c00000 */
[----:B------:R-:W-:Y:S05]  /*0c60*/  BRA `(.L_x_331) ;  /* 0x00000000004c7947 */ /* 0x000fea0003800000 */
.L_x_330:
        /* <DEDUP_REMOVED lines=19> */
.L_x_331:
[----:B------:R-:W-:Y:S02]  /*0da0*/  IADD3 R4, R7, -0x1, RZ ;  /* 0xffffffff07047810 */ /* 0x000fe40007ffe0ff */
[----:B------:R-:W-:-:S03]  /*0db0*/  MOV R9, R0 ;  /* 0x0000000000097202 */ /* 0x000fc60000000f00 */
.L_x_328:
        /* <DEDUP_REMOVED lines=18> */
[----:B------:R-:W-:Y:S01]  /*0ee0*/  VIADD R29, R8, 0x20 ;  /* 0x00000020081d7836 */ /* 0x000fe20000000000 */
[----:B------:R-:W-:Y:S01]  /*0ef0*/  MOV R0, R3 ;  /* 0x0000000300007202 */ /* 0x000fe20000000f00 */
[----:B------:R-:W-:Y:S01]  /*0f00*/  @P1 IMAD.HI.U32 R5, R3, R9, RZ ;  /* 0x0000000903051227 */ /* 0x000fe200078e00ff */
[-C--:B------:R-:W-:Y:S01]  /*0f10*/  ISETP.GE.AND P5, PT, R30, R16.reuse, PT ;  /* 0x000000101e00720c */ /* 0x080fe20003fa6270 */
[----:B------:R-:W-:Y:S01]  /*0f20*/  ULDC.64 UR4, c[0x0][0x270] ;  /* 0x00009c0000047ab9 */ /* 0x000fe20000000a00 */
[----:B------:R-:W-:Y:S01]  /*0f30*/  ISETP.GE.AND P4, PT, R29, R16, PT ;  /* 0x000000101d00720c */ /* 0x000fe20003f86270 */
[----:B------:R-:W-:Y:S01]  /*0f40*/  IMAD.MOV.U32 R32, RZ, RZ, R24 ;  /* 0x000000ffff207224 */ /* 0x000fe200078e0018 */
[----:B------:R-:W-:Y:S01]  /*0f50*/  @P1 SHF.R.U32.HI R0, RZ, R4, R5 ;  /* 0x00000004ff001219 */ /* 0x000fe20000011605 */
[----:B------:R-:W-:Y:S01]  /*0f60*/  UMOV UR7, 0x400 ;  /* 0x0000040000077882 */ /* 0x000fe20000000000 */
[----:B------:R-:W-:Y:S01]  /*0f70*/  MOV R33, R25 ;  /* 0x0000001900217202 */ /* 0x000fe20000000f00 */
[----:B------:R-:W3:Y:S01]  /*0f80*/  @!P6 LDC.64 R26, c[0x0][0x268] ;  /* 0x00009a00ff1aeb82 */ /* 0x000ee20000000a00 */
[--C-:B------:R-:W-:Y:S01]  /*0f90*/  SHF.R.S32.HI R5, RZ, 0x1f, R0.reuse ;  /* 0x0000001fff057819 */ /* 0x100fe20000011400 */
[----:B------:R-:W-:-:S02]  /*0fa0*/  IMAD.MOV R6, RZ, RZ, -R0 ;  /* 0x000000ffff067224 */ /* 0x000fc400078e0a00 */
[----:B------:R-:W-:Y:S02]  /*0fb0*/  IMAD.WIDE.U32 R32, R0, UR4, R32 ;  /* 0x0000000400207c25 */ /* 0x000fe4000f8e0020 */
[----:B------:R-:W-:Y:S02]  /*0fc0*/  @!P5 SHF.R.S32.HI R23, RZ, 0x1f, R30 ;  /* 0x0000001fff17d819 */ /* 0x000fe4000001141e */
[----:B------:R-:W4:Y:S01]  /*0fd0*/  @!P5 LDC.64 R18, c[0x0][0x268] ;  /* 0x00009a00ff12db82 */ /* 0x000f220000000a00 */
[----:B------:R-:W-:Y:S01]  /*0fe0*/  IMAD R6, R22, R6, R3 ;  /* 0x0000000616067224 */ /* 0x000fe200078e0203 */
[----:B------:R-:W-:Y:S01]  /*0ff0*/  @!P6 SHF.R.S32.HI R3, RZ, 0x1f, R8 ;  /* 0x0000001fff03e819 */ /* 0x000fe20000011408 */
[----:B------:R-:W-:Y:S01]  /*1000*/  IMAD R5, R5, UR4, RZ ;  /* 0x0000000405057c24 */ /* 0x000fe2000f8e02ff */
[----:B--2---:R-:W-:Y:S02]  /*1010*/  ULEA UR6, UR6, UR7, 0x18 ;  /* 0x0000000706067291 */ /* 0x004fe4000f8ec03f */
[----:B------:R-:W-:Y:S01]  /*1020*/  SHF.R.S32.HI R28, RZ, 0x1f, R6 ;  /* 0x0000001fff1c7819 */ /* 0x000fe20000011406 */
[----:B------:R-:W-:Y:S01]  /*1030*/  IMAD R5, R0, UR5, R5 ;  /* 0x0000000500057c24 */ /* 0x000fe2000f8e0205 */
[----:B------:R-:W2:Y:S01]  /*1040*/  @!P4 LDC.64 R10, c[0x0][0x268] ;  /* 0x00009a00ff0acb82 */ /* 0x000ea20000000a00 */
[----:B------:R-:W-:Y:S01]  /*1050*/  IADD3 R32, P0, R6, R32, RZ ;  /* 0x0000002006207210 */ /* 0x000fe20007f1e0ff */
[----:B------:R-:W-:Y:S01]  /*1060*/  @P6 IMAD.MOV.U32 R0, RZ, RZ, -0x800000 ;  /* 0xff800000ff006424 */ /* 0x000fe200078e00ff */
[----:B------:R-:W-:-:S02]  /*1070*/  LEA R31, R31, UR6, 0x2 ;  /* 0x000000061f1f7c11 */ /* 0x000fc4000f8e10ff */
[----:B------:R-:W-:Y:S02]  /*1080*/  IADD3.X R33, R28, R33, R5, P0, !PT ;  /* 0x000000211c217210 */ /* 0x000fe400007fe405 */
[----:B------:R-:W-:Y:S01]  /*1090*/  @!P5 MOV R34, R32 ;  /* 0x000000200022d202 */ /* 0x000fe20000000f00 */
[----:B------:R-:W5:Y:S01]  /*10a0*/  @!P6 LDC.64 R20, c[0x0][0x250] ;  /* 0x00009400ff14eb82 */ /* 0x000f620000000a00 */
[----:B---3--:R-:W-:Y:S01]  /*10b0*/  @!P6 IMAD R3, R3, R26, RZ ;  /* 0x0000001a0303e224 */ /* 0x008fe200078e02ff */
[----:B------:R3:W-:Y:S01]  /*10c0*/  @P6 STS [R31], R0 ;  /* 0x000000001f006388 */ /* 0x0007e20000000800 */
[C---:B------:R-:W-:Y:S01]  /*10d0*/  IADD3 R5, R8.reuse, 0x30, RZ ;  /* 0x0000003008057810 */ /* 0x040fe20007ffe0ff */
[----:B------:R-:W-:Y:S02]  /*10e0*/  @!P5 IMAD.MOV.U32 R35, RZ, RZ, R33 ;  /* 0x000000ffff23d224 */ /* 0x000fe400078e0021 */
[C---:B------:R-:W-:Y:S01]  /*10f0*/  @!P6 IMAD R3, R8.reuse, R27, R3 ;  /* 0x0000001b0803e224 */ /* 0x040fe200078e0203 */
[----:B------:R-:W-:Y:S01]  /*1100*/  ISETP.GE.AND P3, PT, R5, R16, PT ;  /* 0x000000100500720c */ /* 0x000fe20003f66270 */
[----:B------:R-:W1:Y:S01]  /*1110*/  @!P5 LDC.64 R14, c[0x0][0x250] ;  /* 0x00009400ff0edb82 */ /* 0x000e620000000a00 */
[----:B------:R-:W-:-:S04]  /*1120*/  @!P6 IMAD.WIDE.U32 R26, R8, R26, R32 ;  /* 0x0000001a081ae225 */ /* 0x000fc800078e0020 */
[-C--:B----4-:R-:W-:Y:S02]  /*1130*/  @!P5 IMAD R23, R23, R18.reuse, RZ ;  /* 0x000000121717d224 */ /* 0x090fe400078e02ff */
[----:B------:R-:W-:Y:S01]  /*1140*/  @!P6 IMAD.IADD R3, R27, 0x1, R3 ;  /* 0x000000011b03e824 */ /* 0x000fe200078e0203 */
[----:B------:R-:W4:Y:S01]  /*1150*/  @!P4 LDC.64 R6, c[0x0][0x250] ;  /* 0x00009400ff06cb82 */ /* 0x000f220000000a00 */
[C---:B------:R-:W-:Y:S02]  /*1160*/  @!P5 IMAD R19, R30.reuse, R19, R23 ;  /* 0x000000131e13d224 */ /* 0x040fe400078e0217 */
[----:B------:R-:W-:-:S04]  /*1170*/  @!P5 IMAD.WIDE.U32 R34, R30, R18, R34 ;  /* 0x000000121e22d225 */ /* 0x000fc800078e0022 */
[----:B------:R-:W-:Y:S01]  /*1180*/  @!P5 IMAD.IADD R19, R35, 0x1, R19 ;  /* 0x000000012313d824 */ /* 0x000fe200078e0213 */
[C---:B-----5:R-:W-:Y:S02]  /*1190*/  @!P6 LEA R20, P0, R26.reuse, R20, 0x2 ;  /* 0x000000141a14e211 */ /* 0x060fe400078010ff */
[----:B---3--:R-:W-:Y:S02]  /*11a0*/  @!P4 SHF.R.S32.HI R0, RZ, 0x1f, R29 ;  /* 0x0000001fff00c819 */ /* 0x008fe4000001141d */
[----:B------:R-:W-:Y:S02]  /*11b0*/  @!P6 LEA.HI.X R21, R26, R21, R3, 0x2, P0 ;  /* 0x000000151a15e211 */ /* 0x000fe400000f1403 */
[----:B------:R-:W-:Y:S01]  /*11c0*/  @P5 MOV R3, 0xff800000 ;  /* 0xff80000000035802 */ /* 0x000fe20000000f00 */
[----:B--2---:R-:W-:Y:S01]  /*11d0*/  @!P4 IMAD R0, R0, R10, RZ ;  /* 0x0000000a0000c224 */ /* 0x004fe200078e02ff */
[C---:B-1----:R-:W-:Y:S01]  /*11e0*/  @!P5 LEA R14, P2, R34.reuse, R14, 0x2 ;  /* 0x0000000e220ed211 */ /* 0x042fe200078410ff */
[----:B------:R-:W-:Y:S01]  /*11f0*/  @!PT LDS RZ, [RZ] ;  /* 0x00000000fffff984 */ /* 0x000fe20000000800 */
[----:B------:R-:W-:Y:S01]  /*1200*/  @!PT LDS RZ, [RZ] ;  /* 0x00000000fffff984 */ /* 0x000fe20000000800 */
[----:B------:R-:W-:Y:S01]  /*1210*/  @!PT LDS RZ, [RZ] ;  /* 0x00000000fffff984 */ /* 0x000fe20000000800 */
[----:B------:R2:W-:Y:S02]  /*1220*/  @!P6 LDGSTS.E.LTC128B [R31], desc[UR38][R20.64] ;  /* 0x00000000141fefae */ /* 0x0005e4000b921966 */
[C---:B------:R-:W-:Y:S01]  /*1230*/  @!P4 IMAD R0, R29.reuse, R11, R0 ;  /* 0x0000000b1d00c224 */ /* 0x040fe200078e0200 */
[----:B------:R-:W-:Y:S01]  /*1240*/  @!P5 LEA.HI.X R15, R34, R15, R19, 0x2, P2 ;  /* 0x0000000f220fd211 */ /* 0x000fe200010f1413 */
[----:B------:R-:W-:Y:S01]  /*1250*/  @!P4 IMAD.WIDE.U32 R10, R29, R10, R32 ;  /* 0x0000000a1d0ac225 */ /* 0x000fe200078e0020 */
[----:B------:R1:W-:Y:S04]  /*1260*/  @P5 STS [R31+0x400], R3 ;  /* 0x000400031f005388 */ /* 0x0003e80000000800 */
[----:B------:R-:W-:Y:S01]  /*1270*/  @!P4 IADD3 R0, R11, R0, RZ ;  /* 0x000000000b00c210 */ /* 0x000fe20007ffe0ff */
[----:B------:R-:W-:Y:S01]  /*1280*/  @!PT LDS RZ, [RZ] ;  /* 0x00000000fffff984 */ /* 0x000fe20000000800 */
[----:B------:R-:W-:Y:S01]  /*1290*/  @!PT LDS RZ, [RZ] ;  /* 0x00000000fffff984 */ /* 0x000fe20000000800 */
[----:B------:R-:W-:Y:S01]  /*12a0*/  @!PT LDS RZ, [RZ] ;  /* 0x00000000fffff984 */ /* 0x000fe20000000800 */
[----:B------:R2:W-:Y:S01]  /*12b0*/  @!P5 LDGSTS.E.LTC128B [R31+0x400], desc[UR38][R14.64] ;  /* 0x004000000e1fdfae */ /* 0x0005e2000b921966 */
[----:B----4-:R-:W-:-:S04]  /*12c0*/  @!P4 LEA R6, P0, R10, R6, 0x2 ;  /* 0x000000060a06c211 */ /* 0x010fc800078010ff */
[----:B------:R-:W-:Y:S02]  /*12d0*/  @!P4 LEA.HI.X R7, R10, R7, R0, 0x2, P0 ;  /* 0x000000070a07c211 */ /* 0x000fe400000f1400 */
        /* <DEDUP_REMOVED lines=24> */
.L_x_333:
[----:B------:R-:W-:Y:S05]  /*1460*/  BSYNC B0 ;  /* 0x0000000000007941 */ /* 0x000fea0003800000 */
.L_x_332:
[----:B------:R-:W-:Y:S01]  /*1470*/  USHF.L.U32 UR4, UR36, 0x6, URZ ;  /* 0x0000000624047899 */ /* 0x000fe2000800063f */
[C---:B--2---:R-:W-:Y:S01]  /*1480*/  @P1 IMAD.HI.U32 R0, R12.reuse, R9, RZ ;  /* 0x000000090c001227 */ /* 0x044fe200078e00ff */
[----:B------:R-:W2:Y:S01]  /*1490*/  LDC.64 R6, c[0x0][0x240] ;  /* 0x00009000ff067b82 */ /* 0x000ea20000000a00 */
[----:B------:R-:W-:Y:S01]  /*14a0*/  ISETP.GE.AND P0, PT, R12, R17, PT ;  /* 0x000000110c00720c */ /* 0x000fe20003f06270 */
[----:B------:R-:W-:Y:S01]  /*14b0*/  USHF.R.S32.HI UR5, URZ, 0x1f, UR4 ;  /* 0x0000001f3f057899 */ /* 0x000fe20008011404 */
        /* <DEDUP_REMOVED lines=22> */
[----:B------:R-:W-:Y:S02]  /*1620*/  IMAD R3, R32, UR4, RZ ;  /* 0x0000000420037c24 */ /* 0x000fe4000f8e02ff */
[----:B------:R-:W-:Y:S02]  /*1630*/  IMAD.IADD R27, R27, 0x1, R7 ;  /* 0x000000011b1b7824 */ /* 0x000fe400078e0207 */
[C---:B------:R-:W-:Y:S01]  /*1640*/  IMAD R3, R33.reuse, UR5, R3 ;  /* 0x0000000521037c24 */ /* 0x040fe2000f8e0203 */
        /* <DEDUP_REMOVED lines=13> */
[----:B------:R-:W-:Y:S02]  /*1720*/  @!P3 LEA.HI.X R19, R18, R37, R19, 0x1, P0 ;  /* 0x000000251213b211 */ /* 0x000fe400000f0c13 */
        /* <DEDUP_REMOVED lines=125> */
.L_x_335:
[----:B------:R-:W-:Y:S05]  /*1f00*/  BSYNC B0 ;  /* 0x0000000000007941 */ /* 0x000fea0003800000 */
.L_x_334:
[----:B------:R-:W-:Y:S01]  /*1f10*/  IMAD R35, R8, 0x4, R0 ;  /* 0x0000000408237824 */ /* 0x000fe200078e0200 */
[----:B------:R-:W-:Y:S01]  /*1f20*/  STS [R21], R17 ;  /* 0x0000001115007388 */ /* 0x000fe20000000800 */
[----:B------:R-:W-:Y:S01]  /*1f30*/  BSSY B1, `(.L_x_336) ;  /* 0x00000e2000017945 */ /* 0x000fe20003800000 */
[----:B------:R-:W-:Y:S02]  /*1f40*/  IMAD.MOV.U32 R9, RZ, RZ, RZ ;  /* 0x000000ffff097224 */ /* 0x000fe400078e00ff */
[----:B------:R-:W-:Y:S04]  /*1f50*/  STS [R21+0x400], R16 ;  /* 0x0004001015007388 */ /* 0x000fe80000000800 */
[----:B------:R2:W-:Y:S04]  /*1f60*/  STS [R21+0x800], R12 ;  /* 0x0008000c15007388 */ /* 0x0005e80000000800 */
[----:B------:R3:W-:Y:S04]  /*1f70*/  STS [R21+0xc00], R10 ;  /* 0x000c000a15007388 */ /* 0x0007e80000000800 */
        /* <DEDUP_REMOVED lines=25> */
.L_x_340:
        /* <DEDUP_REMOVED lines=142> */
.L_x_339:
[----:B------:R-:W-:Y:S05]  /*29f0*/  BSYNC B0 ;  /* 0x0000000000007941 */ /* 0x000fea0003800000 */
.L_x_338:
[----:B------:R-:W-:Y:S05]  /*2a00*/  @!P5 BRA `(.L_x_337) ;  /* 0x0000000000d0d947 */ /* 0x000fea0003800000 */
[----:B------:R-:W-:Y:S01]  /*2a10*/  VIADD R4, R40, 0x3 ;  /* 0x0000000328047836 */ /* 0x000fe20000000000 */
[----:B------:R-:W-:Y:S01]  /*2a20*/  HFMA2.MMA R20, -RZ, RZ, 0, 1.78813934326171875e-07 ;  /* 0x00000003ff147435 */ /* 0x000fe200000001ff */
[----:B-1----:R-:W-:-:S03]  /*2a30*/  IMAD.MOV.U32 R6, RZ, RZ, RZ ;  /* 0x000000ffff067224 */ /* 0x002fc600078e00ff */
[----:B------:R-:W-:-:S07]  /*2a40*/  SHF.R.S32.HI R7, RZ, 0x1f, R4 ;  /* 0x0000001fff077819 */ /* 0x000fce0000011404 */
.L_x_341:
        /* <DEDUP_REMOVED lines=48> */
.L_x_337:
[----:B------:R-:W-:Y:S05]  /*2d50*/  BSYNC B1 ;  /* 0x0000000000017941 */ /* 0x000fea0003800000 */
.L_x_336:
        /* <DEDUP_REMOVED lines=23> */
        .weak           $__internal_10_$__cuda_sm20_div_u64
        .type           $__internal_10_$__cuda_sm20_div_u64,@function
        .size           $__internal_10_$__cuda_sm20_div_u64,(.L_x_1599 - $__internal_10_$__cuda_sm20_div_u64)
$__internal_10_$__cuda_sm20_div_u64:
[----:B------:R-:W-:-:S04]  /*2ed0*/  MOV R9, RZ ;  /* 0x000000ff00097202 */ /* 0x000fc80000000f00 */
        /* <DEDUP_REMOVED lines=59> */
[----:B------:R-:W-:Y:S06]  /*3290*/  RET.REL.NODEC R2 `(_ZN7cutlass13device_kernelIN5flash19FlashAttnFwdCombineIN4cute5tupleIJNS3_1CILi16EEENS5_ILi64EEEEEELi6ELi256ELi1ELb0ELb1ENS_10bfloat16_tEfNS_4arch4Sm90EEEEEvNT_6ParamsE) ;  /* 0xffffffcc02587950 */ /* 0x000fec0003c3ffff */
.L_x_342:
        /* <DEDUP_REMOVED lines=14> */
.L_x_1599:


//--------------------- .text._ZN7cutlass13device_kernelIN5flash19FlashAttnFwdCombineIN4cute5tupleIJNS3_1CILi16EEENS5_ILi64EEEEEELi5ELi256ELi1ELb0ELb1ENS_10bfloat16_tEfNS_4arch4Sm90EEEEEvNT_6ParamsE --------------------------
	.section	.text._ZN7cutlass13device_kernelIN5flash19FlashAttnFwdCombineIN4cute5tupleIJNS3_1CILi16EEENS5_ILi64EEEEEELi5ELi256ELi1ELb0ELb1ENS_10bfloat16_tEfNS_4arch4Sm90EEEEEvNT_6ParamsE,"ax",@progbits
	.align	128
.text._ZN7cutlass13device_kernelIN5flash19FlashAttnFwdCombineIN4cute5tupleIJNS3_1CILi16EEENS5_ILi64EEEEEELi5ELi256ELi1ELb0ELb1ENS_10bfloat16_tEfNS_4arch4Sm90EEEEEvNT_6ParamsE:
        .type           _ZN7cutlass13device_kernelIN5flash19FlashAttnFwdCombineIN4cute5tupleIJNS3_1CILi16EEENS5_ILi64EEEEEELi5ELi256ELi1ELb0ELb1ENS_10bfloat16_tEfNS_4arch4Sm90EEEEEvNT_6ParamsE,@function
        .size           _ZN7cutlass13device_kernelIN5flash19FlashAttnFwdCombineIN4cute5tupleIJNS3_1CILi16EEENS5_ILi64EEEEEELi5ELi256ELi1ELb0ELb1ENS_10bfloat16_tEfNS_4arch4Sm90EEEEEvNT_6ParamsE,(.L_x_1601 - _ZN7cutlass13device_kernelIN5flash19FlashAttnFwdCombineIN4cute5tupleIJNS3_1CILi16EEENS5_ILi64EEEEEELi5ELi256ELi1ELb0ELb1ENS_10bfloat16_tEfNS_4arch4Sm90EEEEEvNT_6ParamsE)
        .other          _ZN7cutlass13device_kernelIN5flash19FlashAttnFwdCombineIN4cute5tupleIJNS3_1CILi16EEENS5_ILi64EEEEEELi5ELi256ELi1ELb0ELb1ENS_10bfloat16_tEfNS_4arch4Sm90EEEEEvNT_6ParamsE,@"STO_CUDA_ENTRY STV_DEFAULT"
_ZN7cutlass13device_kernelIN5flash19FlashAttnFwdCombineIN4cute5tupleIJNS3_1CILi16EEENS5_ILi64EEEEEELi5ELi256ELi1ELb0ELb1ENS_10bfloat16_tEfNS_4arch4Sm90EEEEEvNT_6ParamsE:
        /* <DEDUP_REMOVED lines=57> */
.L_x_343:
        /* <DEDUP_REMOVED lines=25> */
.L_x_344:
        /* <DEDUP_REMOVED lines=101> */
.L_x_346:
        /* <DEDUP_REMOVED lines=14> */
[----:B------:R-:W-:Y:S05]  /*0c50*/  CALL.REL.NOINC `($__internal_11_$__cuda_sm20_div_u64) ;  /* 0x0000001c00bc7944 */ /* 0x000fea0003c00000 */
[----:B------:R-:W-:Y:S05]  /*0c60*/  BRA `(.L_x_348) ;  /* 0x00000000004c7947 */ /* 0x000fea0003800000 */
.L_x_347:
        /* <DEDUP_REMOVED lines=19> */
.L_x_348:
[----:B------:R-:W-:Y:S02]  /*0da0*/  IADD3 R4, R7, -0x1, RZ ;  /* 0xffffffff07047810 */ /* 0x000fe40007ffe0ff */
[----:B------:R-:W-:-:S03]  /*0db0*/  MOV R9, R0 ;  /* 0x0000000000097202 */ /* 0x000fc60000000f00 */
.L_x_345:
        /* <DEDUP_REMOVED lines=26> */
[----:B------:R-:W-:-:S04]  /*0f60*/  IMAD.WIDE.U32 R18, R3, UR4, R18 ;  /* 0x0000000403127c25 */ /* 0x000fc8000f8e0012 */
        /* <DEDUP_REMOVED lines=8> */
[----:B------:R-:W-:Y:S02]  /*0ff0*/  @!P3 SHF.R.S32.HI R3, RZ, 0x1f, R8 ;  /* 0x0000001fff03b819 */ /* 0x000fe40000011408 */
[----:B------:R-:W-:-:S02]  /*1000*/  IADD3.X R19, R5, R19, R0, P0, !PT ;  /* 0x0000001305137210 */ /* 0x000fc400007fe400 */
[----:B------:R-:W-:Y:S02]  /*1010*/  IADD3 R0, R8, 0x10, RZ ;  /* 0x0000001008007810 */ /* 0x000fe40007ffe0ff */
[----:B------:R-:W-:Y:S02]  /*1020*/  @P3 MOV R5, 0xff800000 ;  /* 0xff80000000053802 */ /* 0x000fe40000000f00 */
[----:B------:R-:W-:Y:S01]  /*1030*/  ISETP.GE.AND P2, PT, R0, R16, PT ;  /* 0x000000100000720c */ /* 0x000fe20003f46270 */
[----:B---3--:R-:W-:Y:S01]  /*1040*/  @!P3 IMAD R3, R3, R10, RZ ;  /* 0x0000000a0303b224 */ /* 0x008fe200078e02ff */
[----:B------:R-:W-:-:S03]  /*1050*/  LEA R15, R15, UR4, 0x2 ;  /* 0x000000040f0f7c11 */ /* 0x000fc6000f8e10ff */
[C---:B------:R-:W-:Y:S02]  /*1060*/  @!P3 IMAD R3, R8.reuse, R11, R3 ;  /* 0x0000000b0803b224 */ /* 0x040fe400078e0203 */
[----:B------:R-:W-:Y:S01]  /*1070*/  @!P3 IMAD.WIDE.U32 R10, R8, R10, R18 ;  /* 0x0000000a080ab225 */ /* 0x000fe200078e0012 */
[----:B------:R2:W-:Y:S03]  /*1080*/  @P3 STS [R15], R5 ;  /* 0x000000050f003388 */ /* 0x0005e60000000800 */
[----:B------:R-:W-:Y:S01]  /*1090*/  @!P3 IMAD.IADD R3, R11, 0x1, R3 ;  /* 0x000000010b03b824 */ /* 0x000fe200078e0203 */
[----:B----4-:R-:W-:-:S04]  /*10a0*/  @!P3 LEA R6, P0, R10, R6, 0x2 ;  /* 0x000000060a06b211 */ /* 0x010fc800078010ff */
[----:B------:R-:W-:Y:S01]  /*10b0*/  @!P3 LEA.HI.X R7, R10, R7, R3, 0x2, P0 ;  /* 0x000000070a07b211 */ /* 0x000fe200000f1403 */
[----:B------:R-:W-:-:S04]  /*10c0*/  @P2 IMAD.MOV.U32 R3, RZ, RZ, -0x800000 ;  /* 0xff800000ff032424 */ /* 0x000fc800078e00ff */
        /* <DEDUP_REMOVED lines=21> */
.L_x_350:
[----:B------:R-:W-:Y:S05]  /*1220*/  BSYNC B0 ;  /* 0x0000000000007941 */ /* 0x000fea0003800000 */
.L_x_349:
[----:B------:R-:W-:Y:S01]  /*1230*/  USHF.L.U32 UR4, UR36, 0x6, URZ ;  /* 0x0000000624047899 */ /* 0x000fe2000800063f */
[C---:B------:R-:W-:Y:S01]  /*1240*/  @P1 IMAD.HI.U32 R0, R12.reuse, R9, RZ ;  /* 0x000000090c001227 */ /* 0x040fe200078e00ff */
[----:B--2---:R-:W2:Y:S01]  /*1250*/  LDC.64 R6, c[0x0][0x240] ;  /* 0x00009000ff067b82 */ /* 0x004ea20000000a00 */
        /* <DEDUP_REMOVED lines=39> */
[--C-:B------:R-:W-:Y:S02]  /*14d0*/  @!P4 IMAD R3, R15, 0x4, R0.reuse ;  /* 0x000000040f03c824 */ /* 0x100fe400078e0200 */
[----:B------:R-:W-:Y:S01]  /*14e0*/  IMAD R35, R8, 0x4, R0 ;  /* 0x0000000408237824 */ /* 0x000fe200078e0200 */
[----:B------:R-:W-:Y:S02]  /*14f0*/  @!P3 LEA.HI.X R19, R18, R37, R19, 0x1, P0 ;  /* 0x000000251213b211 */ /* 0x000fe400000f0c13 */
[----:B---3--:R-:W-:-:S04]  /*1500*/  @!P4 LEA R16, P2, R36, R16, 0x2 ;  /* 0x000000102410c211 */ /* 0x008fc800078410ff */
        /* <DEDUP_REMOVED lines=106> */
.L_x_352:
[----:B------:R-:W-:Y:S05]  /*1bb0*/  BSYNC B0 ;  /* 0x0000000000007941 */ /* 0x000fea0003800000 */
.L_x_351:
        /* <DEDUP_REMOVED lines=29> */
.L_x_357:
        /* <DEDUP_REMOVED lines=142> */
.L_x_356:
[----:B------:R-:W-:Y:S05]  /*2670*/  BSYNC B0 ;  /* 0x0000000000007941 */ /* 0x000fea0003800000 */
.L_x_355:
[----:B------:R-:W-:Y:S05]  /*2680*/  @!P5 BRA `(.L_x_354) ;  /* 0x0000000000d0d947 */ /* 0x000fea0003800000 */
[----:B------:R-:W-:Y:S01]  /*2690*/  VIADD R4, R40, 0x3 ;  /* 0x0000000328047836 */ /* 0x000fe20000000000 */
[----:B-1----:R-:W-:Y:S01]  /*26a0*/  MOV R20, 0x3 ;  /* 0x0000000300147802 */ /* 0x002fe20000000f00 */
[----:B------:R-:W-:-:S03]  /*26b0*/  IMAD.MOV.U32 R6, RZ, RZ, RZ ;  /* 0x000000ffff067224 */ /* 0x000fc600078e00ff */
[----:B------:R-:W-:-:S07]  /*26c0*/  SHF.R.S32.HI R7, RZ, 0x1f, R4 ;  /* 0x0000001fff077819 */ /* 0x000fce0000011404 */
.L_x_358:
        /* <DEDUP_REMOVED lines=48> */
.L_x_354:
[----:B------:R-:W-:Y:S05]  /*29d0*/  BSYNC B1 ;  /* 0x0000000000017941 */ /* 0x000fea0003800000 */
.L_x_353:
        /* <DEDUP_REMOVED lines=23> */
        .weak           $__internal_11_$__cuda_sm20_div_u64
        .type           $__internal_11_$__cuda_sm20_div_u64,@function
        .size           $__internal_11_$__cuda_sm20_div_u64,(.L_x_1601 - $__internal_11_$__cuda_sm20_div_u64)
$__internal_11_$__cuda_sm20_div_u64:
        /* <DEDUP_REMOVED lines=60> */
[----:B------:R-:W-:Y:S06]  /*2f10*/  RET.REL.NODEC R2 `(_ZN7cutlass13device_kernelIN5flash19FlashAttnFwdCombineIN4cute5tupleIJNS3_1CILi16EEENS5_ILi64EEEEEELi5ELi256ELi1ELb0ELb1ENS_10bfloat16_tEfNS_4arch4Sm90EEEEEvNT_6ParamsE) ;  /* 0xffffffd002387950 */ /* 0x000fec0003c3ffff */
.L_x_359:
        /* <DEDUP_REMOVED lines=14> */
.L_x_1601:


//--------------------- .text._ZN7cutlass13device_kernelIN5flash19FlashAttnFwdCombineIN4cute5tupleIJNS3_1CILi16EEENS5_ILi64EEEEEELi4ELi256ELi1ELb0ELb1ENS_10bfloat16_tEfNS_4arch4Sm90EEEEEvNT_6ParamsE --------------------------
	.section	.text._ZN7cutlass13device_kernelIN5flash19FlashAttnFwdCombineIN4cute5tupleIJNS3_1CILi16EEENS5_ILi64EEEEEELi4ELi256ELi1ELb0ELb1ENS_10bfloat16_tEfNS_4arch4Sm90EEEEEvNT_6ParamsE,"ax",@progbits
	.align	128
.text._ZN7cutlass13device_kernelIN5flash19FlashAttnFwdCombineIN4cute5tupleIJNS3_1CILi16EEENS5_ILi64EEEEEELi4ELi256ELi1ELb0ELb1ENS_10bfloat16_tEfNS_4arch4Sm90EEEEEvNT_6ParamsE:
        .type           _ZN7cutlass13device_kernelIN5flash19FlashAttnFwdCombineIN4cute5tupleIJNS3_1CILi16EEENS5_ILi64EEEEEELi4ELi256ELi1ELb0ELb1ENS_10bfloat16_tEfNS_4arch4Sm90EEEEEvNT_6ParamsE,@function
        .size           _ZN7cutlass13device_kernelIN5flash19FlashAttnFwdCombineIN4cute5tupleIJNS3_1CILi16EEENS5_ILi64EEEEEELi4ELi256ELi1ELb0ELb1ENS_10bfloat16_tEfNS_4arch4Sm90EEEEEvNT_6ParamsE,(.L_x_1603 - _ZN7cutlass13device_kernelIN5flash19FlashAttnFwdCombineIN4cute5tupleIJNS3_1CILi16EEENS5_ILi64EEEEEELi4ELi256ELi1ELb0ELb1ENS_10bfloat16_tEfNS_4arch4Sm90EEEEEvNT_6ParamsE)
        .other          _ZN7cutlass13device_kernelIN5flash19FlashAttnFwdCombineIN4cute5tupleIJNS3_1CILi16EEENS5_ILi64EEEEEELi4ELi256ELi1ELb0ELb1ENS_10bfloat16_tEfNS_4arch4Sm90EEEEEvNT_6ParamsE,@"STO_CUDA_ENTRY STV_DEFAULT"
_ZN7cutlass13device_kernelIN5flash19FlashAttnFwdCombineIN4cute5tupleIJNS3_1CILi16EEENS5_ILi64EEEEEELi4ELi256ELi1ELb0ELb1ENS_10bfloat16_tEfNS_4arch4Sm90EEEEEvNT_6ParamsE:
        /* <DEDUP_REMOVED lines=57> */
.L_x_360:
        /* <DEDUP_REMOVED lines=25> */
.L_x_361:
        /* <DEDUP_REMOVED lines=101> */
.L_x_363:
        /* <DEDUP_REMOVED lines=14> */
[----:B------:R-:W-:Y:S05]  /*0c50*/  CALL.REL.NOINC `($__internal_12_$__cuda_sm20_div_u64) ;  /* 0x0000001c004c7944 */ /* 0x000fea0003c00000 */
[----:B------:R-:W-:Y:S05]  /*0c60*/  BRA `(.L_x_365) ;  /* 0x00000000004c7947 */ /* 0x000fea0003800000 */
.L_x_364:
        /* <DEDUP_REMOVED lines=19> */
.L_x_365:
[----:B------:R-:W-:Y:S02]  /*0da0*/  IADD3 R4, R7, -0x1, RZ ;  /* 0xffffffff07047810 */ /* 0x000fe40007ffe0ff */
[----:B------:R-:W-:-:S07]  /*0db0*/  MOV R9, R0 ;  /* 0x0000000000097202 */ /* 0x000fce0000000f00 */
.L_x_362:
[----:B------:R-:W-:Y:S01]  /*0dc0*/  SHF.R.S32.HI R8, RZ, 0x1f, R18 ;  /* 0x0000001fff087819 */ /* 0x000fe20000011412 */
[----:B------:R-:W1:Y:S01]  /*0dd0*/  LDC R13, c[0x0][0x21c] ;  /* 0x00008700ff0d7b82 */ /* 0x000e620000000800 */
[----:B------:R-:W-:Y:S02]  /*0de0*/  BSSY B0, `(.L_x_366) ;  /* 0x0000032000007945 */ /* 0x000fe40003800000 */
[----:B------:R-:W-:-:S04]  /*0df0*/  LEA.HI R8, R8, R18, RZ, 0x4 ;  /* 0x0000001208087211 */ /* 0x000fc800078f20ff */
[----:B--2---:R-:W-:Y:S02]  /*0e00*/  LOP3.LUT R2, R8, 0xfffffff0, RZ, 0xc0, !PT ;  /* 0xfffffff008027812 */ /* 0x004fe400078ec0ff */
[----:B------:R-:W-:-:S03]  /*0e10*/  SHF.R.S32.HI R8, RZ, 0x4, R8 ;  /* 0x00000004ff087819 */ /* 0x000fc60000011408 */
[----:B------:R-:W-:Y:S02]  /*0e20*/  IMAD.IADD R2, R18, 0x1, -R2 ;  /* 0x0000000112027824 */ /* 0x000fe400078e0a02 */
[----:B------:R-:W-:Y:S02]  /*0e30*/  VIADD R10, R8, UR37 ;  /* 0x00000025080a7c36 */ /* 0x000fe40008000000 */
[----:B------:R-:W-:-:S05]  /*0e40*/  VIADD R0, R2, UR37 ;  /* 0x0000002502007c36 */ /* 0x000fca0008000000 */
[----:B------:R-:W-:-:S13]  /*0e50*/  ISETP.GE.AND P0, PT, R0, R17, PT ;  /* 0x000000110000720c */ /* 0x000fda0003f06270 */
[----:B------:R-:W-:Y:S05]  /*0e60*/  @P0 BRA `(.L_x_367) ;  /* 0x0000000000a40947 */ /* 0x000fea0003800000 */
[----:B------:R-:W2:Y:S01]  /*0e70*/  S2UR UR4, SR_CgaCtaId ;  /* 0x00000000000479c3 */ /* 0x000ea20000008800 */
[C---:B------:R-:W-:Y:S01]  /*0e80*/  IMAD.SHL.U32 R3, R8.reuse, 0x10, RZ ;  /* 0x0000001008037824 */ /* 0x040fe200078e00ff */
[----:B------:R-:W-:Y:S01]  /*0e90*/  ISETP.GE.AND P0, PT, R8, R16, PT ;  /* 0x000000100800720c */ /* 0x000fe20003f06270 */
[----:B------:R-:W-:Y:S01]  /*0ea0*/  UMOV UR5, 0x400 ;  /* 0x0000040000057882 */ /* 0x000fe20000000000 */
[----:B------:R-:W-:Y:S02]  /*0eb0*/  IMAD.MOV.U32 R7, RZ, RZ, R0 ;  /* 0x000000ffff077224 */ /* 0x000fe400078e0000 */
[----:B------:R-:W-:-:S04]  /*0ec0*/  LOP3.LUT R3, R3, 0xf0, RZ, 0xc0, !PT ;  /* 0x000000f003037812 */ /* 0x000fc800078ec0ff */
[----:B------:R-:W-:Y:S02]  /*0ed0*/  LOP3.LUT R6, R3, 0xf, R18, 0xf8, !PT ;  /* 0x0000000f03067812 */ /* 0x000fe400078ef812 */
[----:B------:R-:W-:-:S04]  /*0ee0*/  SHF.R.U32.HI R3, RZ, 0x4, R3 ;  /* 0x00000004ff037819 */ /* 0x000fc80000011603 */
[----:B------:R-:W-:Y:S01]  /*0ef0*/  LOP3.LUT R6, R6, R3, RZ, 0x3c, !PT ;  /* 0x0000000306067212 */ /* 0x000fe200078e3cff */
        /* <DEDUP_REMOVED lines=12> */
[----:B------:R-:W-:Y:S01]  /*0fc0*/  IMAD.MOV.U32 R14, RZ, RZ, R24 ;  /* 0x000000ffff0e7224 */ /* 0x000fe200078e0018 */
[----:B------:R-:W-:Y:S01]  /*0fd0*/  SHF.R.S32.HI R3, RZ, 0x1f, R7 ;  /* 0x0000001fff037819 */ /* 0x000fe20000011407 */
[----:B------:R-:W-:Y:S02]  /*0fe0*/  IMAD R5, R5, UR4, RZ ;  /* 0x0000000405057c24 */ /* 0x000fe4000f8e02ff */
[----:B------:R-:W-:-:S04]  /*0ff0*/  IMAD.WIDE.U32 R14, R8, UR4, R14 ;  /* 0x00000004080e7c25 */ /* 0x000fc8000f8e000e */
[----:B------:R-:W-:Y:S01]  /*1000*/  IMAD R5, R8, UR5, R5 ;  /* 0x0000000508057c24 */ /* 0x000fe2000f8e0205 */
[----:B------:R-:W-:Y:S02]  /*1010*/  ULDC.64 UR4, c[0x0][0x270] ;  /* 0x00009c0000047ab9 */ /* 0x000fe40000000a00 */
[----:B------:R-:W-:Y:S02]  /*1020*/  IMAD R3, R3, UR4, RZ ;  /* 0x0000000403037c24 */ /* 0x000fe4000f8e02ff */
[----:B------:R-:W-:Y:S01]  /*1030*/  IMAD.IADD R15, R15, 0x1, R5 ;  /* 0x000000010f0f7824 */ /* 0x000fe200078e0205 */
[----:B------:R-:W-:Y:S01]  /*1040*/  SHF.R.S32.HI R5, RZ, 0x1f, R0 ;  /* 0x0000001fff057819 */ /* 0x000fe20000011400 */
[C---:B------:R-:W-:Y:S02]  /*1050*/  IMAD R3, R7.reuse, UR5, R3 ;  /* 0x0000000507037c24 */ /* 0x040fe4000f8e0203 */
[----:B------:R-:W-:Y:S01]  /*1060*/  IMAD.WIDE.U32 R14, R7, UR4, R14 ;  /* 0x00000004070e7c25 */ /* 0x000fe2000f8e000e */
[----:B------:R-:W-:-:S02]  /*1070*/  ULDC.64 UR4, c[0x0][0x250] ;  /* 0x0000940000047ab9 */ /* 0x000fc40000000a00 */
        /* <DEDUP_REMOVED lines=8> */
.L_x_367:
[----:B------:R-:W-:Y:S05]  /*1100*/  BSYNC B0 ;  /* 0x0000000000007941 */ /* 0x000fea0003800000 */
.L_x_366:
        /* <DEDUP_REMOVED lines=33> */
[----:B------:R-:W4:Y:S01]  /*1320*/  @!P4 LDC.64 R16, c[0x0][0x210] ;  /* 0x00008400ff10cb82 */ /* 0x000f220000000a00 */
[----:B------:R-:W-:Y:S02]  /*1330*/  IADD3.X R37, R34, R27, R3, P0, !PT ;  /* 0x0000001b22257210 */ /* 0x000fe400007fe403 */
[----:B------:R-:W-:-:S05]  /*1340*/  MOV R3, 0x400 ;  /* 0x0000040000037802 */ /* 0x000fca0000000f00 */
[----:B------:R-:W5:Y:S01]  /*1350*/  @!P3 LDC.64 R6, c[0x0][0x210] ;  /* 0x00008400ff06bb82 */ /* 0x000f620000000a00 */
[----:B-1----:R-:W-:Y:S02]  /*1360*/  @!P4 IADD3 R20, P1, R36, R20, RZ ;  /* 0x000000142414c210 */ /* 0x002fe40007f3e0ff */
[----:B---3--:R-:W-:-:S03]  /*1370*/  LEA R0, R0, R3, 0x18 ;  /* 0x0000000300007211 */ /* 0x008fc600078ec0ff */
[----:B------:R-:W-:Y:S02]  /*1380*/  @!P4 IMAD.X R21, R37, 0x1, R21, P1 ;  /* 0x000000012515c824 */ /* 0x000fe400008e0615 */
[----:B------:R-:W1:Y:S01]  /*1390*/  @!P4 LDC.64 R10, c[0x0][0x210] ;  /* 0x00008400ff0acb82 */ /* 0x000e620000000a00 */
[----:B--2---:R-:W-:Y:S01]  /*13a0*/  @!P3 LEA R12, P0, R18, R36, 0x1 ;  /* 0x00000024120cb211 */ /* 0x004fe200078008ff */
[--C-:B------:R-:W-:Y:S02]  /*13b0*/  @!P4 IMAD R3, R15, 0x4, R0.reuse ;  /* 0x000000040f03c824 */ /* 0x100fe400078e0200 */
[----:B------:R-:W-:Y:S01]  /*13c0*/  IMAD R35, R8, 0x4, R0 ;  /* 0x0000000408237824 */ /* 0x000fe200078e0200 */
[----:B------:R-:W-:Y:S02]  /*13d0*/  @!P3 LEA.HI.X R19, R18, R37, R19, 0x1, P0 ;  /* 0x000000251213b211 */ /* 0x000fe400000f0c13 */
        /* <DEDUP_REMOVED lines=98> */
.L_x_369:
[----:B------:R-:W-:Y:S05]  /*1a00*/  BSYNC B0 ;  /* 0x0000000000007941 */ /* 0x000fea0003800000 */
.L_x_368:
        /* <DEDUP_REMOVED lines=28> */
.L_x_374:
        /* <DEDUP_REMOVED lines=142> */
.L_x_373:
[----:B------:R-:W-:Y:S05]  /*24b0*/  BSYNC B0 ;  /* 0x0000000000007941 */ /* 0x000fea0003800000 */
.L_x_372:
[----:B------:R-:W-:Y:S05]  /*24c0*/  @!P5 BRA `(.L_x_371) ;  /* 0x0000000000d0d947 */ /* 0x000fea0003800000 */
[----:B------:R-:W-:Y:S01]  /*24d0*/  VIADD R4, R40, 0x3 ;  /* 0x0000000328047836 */ /* 0x000fe20000000000 */
[----:B------:R-:W-:Y:S01]  /*24e0*/  MOV R20, 0x3 ;  /* 0x0000000300147802 */ /* 0x000fe20000000f00 */
[----:B-1----:R-:W-:-:S03]  /*24f0*/  IMAD.MOV.U32 R6, RZ, RZ, RZ ;  /* 0x000000ffff067224 */ /* 0x002fc600078e00ff */
[----:B------:R-:W-:-:S07]  /*2500*/  SHF.R.S32.HI R7, RZ, 0x1f, R4 ;  /* 0x0000001fff077819 */ /* 0x000fce0000011404 */
.L_x_375:
        /* <DEDUP_REMOVED lines=48> */
.L_x_371:
[----:B------:R-:W-:Y:S05]  /*2810*/  BSYNC B1 ;  /* 0x0000000000017941 */ /* 0x000fea0003800000 */
.L_x_370:
        /* <DEDUP_REMOVED lines=23> */
        .weak           $__internal_12_$__cuda_sm20_div_u64
        .type           $__internal_12_$__cuda_sm20_div_u64,@function
        .size           $__internal_12_$__cuda_sm20_div_u64,(.L_x_1603 - $__internal_12_$__cuda_sm20_div_u64)
$__internal_12_$__cuda_sm20_div_u64:
        /* <DEDUP_REMOVED lines=60> */
[----:B------:R-:W-:Y:S06]  /*2d50*/  RET.REL.NODEC R2 `(_ZN7cutlass13device_kernelIN5flash19FlashAttnFwdCombineIN4cute5tupleIJNS3_1CILi16EEENS5_ILi64EEEEEELi4ELi256ELi1ELb0ELb1ENS_10bfloat16_tEfNS_4arch4Sm90EEEEEvNT_6ParamsE) ;  /* 0xffffffd002a87950 */ /* 0x000fec0003c3ffff */
.L_x_376:
        /* <DEDUP_REMOVED lines=10> */
.L_x_1603:


//--------------------- .text._ZN7cutlass13device_kernelIN5flash19FlashAttnFwdCombineIN4cute5tupleIJNS3_1CILi16EEENS5_ILi64EEEEEELi8ELi256ELi1ELb0ELb0ENS_10bfloat16_tEfNS_4arch4Sm80EEEEEvNT_6ParamsE --------------------------
	.section	.text._ZN7cutlass13device_kernelIN5flash19FlashAttnFwdCombineIN4cute5tupleIJNS3_1CILi16EEENS5_ILi64EEEEEELi8ELi256ELi1ELb0ELb0ENS_10bfloat16_tEfNS_4arch4Sm80EEEEEvNT_6ParamsE,"ax",@progbits
	.align	128
.text._ZN7cutlass13device_kernelIN5flash19FlashAttnFwdCombineIN4cute5tupleIJNS3_1CILi16EEENS5_ILi64EEEEEELi8ELi256ELi1ELb0ELb0ENS_10bfloat16_tEfNS_4arch4Sm80EEEEEvNT_6ParamsE:
        .type           _ZN7cutlass13device_kernelIN5flash19FlashAttnFwdCombineIN4cute5tupleIJNS3_1CILi16EEENS5_ILi64EEEEEELi8ELi256ELi1ELb0ELb0ENS_10bfloat16_tEfNS_4arch4Sm80EEEEEvNT_6ParamsE,@function
        .size           _ZN7cutlass13device_kernelIN5flash19FlashAttnFwdCombineIN4cute5tupleIJNS3_1CILi16EEENS5_ILi64EEEEEELi8ELi256ELi1ELb0ELb0ENS_10bfloat16_tEfNS_4arch4Sm80EEEEEvNT_6ParamsE,(.L_x_1605 - _ZN7cutlass13device_kernelIN5flash19FlashAttnFwdCombineIN4cute5tupleIJNS3_1CILi16EEENS5_ILi64EEEEEELi8ELi256ELi1ELb0ELb0ENS_10bfloat16_tEfNS_4arch4Sm80EEEEEvNT_6ParamsE)
        .other          _ZN7cutlass13device_kernelIN5flash19FlashAttnFwdCombineIN4cute5tupleIJNS3_1CILi16EEENS5_ILi64EEEEEELi8ELi256ELi1ELb0ELb0ENS_10bfloat16_tEfNS_4arch4Sm80EEEEEvNT_6ParamsE,@"STO_CUDA_ENTRY STV_DEFAULT"
_ZN7cutlass13device_kernelIN5flash19FlashAttnFwdCombineIN4cute5tupleIJNS3_1CILi16EEENS5_ILi64EEEEEELi8ELi256ELi1ELb0ELb0ENS_10bfloat16_tEfNS_4arch4Sm80EEEEEvNT_6ParamsE:
        /* <DEDUP_REMOVED lines=58> */
.L_x_377:
        /* <DEDUP_REMOVED lines=344> */
.L_x_379:
[----:B------:R-:W-:Y:S05]  /*1920*/  BSYNC B0 ;  /* 0x0000000000007941 */ /* 0x000fea0003800000 */
.L_x_378:
        /* <DEDUP_REMOVED lines=283> */
.L_x_381:
[----:B------:R-:W-:Y:S05]  /*2ae0*/  BSYNC B0 ;  /* 0x0000000000007941 */ /* 0x000fea0003800000 */
.L_x_380:
        /* <DEDUP_REMOVED lines=43> */
.L_x_386:
        /* <DEDUP_REMOVED lines=142> */
.L_x_385:
[----:B------:R-:W-:Y:S05]  /*3680*/  BSYNC B0 ;  /* 0x0000000000007941 */ /* 0x000fea0003800000 */
.L_x_384:
[----:B------:R-:W-:Y:S05]  /*3690*/  @!P5 BRA `(.L_x_383) ;  /* 0x0000000000d0d947 */ /* 0x000fea0003800000 */
[----:B------:R-:W-:Y:S01]  /*36a0*/  VIADD R4, R42, 0x3 ;  /* 0x000000032a047836 */ /* 0x000fe20000000000 */
[----:B------:R-:W-:Y:S01]  /*36b0*/  HFMA2.MMA R20, -RZ, RZ, 0, 1.78813934326171875e-07 ;  /* 0x00000003ff147435 */ /* 0x000fe200000001ff */
[----:B------:R-:W-:-:S03]  /*36c0*/  IMAD.MOV.U32 R6, RZ, RZ, RZ ;  /* 0x000000ffff067224 */ /* 0x000fc600078e00ff */
[----:B------:R-:W-:-:S07]  /*36d0*/  SHF.R.S32.HI R7, RZ, 0x1f, R4 ;  /* 0x0000001fff077819 */ /* 0x000fce0000011404 */
.L_x_387:
        /* <DEDUP_REMOVED lines=48> */
.L_x_383:
[----:B------:R-:W-:Y:S05]  /*39e0*/  BSYNC B1 ;  /* 0x0000000000017941 */ /* 0x000fea0003800000 */
.L_x_382:
        /* <DEDUP_REMOVED lines=29> */
.L_x_388:
        /* <DEDUP_REMOVED lines=12> */
.L_x_1605:


//--------------------- .text._ZN7cutlass13device_kernelIN5flash19FlashAttnFwdCombineIN4cute5tupleIJNS3_1CILi16EEENS5_ILi64EEEEEELi7ELi256ELi1ELb0ELb0ENS_10bfloat16_tEfNS_4arch4Sm80EEEEEvNT_6ParamsE --------------------------
	.section	.text._ZN7cutlass13device_kernelIN5flash19FlashAttnFwdCombineIN4cute5tupleIJNS3_1CILi16EEENS5_ILi64EEEEEELi7ELi256ELi1ELb0ELb0ENS_10bfloat16_tEfNS_4arch4Sm80EEEEEvNT_6ParamsE,"ax",@progbits
	.align	128
.text._ZN7cutlass13device_kernelIN5flash19FlashAttnFwdCombineIN4cute5tupleIJNS3_1CILi16EEENS5_ILi64EEEEEELi7ELi256ELi1ELb0ELb0ENS_10bfloat16_tEfNS_4arch4Sm80EEEEEvNT_6ParamsE:
        .type           _ZN7cutlass13device_kernelIN5flash19FlashAttnFwdCombineIN4cute5tupleIJNS3_1CILi16EEENS5_ILi64EEEEEELi7ELi256ELi1ELb0ELb0ENS_10bfloat16_tEfNS_4arch4Sm80EEEEEvNT_6ParamsE,@function
        .size           _ZN7cutlass13device_kernelIN5flash19FlashAttnFwdCombineIN4cute5tupleIJNS3_1CILi16EEENS5_ILi64EEEEEELi7ELi256ELi1ELb0ELb0ENS_10bfloat16_tEfNS_4arch4Sm80EEEEEvNT_6ParamsE,(.L_x_1606 - _ZN7cutlass13device_kernelIN5flash19FlashAttnFwdCombineIN4cute5tupleIJNS3_1CILi16EEENS5_ILi64EEEEEELi7ELi256ELi1ELb0ELb0ENS_10bfloat16_tEfNS_4arch4Sm80EEEEEvNT_6ParamsE)
        .other          _ZN7cutlass13device_kernelIN5flash19FlashAttnFwdCombineIN4cute5tupleIJNS3_1CILi16EEENS5_ILi64EEEEEELi7ELi256ELi1ELb0ELb0ENS_10bfloat16_tEfNS_4arch4Sm80EEEEEvNT_6ParamsE,@"STO_CUDA_ENTRY STV_DEFAULT"
_ZN7cutlass13device_kernelIN5flash19FlashAttnFwdCombineIN4cute5tupleIJNS3_1CILi16EEENS5_ILi64EEEEEELi7ELi256ELi1ELb0ELb0ENS_10bfloat16_tEfNS_4arch4Sm80EEEEEvNT_6ParamsE:
        /* <DEDUP_REMOVED lines=58> */
.L_x_389:
        /* <DEDUP_REMOVED lines=191> */
.L_x_391:
[----:B------:R-:W-:Y:S05]  /*0f90*/  BSYNC B0 ;  /* 0x0000000000007941 */ /* 0x000fea0003800000 */
.L_x_390:
        /* <DEDUP_REMOVED lines=211> */
.L_x_393:
[----:B------:R-:W-:Y:S05]  /*1cd0*/  BSYNC B0 ;  /* 0x0000000000007941 */ /* 0x000fea0003800000 */
.L_x_392:
        /* <DEDUP_REMOVED lines=36> */
.L_x_398:
        /* <DEDUP_REMOVED lines=142> */
.L_x_397:
[----:B------:R-:W-:Y:S05]  /*2800*/  BSYNC B0 ;  /* 0x0000000000007941 */ /* 0x000fea0003800000 */
.L_x_396:
[----:B------:R-:W-:Y:S05]  /*2810*/  @!P5 BRA `(.L_x_395) ;  /* 0x0000000000d0d947 */ /* 0x000fea0003800000 */
[----:B------:R-:W-:Y:S01]  /*2820*/  VIADD R4, R42, 0x3 ;  /* 0x000000032a047836 */ /* 0x000fe20000000000 */
[----:B-1----:R-:W-:Y:S01]  /*2830*/  MOV R20, 0x3 ;  /* 0x0000000300147802 */ /* 0x002fe20000000f00 */
[----:B------:R-:W-:-:S03]  /*2840*/  IMAD.MOV.U32 R6, RZ, RZ, RZ ;  /* 0x000000ffff067224 */ /* 0x000fc600078e00ff */
[----:B------:R-:W-:-:S07]  /*2850*/  SHF.R.S32.HI R7, RZ, 0x1f, R4 ;  /* 0x0000001fff077819 */ /* 0x000fce0000011404 */
.L_x_399:
        /* <DEDUP_REMOVED lines=48> */
.L_x_395:
[----:B------:R-:W-:Y:S05]  /*2b60*/  BSYNC B1 ;  /* 0x0000000000017941 */ /* 0x000fea0003800000 */
.L_x_394:
        /* <DEDUP_REMOVED lines=29> */
.L_x_400:
        /* <DEDUP_REMOVED lines=12> */
.L_x_1606:


//--------------------- .text._ZN7cutlass13device_kernelIN5flash19FlashAttnFwdCombineIN4cute5tupleIJNS3_1CILi16EEENS5_ILi64EEEEEELi6ELi256ELi1ELb0ELb0ENS_10bfloat16_tEfNS_4arch4Sm80EEEEEvNT_6ParamsE --------------------------
	.section	.text._ZN7cutlass13device_kernelIN5flash19FlashAttnFwdCombineIN4cute5tupleIJNS3_1CILi16EEENS5_ILi64EEEEEELi6ELi256ELi1ELb0ELb0ENS_10bfloat16_tEfNS_4arch4Sm80EEEEEvNT_6ParamsE,"ax",@progbits
	.align	128
.text._ZN7cutlass13device_kernelIN5flash19FlashAttnFwdCombineIN4cute5tupleIJNS3_1CILi16EEENS5_ILi64EEEEEELi6ELi256ELi1ELb0ELb0ENS_10bfloat16_tEfNS_4arch4Sm80EEEEEvNT_6ParamsE:
        .type           _ZN7cutlass13device_kernelIN5flash19FlashAttnFwdCombineIN4cute5tupleIJNS3_1CILi16EEENS5_ILi64EEEEEELi6ELi256ELi1ELb0ELb0ENS_10bfloat16_tEfNS_4arch4Sm80EEEEEvNT_6ParamsE,@function
        .size           _ZN7cutlass13device_kernelIN5flash19FlashAttnFwdCombineIN4cute5tupleIJNS3_1CILi16EEENS5_ILi64EEEEEELi6ELi256ELi1ELb0ELb0ENS_10bfloat16_tEfNS_4arch4Sm80EEEEEvNT_6ParamsE,(.L_x_1607 - _ZN7cutlass13device_kernelIN5flash19FlashAttnFwdCombineIN4cute5tupleIJNS3_1CILi16EEENS5_ILi64EEEEEELi6ELi256ELi1ELb0ELb0ENS_10bfloat16_tEfNS_4arch4Sm80EEEEEvNT_6ParamsE)
        .other          _ZN7cutlass13device_kernelIN5flash19FlashAttnFwdCombineIN4cute5tupleIJNS3_1CILi16EEENS5_ILi64EEEEEELi6ELi256ELi1ELb0ELb0ENS_10bfloat16_tEfNS_4arch4Sm80EEEEEvNT_6ParamsE,@"STO_CUDA_ENTRY STV_DEFAULT"
_ZN7cutlass13device_kernelIN5flash19FlashAttnFwdCombineIN4cute5tupleIJNS3_1CILi16EEENS5_ILi64EEEEEELi6ELi256ELi1ELb0ELb0ENS_10bfloat16_tEfNS_4arch4Sm80EEEEEvNT_6ParamsE:
        /* <DEDUP_REMOVED lines=58> */
.L_x_401:
        /* <DEDUP_REMOVED lines=119> */
.L_x_403:
[----:B------:R-:W-:Y:S05]  /*0b10*/  BSYNC B0 ;  /* 0x0000000000007941 */ /* 0x000fea0003800000 */
.L_x_402:
        /* <DEDUP_REMOVED lines=174> */
.L_x_405:
[----:B------:R-:W-:Y:S05]  /*1600*/  BSYNC B0 ;  /* 0x0000000000007941 */ /* 0x000fea0003800000 */
.L_x_404:
        /* <DEDUP_REMOVED lines=31> */
.L_x_410:
        /* <DEDUP_REMOVED lines=142> */
.L_x_409:
[----:B------:R-:W-:Y:S05]  /*20e0*/  BSYNC B0 ;  /* 0x0000000000007941 */ /* 0x000fea0003800000 */
.L_x_408:
[----:B------:R-:W-:Y:S05]  /*20f0*/  @!P5 BRA `(.L_x_407) ;  /* 0x0000000000d0d947 */ /* 0x000fea0003800000 */
[----:B------:R-:W-:Y:S01]  /*2100*/  VIADD R4, R42, 0x3 ;  /* 0x000000032a047836 */ /* 0x000fe20000000000 */
[----:B------:R-:W-:Y:S01]  /*2110*/  MOV R20, 0x3 ;  /* 0x0000000300147802 */ /* 0x000fe20000000f00 */
[----:B-1----:R-:W-:-:S03]  /*2120*/  IMAD.MOV.U32 R6, RZ, RZ, RZ ;  /* 0x000000ffff067224 */ /* 0x002fc600078e00ff */
[----:B------:R-:W-:-:S07]  /*2130*/  SHF.R.S32.HI R7, RZ, 0x1f, R4 ;  /* 0x0000001fff077819 */ /* 0x000fce0000011404 */
.L_x_411:
        /* <DEDUP_REMOVED lines=48> */
.L_x_407:
[----:B------:R-:W-:Y:S05]  /*2440*/  BSYNC B1 ;  /* 0x0000000000017941 */ /* 0x000fea0003800000 */
.L_x_406:
        /* <DEDUP_REMOVED lines=29> */
.L_x_412:
        /* <DEDUP_REMOVED lines=14> */
.L_x_1607:


//--------------------- .text._ZN7cutlass13device_kernelIN5flash19FlashAttnFwdCombineIN4cute5tupleIJNS3_1CILi16EEENS5_ILi64EEEEEELi5ELi256ELi1ELb0ELb0ENS_10bfloat16_tEfNS_4arch4Sm80EEEEEvNT_6ParamsE --------------------------
	.section	.text._ZN7cutlass13device_kernelIN5flash19FlashAttnFwdCombineIN4cute5tupleIJNS3_1CILi16EEENS5_ILi64EEEEEELi5ELi256ELi1ELb0ELb0ENS_10bfloat16_tEfNS_4arch4Sm80EEEEEvNT_6ParamsE,"ax",@progbits
	.align	128
.text._ZN7cutlass13device_kernelIN5flash19FlashAttnFwdCombineIN4cute5tupleIJNS3_1CILi16EEENS5_ILi64EEEEEELi5ELi256ELi1ELb0ELb0ENS_10bfloat16_tEfNS_4arch4Sm80EEEEEvNT_6ParamsE:
        .type           _ZN7cutlass13device_kernelIN5flash19FlashAttnFwdCombineIN4cute5tupleIJNS3_1CILi16EEENS5_ILi64EEEEEELi5ELi256ELi1ELb0ELb0ENS_10bfloat16_tEfNS_4arch4Sm80EEEEEvNT_6ParamsE,@function
        .size           _ZN7cutlass13device_kernelIN5flash19FlashAttnFwdCombineIN4cute5tupleIJNS3_1CILi16EEENS5_ILi64EEEEEELi5ELi256ELi1ELb0ELb0ENS_10bfloat16_tEfNS_4arch4Sm80EEEEEvNT_6ParamsE,(.L_x_1608 - _ZN7cutlass13device_kernelIN5flash19FlashAttnFwdCombineIN4cute5tupleIJNS3_1CILi16EEENS5_ILi64EEEEEELi5ELi256ELi1ELb0ELb0ENS_10bfloat16_tEfNS_4arch4Sm80EEEEEvNT_6ParamsE)
        .other          _ZN7cutlass13device_kernelIN5flash19FlashAttnFwdCombineIN4cute5tupleIJNS3_1CILi16EEENS5_ILi64EEEEEELi5ELi256ELi1ELb0ELb0ENS_10bfloat16_tEfNS_4arch4Sm80EEEEEvNT_6ParamsE,@"STO_CUDA_ENTRY STV_DEFAULT"
_ZN7cutlass13device_kernelIN5flash19FlashAttnFwdCombineIN4cute5tupleIJNS3_1CILi16EEENS5_ILi64EEEEEELi5ELi256ELi1ELb0ELb0ENS_10bfloat16_tEfNS_4arch4Sm80EEEEEvNT_6ParamsE:
        /* <DEDUP_REMOVED lines=58> */
.L_x_413:
        /* <DEDUP_REMOVED lines=83> */
.L_x_415:
[----:B------:R-:W-:Y:S05]  /*08d0*/  BSYNC B0 ;  /* 0x0000000000007941 */ /* 0x000fea0003800000 */
.L_x_414:
        /* <DEDUP_REMOVED lines=158> */
.L_x_417:
[----:B------:R-:W-:Y:S05]  /*12c0*/  BSYNC B0 ;  /* 0x0000000000007941 */ /* 0x000fea0003800000 */
.L_x_416:
        /* <DEDUP_REMOVED lines=29> */
.L_x_422:
        /* <DEDUP_REMOVED lines=142> */
.L_x_421:
[----:B------:R-:W-:Y:S05]  /*1d80*/  BSYNC B0 ;  /* 0x0000000000007941 */ /* 0x000fea0003800000 */
.L_x_420:
[----:B------:R-:W-:Y:S05]  /*1d90*/  @!P5 BRA `(.L_x_419) ;  /* 0x0000000000d0d947 */ /* 0x000fea0003800000 */
[----:B------:R-:W-:Y:S01]  /*1da0*/  VIADD R4, R42, 0x3 ;  /* 0x000000032a047836 */ /* 0x000fe20000000000 */
[----:B------:R-:W-:Y:S01]  /*1db0*/  MOV R20, 0x3 ;  /* 0x0000000300147802 */ /* 0x000fe20000000f00 */
[----:B-1----:R-:W-:-:S03]  /*1dc0*/  IMAD.MOV.U32 R6, RZ, RZ, RZ ;  /* 0x000000ffff067224 */ /* 0x002fc600078e00ff */
[----:B------:R-:W-:-:S07]  /*1dd0*/  SHF.R.S32.HI R7, RZ, 0x1f, R4 ;  /* 0x0000001fff077819 */ /* 0x000fce0000011404 */
.L_x_423:
        /* <DEDUP_REMOVED lines=48> */
.L_x_419:
[----:B------:R-:W-:Y:S05]  /*20e0*/  BSYNC B1 ;  /* 0x0000000000017941 */ /* 0x000fea0003800000 */
.L_x_418:
        /* <DEDUP_REMOVED lines=29> */
.L_x_424:
        /* <DEDUP_REMOVED lines=12> */
.L_x_1608:


//--------------------- .text._ZN7cutlass13device_kernelIN5flash19FlashAttnFwdCombineIN4cute5tupleIJNS3_1CILi16EEENS5_ILi64EEEEEELi4ELi256ELi1ELb0ELb0ENS_10bfloat16_tEfNS_4arch4Sm80EEEEEvNT_6ParamsE --------------------------
	.section	.text._ZN7cutlass13device_kernelIN5flash19FlashAttnFwdCombineIN4cute5tupleIJNS3_1CILi16EEENS5_ILi64EEEEEELi4ELi256ELi1ELb0ELb0ENS_10bfloat16_tEfNS_4arch4Sm80EEEEEvNT_6ParamsE,"ax",@progbits
	.align	128
.text._ZN7cutlass13device_kernelIN5flash19FlashAttnFwdCombineIN4cute5tupleIJNS3_1CILi16EEENS5_ILi64EEEEEELi4ELi256ELi1ELb0ELb0ENS_10bfloat16_tEfNS_4arch4Sm80EEEEEvNT_6ParamsE:
        .type           _ZN7cutlass13device_kernelIN5flash19FlashAttnFwdCombineIN4cute5tupleIJNS3_1CILi16EEENS5_ILi64EEEEEELi4ELi256ELi1ELb0ELb0ENS_10bfloat16_tEfNS_4arch4Sm80EEEEEvNT_6ParamsE,@function
        .size           _ZN7cutlass13device_kernelIN5flash19FlashAttnFwdCombineIN4cute5tupleIJNS3_1CILi16EEENS5_ILi64EEEEEELi4ELi256ELi1ELb0ELb0ENS_10bfloat16_tEfNS_4arch4Sm80EEEEEvNT_6ParamsE,(.L_x_1609 - _ZN7cutlass13device_kernelIN5flash19FlashAttnFwdCombineIN4cute5tupleIJNS3_1CILi16EEENS5_ILi64EEEEEELi4ELi256ELi1ELb0ELb0ENS_10bfloat16_tEfNS_4arch4Sm80EEEEEvNT_6ParamsE)
        .other          _ZN7cutlass13device_kernelIN5flash19FlashAttnFwdCombineIN4cute5tupleIJNS3_1CILi16EEENS5_ILi64EEEEEELi4ELi256ELi1ELb0ELb0ENS_10bfloat16_tEfNS_4arch4Sm80EEEEEvNT_6ParamsE,@"STO_CUDA_ENTRY STV_DEFAULT"
_ZN7cutlass13device_kernelIN5flash19FlashAttnFwdCombineIN4cute5tupleIJNS3_1CILi16EEENS5_ILi64EEEEEELi4ELi256ELi1ELb0ELb0ENS_10bfloat16_tEfNS_4arch4Sm80EEEEEvNT_6ParamsE:
        /* <DEDUP_REMOVED lines=58> */
.L_x_425:
        /* <DEDUP_REMOVED lines=65> */
.L_x_427:
[----:B------:R-:W-:Y:S05]  /*07b0*/  BSYNC B0 ;  /* 0x0000000000007941 */ /* 0x000fea0003800000 */
.L_x_426:
        /* <DEDUP_REMOVED lines=149> */
.L_x_429:
[----:B------:R-:W-:Y:S05]  /*1110*/  BSYNC B0 ;  /* 0x0000000000007941 */ /* 0x000fea0003800000 */
.L_x_428:
        /* <DEDUP_REMOVED lines=28> */
.L_x_434:
        /* <DEDUP_REMOVED lines=142> */
.L_x_433:
[----:B------:R-:W-:Y:S05]  /*1bc0*/  BSYNC B0 ;  /* 0x0000000000007941 */ /* 0x000fea0003800000 */
.L_x_432:
[----:B------:R-:W-:Y:S05]  /*1bd0*/  @!P5 BRA `(.L_x_431) ;  /* 0x0000000000d0d947 */ /* 0x000fea0003800000 */
[----:B------:R-:W-:Y:S01]  /*1be0*/  VIADD R4, R42, 0x3 ;  /* 0x000000032a047836 */ /* 0x000fe20000000000 */
[----:B------:R-:W-:Y:S01]  /*1bf0*/  MOV R20, 0x3 ;  /* 0x0000000300147802 */ /* 0x000fe20000000f00 */
[----:B------:R-:W-:-:S03]  /*1c00*/  IMAD.MOV.U32 R6, RZ, RZ, RZ ;  /* 0x000000ffff067224 */ /* 0x000fc600078e00ff */
[----:B------:R-:W-:-:S07]  /*1c10*/  SHF.R.S32.HI R7, RZ, 0x1f, R4 ;  /* 0x0000001fff077819 */ /* 0x000fce0000011404 */
.L_x_435:
        /* <DEDUP_REMOVED lines=48> */
.L_x_431:
[----:B------:R-:W-:Y:S05]  /*1f20*/  BSYNC B1 ;  /* 0x0000000000017941 */ /* 0x000fea0003800000 */
.L_x_430:
        /* <DEDUP_REMOVED lines=29> */
.L_x_436:
        /* <DEDUP_REMOVED lines=16> */
.L_x_1609:


//--------------------- .text._ZN7cutlass13device_kernelIN5flash19FlashAttnFwdCombineIN4cute5tupleIJNS3_1CILi16EEENS5_ILi64EEEEEELi8ELi256ELi1ELb0ELb1ENS_10bfloat16_tEfNS_4arch4Sm80EEEEEvNT_6ParamsE --------------------------
	.section	.text._ZN7cutlass13device_kernelIN5flash19FlashAttnFwdCombineIN4cute5tupleIJNS3_1CILi16EEENS5_ILi64EEEEEELi8ELi256ELi1ELb0ELb1ENS_10bfloat16_tEfNS_4arch4Sm80EEEEEvNT_6ParamsE,"ax",@progbits
	.align	128
.text._ZN7cutlass13device_kernelIN5flash19FlashAttnFwdCombineIN4cute5tupleIJNS3_1CILi16EEENS5_ILi64EEEEEELi8ELi256ELi1ELb0ELb1ENS_10bfloat16_tEfNS_4arch4Sm80EEEEEvNT_6ParamsE:
        .type           _ZN7cutlass13device_kernelIN5flash19FlashAttnFwdCombineIN4cute5tupleIJNS3_1CILi16EEENS5_ILi64EEEEEELi8ELi256ELi1ELb0ELb1ENS_10bfloat16_tEfNS_4arch4Sm80EEEEEvNT_6ParamsE,@function
        .size           _ZN7cutlass13device_kernelIN5flash19FlashAttnFwdCombineIN4cute5tupleIJNS3_1CILi16EEENS5_ILi64EEEEEELi8ELi256ELi1ELb0ELb1ENS_10bfloat16_tEfNS_4arch4Sm80EEEEEvNT_6ParamsE,(.L_x_1610 - _ZN7cutlass13device_kernelIN5flash19FlashAttnFwdCombineIN4cute5tupleIJNS3_1CILi16EEENS5_ILi64EEEEEELi8ELi256ELi1ELb0ELb1ENS_10bfloat16_tEfNS_4arch4Sm80EEEEEvNT_6ParamsE)
        .other          _ZN7cutlass13device_kernelIN5flash19FlashAttnFwdCombineIN4cute5tupleIJNS3_1CILi16EEENS5_ILi64EEEEEELi8ELi256ELi1ELb0ELb1ENS_10bfloat16_tEfNS_4arch4Sm80EEEEEvNT_6ParamsE,@"STO_CUDA_ENTRY STV_DEFAULT"
_ZN7cutlass13device_kernelIN5flash19FlashAttnFwdCombineIN4cute5tupleIJNS3_1CILi16EEENS5_ILi64EEEEEELi8ELi256ELi1ELb0ELb1ENS_10bfloat16_tEfNS_4arch4Sm80EEEEEvNT_6ParamsE:
        /* <DEDUP_REMOVED lines=57> */
.L_x_437:
        /* <DEDUP_REMOVED lines=25> */
.L_x_438:
        /* <DEDUP_REMOVED lines=101> */
.L_x_440:
        /* <DEDUP_REMOVED lines=13> */
[----:B------:R-:W-:Y:S05]  /*0c40*/  CALL.REL.NOINC `($__internal_13_$__cuda_sm20_div_u64) ;  /* 0x0000003400f87944 */ /* 0x000fea0003c00000 */
[----:B------:R-:W-:Y:S01]  /*0c50*/  MOV R2, R3 ;  /* 0x0000000300027202 */ /* 0x000fe20000000f00 */
[----:B------:R-:W-:Y:S06]  /*0c60*/  BRA `(.L_x_442) ;  /* 0x0000000000487947 */ /* 0x000fec0003800000 */
.L_x_441:
        /* <DEDUP_REMOVED lines=18> */
.L_x_442:
[----:B------:R-:W-:Y:S02]  /*0d90*/  IADD3 R6, R6, -0x1, RZ ;  /* 0xffffffff06067810 */ /* 0x000fe40007ffe0ff */
[----:B------:R-:W-:-:S07]  /*0da0*/  MOV R12, R2 ;  /* 0x00000002000c7202 */ /* 0x000fce0000000f00 */
.L_x_439:
        /* <DEDUP_REMOVED lines=330> */
.L_x_444:
[----:B------:R-:W-:Y:S05]  /*2250*/  BSYNC B0 ;  /* 0x0000000000007941 */ /* 0x000fea0003800000 */
.L_x_443:
        /* <DEDUP_REMOVED lines=277> */
.L_x_446:
[----:B------:R-:W-:Y:S05]  /*33b0*/  BSYNC B0 ;  /* 0x0000000000007941 */ /* 0x000fea0003800000 */
.L_x_445:
        /* <DEDUP_REMOVED lines=43> */
.L_x_451:
        /* <DEDUP_REMOVED lines=142> */
.L_x_450:
[----:B------:R-:W-:Y:S05]  /*3f50*/  BSYNC B0 ;  /* 0x0000000000007941 */ /* 0x000fea0003800000 */
.L_x_449:
[----:B------:R-:W-:Y:S05]  /*3f60*/  @!P5 BRA `(.L_x_448) ;  /* 0x0000000000d0d947 */ /* 0x000fea0003800000 */
[----:B------:R-:W-:Y:S01]  /*3f70*/  VIADD R6, R46, 0x3 ;  /* 0x000000032e067836 */ /* 0x000fe20000000000 */
[----:B------:R-:W-:Y:S01]  /*3f80*/  HFMA2.MMA R26, -RZ, RZ, 0, 1.78813934326171875e-07 ;  /* 0x00000003ff1a7435 */ /* 0x000fe200000001ff */
[----:B------:R-:W-:-:S03]  /*3f90*/  IMAD.MOV.U32 R20, RZ, RZ, RZ ;  /* 0x000000ffff147224 */ /* 0x000fc600078e00ff */
[----:B------:R-:W-:-:S07]  /*3fa0*/  SHF.R.S32.HI R15, RZ, 0x1f, R6 ;  /* 0x0000001fff0f7819 */ /* 0x000fce0000011406 */
.L_x_452:
        /* <DEDUP_REMOVED lines=48> */
.L_x_448:
[----:B------:R-:W-:Y:S05]  /*42b0*/  BSYNC B1 ;  /* 0x0000000000017941 */ /* 0x000fea0003800000 */
.L_x_447:
        /* <DEDUP_REMOVED lines=23> */
        .weak           $__internal_13_$__cuda_sm20_div_u64
        .type           $__internal_13_$__cuda_sm20_div_u64,@function
        .size           $__internal_13_$__cuda_sm20_div_u64,(.L_x_1610 - $__internal_13_$__cuda_sm20_div_u64)
$__internal_13_$__cuda_sm20_div_u64:
        /* <DEDUP_REMOVED lines=60> */
[----:B------:R-:W-:Y:S06]  /*47f0*/  RET.REL.NODEC R4 `(_ZN7cutlass13device_kernelIN5flash19FlashAttnFwdCombineIN4cute5tupleIJNS3_1CILi16EEENS5_ILi64EEEEEELi8ELi256ELi1ELb0ELb1ENS_10bfloat16_tEfNS_4arch4Sm80EEEEEvNT_6ParamsE) ;  /* 0xffffffb804007950 */ /* 0x000fec0003c3ffff */
.L_x_453:
        /* <DEDUP_REMOVED lines=16> */
.L_x_1610:


//--------------------- .text._ZN7cutlass13device_kernelIN5flash19FlashAttnFwdCombineIN4cute5tupleIJNS3_1CILi16EEENS5_ILi64EEEEEELi7ELi256ELi1ELb0ELb1ENS_10bfloat16_tEfNS_4arch4Sm80EEEEEvNT_6ParamsE --------------------------
	.section	.text._ZN7cutlass13device_kernelIN5flash19FlashAttnFwdCombineIN4cute5tupleIJNS3_1CILi16EEENS5_ILi64EEEEEELi7ELi256ELi1ELb0ELb1ENS_10bfloat16_tEfNS_4arch4Sm80EEEEEvNT_6ParamsE,"ax",@progbits
	.align	128
.text._ZN7cutlass13device_kernelIN5flash19FlashAttnFwdCombineIN4cute5tupleIJNS3_1CILi16EEENS5_ILi64EEEEEELi7ELi256ELi1ELb0ELb1ENS_10bfloat16_tEfNS_4arch4Sm80EEEEEvNT_6ParamsE:
        .type           _ZN7cutlass13device_kernelIN5flash19FlashAttnFwdCombineIN4cute5tupleIJNS3_1CILi16EEENS5_ILi64EEEEEELi7ELi256ELi1ELb0ELb1ENS_10bfloat16_tEfNS_4arch4Sm80EEEEEvNT_6ParamsE,@function
        .size           _ZN7cutlass13device_kernelIN5flash19FlashAttnFwdCombineIN4cute5tupleIJNS3_1CILi16EEENS5_ILi64EEEEEELi7ELi256ELi1ELb0ELb1ENS_10bfloat16_tEfNS_4arch4Sm80EEEEEvNT_6ParamsE,(.L_x_1612 - _ZN7cutlass13device_kernelIN5flash19FlashAttnFwdCombineIN4cute5tupleIJNS3_1CILi16EEENS5_ILi64EEEEEELi7ELi256ELi1ELb0ELb1ENS_10bfloat16_tEfNS_4arch4Sm80EEEEEvNT_6ParamsE)
        .other          _ZN7cutlass13device_kernelIN5flash19FlashAttnFwdCombineIN4cute5tupleIJNS3_1CILi16EEENS5_ILi64EEEEEELi7ELi256ELi1ELb0ELb1ENS_10bfloat16_tEfNS_4arch4Sm80EEEEEvNT_6ParamsE,@"STO_CUDA_ENTRY STV_DEFAULT"
_ZN7cutlass13device_kernelIN5flash19FlashAttnFwdCombineIN4cute5tupleIJNS3_1CILi16EEENS5_ILi64EEEEEELi7ELi256ELi1ELb0ELb1ENS_10bfloat16_tEfNS_4arch4Sm80EEEEEvNT_6ParamsE:
        /* <DEDUP_REMOVED lines=57> */
.L_x_454:
        /* <DEDUP_REMOVED lines=25> */
.L_x_455:
        /* <DEDUP_REMOVED lines=101> */
.L_x_457:
        /* <DEDUP_REMOVED lines=14> */
[----:B------:R-:W-:Y:S05]  /*0c50*/  CALL.REL.NOINC `($__internal_14_$__cuda_sm20_div_u64) ;  /* 0x0000002800687944 */ /* 0x000fea0003c00000 */
[----:B------:R-:W-:Y:S05]  /*0c60*/  BRA `(.L_x_459) ;  /* 0x00000000004c7947 */ /* 0x000fea0003800000 */
.L_x_458:
        /* <DEDUP_REMOVED lines=19> */
.L_x_459:
[----:B------:R-:W-:Y:S02]  /*0da0*/  IADD3 R4, R7, -0x1, RZ ;  /* 0xffffffff07047810 */ /* 0x000fe40007ffe0ff */
[----:B------:R-:W-:-:S07]  /*0db0*/  MOV R9, R0 ;  /* 0x0000000000097202 */ /* 0x000fce0000000f00 */
.L_x_456:
        /* <DEDUP_REMOVED lines=184> */
.L_x_461:
[----:B------:R-:W-:Y:S05]  /*1940*/  BSYNC B0 ;  /* 0x0000000000007941 */ /* 0x000fea0003800000 */
.L_x_460:
        /* <DEDUP_REMOVED lines=203> */
.L_x_463:
[----:B------:R-:W-:Y:S05]  /*2600*/  BSYNC B0 ;  /* 0x0000000000007941 */ /* 0x000fea0003800000 */
.L_x_462:
        /* <DEDUP_REMOVED lines=35> */
.L_x_468:
        /* <DEDUP_REMOVED lines=142> */
.L_x_467:
[----:B------:R-:W-:Y:S05]  /*3120*/  BSYNC B0 ;  /* 0x0000000000007941 */ /* 0x000fea0003800000 */
.L_x_466:
[----:B------:R-:W-:Y:S05]  /*3130*/  @!P5 BRA `(.L_x_465) ;  /* 0x0000000000d0d947 */ /* 0x000fea0003800000 */
[----:B------:R-:W-:Y:S01]  /*3140*/  VIADD R4, R40, 0x3 ;  /* 0x0000000328047836 */ /* 0x000fe20000000000 */
[----:B-1----:R-:W-:Y:S01]  /*3150*/  MOV R20, 0x3 ;  /* 0x0000000300147802 */ /* 0x002fe20000000f00 */
[----:B------:R-:W-:-:S03]  /*3160*/  IMAD.MOV.U32 R6, RZ, RZ, RZ ;  /* 0x000000ffff067224 */ /* 0x000fc600078e00ff */
[----:B------:R-:W-:-:S07]  /*3170*/  SHF.R.S32.HI R7, RZ, 0x1f, R4 ;  /* 0x0000001fff077819 */ /* 0x000fce0000011404 */
.L_x_469:
        /* <DEDUP_REMOVED lines=48> */
.L_x_465:
[----:B------:R-:W-:Y:S05]  /*3480*/  BSYNC B1 ;  /* 0x0000000000017941 */ /* 0x000fea0003800000 */
.L_x_464:
        /* <DEDUP_REMOVED lines=23> */
        .weak           $__internal_14_$__cuda_sm20_div_u64
        .type           $__internal_14_$__cuda_sm20_div_u64,@function
        .size           $__internal_14_$__cuda_sm20_div_u64,(.L_x_1612 - $__internal_14_$__cuda_sm20_div_u64)
$__internal_14_$__cuda_sm20_div_u64:
        /* <DEDUP_REMOVED lines=60> */
[----:B------:R-:W-:Y:S06]  /*39c0*/  RET.REL.NODEC R2 `(_ZN7cutlass13device_kernelIN5flash19FlashAttnFwdCombineIN4cute5tupleIJNS3_1CILi16EEENS5_ILi64EEEEEELi7ELi256ELi1ELb0ELb1ENS_10bfloat16_tEfNS_4arch4Sm80EEEEEvNT_6ParamsE) ;  /* 0xffffffc4028c7950 */ /* 0x000fec0003c3ffff */
.L_x_470:
        /* <DEDUP_REMOVED lines=11> */
.L_x_1612:


//--------------------- .text._ZN7cutlass13device_kernelIN5flash19FlashAttnFwdCombineIN4cute5tupleIJNS3_1CILi16EEENS5_ILi64EEEEEELi6ELi256ELi1ELb0ELb1ENS_10bfloat16_tEfNS_4arch4Sm80EEEEEvNT_6ParamsE --------------------------
	.section	.text._ZN7cutlass13device_kernelIN5flash19FlashAttnFwdCombineIN4cute5tupleIJNS3_1CILi16EEENS5_ILi64EEEEEELi6ELi256ELi1ELb0ELb1ENS_10bfloat16_tEfNS_4arch4Sm80EEEEEvNT_6ParamsE,"ax",@progbits
	.align	128
.text._ZN7cutlass13device_kernelIN5flash19FlashAttnFwdCombineIN4cute5tupleIJNS3_1CILi16EEENS5_ILi64EEEEEELi6ELi256ELi1ELb0ELb1ENS_10bfloat16_tEfNS_4arch4Sm80EEEEEvNT_6ParamsE:
        .type           _ZN7cutlass13device_kernelIN5flash19FlashAttnFwdCombineIN4cute5tupleIJNS3_1CILi16EEENS5_ILi64EEEEEELi6ELi256ELi1ELb0ELb1ENS_10bfloat16_tEfNS_4arch4Sm80EEEEEvNT_6ParamsE,@function
        .size           _ZN7cutlass13device_kernelIN5flash19FlashAttnFwdCombineIN4cute5tupleIJNS3_1CILi16EEENS5_ILi64EEEEEELi6ELi256ELi1ELb0ELb1ENS_10bfloat16_tEfNS_4arch4Sm80EEEEEvNT_6ParamsE,(.L_x_1614 - _ZN7cutlass13device_kernelIN5flash19FlashAttnFwdCombineIN4cute5tupleIJNS3_1CILi16EEENS5_ILi64EEEEEELi6ELi256ELi1ELb0ELb1ENS_10bfloat16_tEfNS_4arch4Sm80EEEEEvNT_6ParamsE)
        .other          _ZN7cutlass13device_kernelIN5flash19FlashAttnFwdCombineIN4cute5tupleIJNS3_1CILi16EEENS5_ILi64EEEEEELi6ELi256ELi1ELb0ELb1ENS_10bfloat16_tEfNS_4arch4Sm80EEEEEvNT_6ParamsE,@"STO_CUDA_ENTRY STV_DEFAULT"
_ZN7cutlass13device_kernelIN5flash19FlashAttnFwdCombineIN4cute5tupleIJNS3_1CILi16EEENS5_ILi64EEEEEELi6ELi256ELi1ELb0ELb1ENS_10bfloat16_tEfNS_4arch4Sm80EEEEEvNT_6ParamsE:
        /* <DEDUP_REMOVED lines=57> */
.L_x_471:
        /* <DEDUP_REMOVED lines=25> */
.L_x_472:
        /* <DEDUP_REMOVED lines=101> */
.L_x_474:
        /* <DEDUP_REMOVED lines=14> */
[----:B------:R-:W-:Y:S05]  /*0c50*/  CALL.REL.NOINC `($__internal_15_$__cuda_sm20_div_u64) ;  /* 0x00000020009c7944 */ /* 0x000fea0003c00000 */
[----:B------:R-:W-:Y:S05]  /*0c60*/  BRA `(.L_x_476) ;  /* 0x00000000004c7947 */ /* 0x000fea0003800000 */
.L_x_475:
        /* <DEDUP_REMOVED lines=19> */
.L_x_476:
[----:B------:R-:W-:Y:S02]  /*0da0*/  IADD3 R4, R7, -0x1, RZ ;  /* 0xffffffff07047810 */ /* 0x000fe40007ffe0ff */
[----:B------:R-:W-:-:S03]  /*0db0*/  MOV R9, R0 ;  /* 0x0000000000097202 */ /* 0x000fc60000000f00 */
.L_x_473:
        /* <DEDUP_REMOVED lines=106> */
.L_x_478:
[----:B------:R-:W-:Y:S05]  /*1460*/  BSYNC B0 ;  /* 0x0000000000007941 */ /* 0x000fea0003800000 */
.L_x_477:
        /* <DEDUP_REMOVED lines=169> */
.L_x_480:
[----:B------:R-:W-:Y:S05]  /*1f00*/  BSYNC B0 ;  /* 0x0000000000007941 */ /* 0x000fea0003800000 */
.L_x_479:
        /* <DEDUP_REMOVED lines=32> */
.L_x_485:
        /* <DEDUP_REMOVED lines=142> */
.L_x_484:
[----:B------:R-:W-:Y:S05]  /*29f0*/  BSYNC B0 ;  /* 0x0000000000007941 */ /* 0x000fea0003800000 */
.L_x_483:
[----:B------:R-:W-:Y:S05]  /*2a00*/  @!P5 BRA `(.L_x_482) ;  /* 0x0000000000d0d947 */ /* 0x000fea0003800000 */
[----:B------:R-:W-:Y:S01]  /*2a10*/  VIADD R4, R40, 0x3 ;  /* 0x0000000328047836 */ /* 0x000fe20000000000 */
[----:B------:R-:W-:Y:S01]  /*2a20*/  HFMA2.MMA R20, -RZ, RZ, 0, 1.78813934326171875e-07 ;  /* 0x00000003ff147435 */ /* 0x000fe200000001ff */
[----:B-1----:R-:W-:-:S03]  /*2a30*/  IMAD.MOV.U32 R6, RZ, RZ, RZ ;  /* 0x000000ffff067224 */ /* 0x002fc600078e00ff */
[----:B------:R-:W-:-:S07]  /*2a40*/  SHF.R.S32.HI R7, RZ, 0x1f, R4 ;  /* 0x0000001fff077819 */ /* 0x000fce0000011404 */
.L_x_486:
        /* <DEDUP_REMOVED lines=48> */
.L_x_482:
[----:B------:R-:W-:Y:S05]  /*2d50*/  BSYNC B1 ;  /* 0x0000000000017941 */ /* 0x000fea0003800000 */
.L_x_481:
        /* <DEDUP_REMOVED lines=23> */
        .weak           $__internal_15_$__cuda_sm20_div_u64
        .type           $__internal_15_$__cuda_sm20_div_u64,@function
        .size           $__internal_15_$__cuda_sm20_div_u64,(.L_x_1614 - $__internal_15_$__cuda_sm20_div_u64)
$__internal_15_$__cuda_sm20_div_u64:
        /* <DEDUP_REMOVED lines=60> */
[----:B------:R-:W-:Y:S06]  /*3290*/  RET.REL.NODEC R2 `(_ZN7cutlass13device_kernelIN5flash19FlashAttnFwdCombineIN4cute5tupleIJNS3_1CILi16EEENS5_ILi64EEEEEELi6ELi256ELi1ELb0ELb1ENS_10bfloat16_tEfNS_4arch4Sm80EEEEEvNT_6ParamsE) ;  /* 0xffffffcc02587950 */ /* 0x000fec0003c3ffff */
.L_x_487:
        /* <DEDUP_REMOVED lines=14> */
.L_x_1614:


//--------------------- .text._ZN7cutlass13device_kernelIN5flash19FlashAttnFwdCombineIN4cute5tupleIJNS3_1CILi16EEENS5_ILi64EEEEEELi5ELi256ELi1ELb0ELb1ENS_10bfloat16_tEfNS_4arch4Sm80EEEEEvNT_6ParamsE --------------------------
	.section	.text._ZN7cutlass13device_kernelIN5flash19FlashAttnFwdCombineIN4cute5tupleIJNS3_1CILi16EEENS5_ILi64EEEEEELi5ELi256ELi1ELb0ELb1ENS_10bfloat16_tEfNS_4arch4Sm80EEEEEvNT_6ParamsE,"ax",@progbits
	.align	128
.text._ZN7cutlass13device_kernelIN5flash19FlashAttnFwdCombineIN4cute5tupleIJNS3_1CILi16EEENS5_ILi64EEEEEELi5ELi256ELi1ELb0ELb1ENS_10bfloat16_tEfNS_4arch4Sm80EEEEEvNT_6ParamsE:
        .type           _ZN7cutlass13device_kernelIN5flash19FlashAttnFwdCombineIN4cute5tupleIJNS3_1CILi16EEENS5_ILi64EEEEEELi5ELi256ELi1ELb0ELb1ENS_10bfloat16_tEfNS_4arch4Sm80EEEEEvNT_6ParamsE,@function
        .size           _ZN7cutlass13device_kernelIN5flash19FlashAttnFwdCombineIN4cute5tupleIJNS3_1CILi16EEENS5_ILi64EEEEEELi5ELi256ELi1ELb0ELb1ENS_10bfloat16_tEfNS_4arch4Sm80EEEEEvNT_6ParamsE,(.L_x_1616 - _ZN7cutlass13device_kernelIN5flash19FlashAttnFwdCombineIN4cute5tupleIJNS3_1CILi16EEENS5_ILi64EEEEEELi5ELi256ELi1ELb0ELb1ENS_10bfloat16_tEfNS_4arch4Sm80EEEEEvNT_6ParamsE)
        .other          _ZN7cutlass13device_kernelIN5flash19FlashAttnFwdCombineIN4cute5tupleIJNS3_1CILi16EEENS5_ILi64EEEEEELi5ELi256ELi1ELb0ELb1ENS_10bfloat16_tEfNS_4arch4Sm80EEEEEvNT_6ParamsE,@"STO_CUDA_ENTRY STV_DEFAULT"
_ZN7cutlass13device_kernelIN5flash19FlashAttnFwdCombineIN4cute5tupleIJNS3_1CILi16EEENS5_ILi64EEEEEELi5ELi256ELi1ELb0ELb1ENS_10bfloat16_tEfNS_4arch4Sm80EEEEEvNT_6ParamsE:
        /* <DEDUP_REMOVED lines=57> */
.L_x_488:
        /* <DEDUP_REMOVED lines=25> */
.L_x_489:
        /* <DEDUP_REMOVED lines=101> */
.L_x_491:
        /* <DEDUP_REMOVED lines=14> */
[----:B------:R-:W-:Y:S05]  /*0c50*/  CALL.REL.NOINC `($__internal_16_$__cuda_sm20_div_u64) ;  /* 0x0000001c00bc7944 */ /* 0x000fea0003c00000 */
[----:B------:R-:W-:Y:S05]  /*0c60*/  BRA `(.L_x_493) ;  /* 0x00000000004c7947 */ /* 0x000fea0003800000 */
.L_x_492:
        /* <DEDUP_REMOVED lines=19> */
.L_x_493:
[----:B------:R-:W-:Y:S02]  /*0da0*/  IADD3 R4, R7, -0x1, RZ ;  /* 0xffffffff07047810 */ /* 0x000fe40007ffe0ff */
[----:B------:R-:W-:-:S03]  /*0db0*/  MOV R9, R0 ;  /* 0x0000000000097202 */ /* 0x000fc60000000f00 */
.L_x_490:
        /* <DEDUP_REMOVED lines=70> */
.L_x_495:
[----:B------:R-:W-:Y:S05]  /*1220*/  BSYNC B0 ;  /* 0x0000000000007941 */ /* 0x000fea0003800000 */
.L_x_494:
        /* <DEDUP_REMOVED lines=152> */
.L_x_497:
[----:B------:R-:W-:Y:S05]  /*1bb0*/  BSYNC B0 ;  /* 0x0000000000007941 */ /* 0x000fea0003800000 */
.L_x_496:
        /* <DEDUP_REMOVED lines=29> */
.L_x_502:
        /* <DEDUP_REMOVED lines=142> */
.L_x_501:
[----:B------:R-:W-:Y:S05]  /*2670*/  BSYNC B0 ;  /* 0x0000000000007941 */ /* 0x000fea0003800000 */
.L_x_500:
[----:B------:R-:W-:Y:S05]  /*2680*/  @!P5 BRA `(.L_x_499) ;  /* 0x0000000000d0d947 */ /* 0x000fea0003800000 */
[----:B------:R-:W-:Y:S01]  /*2690*/  VIADD R4, R40, 0x3 ;  /* 0x0000000328047836 */ /* 0x000fe20000000000 */
[----:B-1----:R-:W-:Y:S01]  /*26a0*/  MOV R20, 0x3 ;  /* 0x0000000300147802 */ /* 0x002fe20000000f00 */
[----:B------:R-:W-:-:S03]  /*26b0*/  IMAD.MOV.U32 R6, RZ, RZ, RZ ;  /* 0x000000ffff067224 */ /* 0x000fc600078e00ff */
[----:B------:R-:W-:-:S07]  /*26c0*/  SHF.R.S32.HI R7, RZ, 0x1f, R4 ;  /* 0x0000001fff077819 */ /* 0x000fce0000011404 */
.L_x_503:
        /* <DEDUP_REMOVED lines=48> */
.L_x_499:
[----:B------:R-:W-:Y:S05]  /*29d0*/  BSYNC B1 ;  /* 0x0000000000017941 */ /* 0x000fea0003800000 */
.L_x_498:
        /* <DEDUP_REMOVED lines=23> */
        .weak           $__internal_16_$__cuda_sm20_div_u64
        .type           $__internal_16_$__cuda_sm20_div_u64,@function
        .size           $__internal_16_$__cuda_sm20_div_u64,(.L_x_1616 - $__internal_16_$__cuda_sm20_div_u64)
$__internal_16_$__cuda_sm20_div_u64:
        /* <DEDUP_REMOVED lines=60> */
[----:B------:R-:W-:Y:S06]  /*2f10*/  RET.REL.NODEC R2 `(_ZN7cutlass13device_kernelIN5flash19FlashAttnFwdCombineIN4cute5tupleIJNS3_1CILi16EEENS5_ILi64EEEEEELi5ELi256ELi1ELb0ELb1ENS_10bfloat16_tEfNS_4arch4Sm80EEEEEvNT_6ParamsE) ;  /* 0xffffffd002387950 */ /* 0x000fec0003c3ffff */
.L_x_504:
        /* <DEDUP_REMOVED lines=14> */
.L_x_1616:


//--------------------- .text._ZN7cutlass13device_kernelIN5flash19FlashAttnFwdCombineIN4cute5tupleIJNS3_1CILi16EEENS5_ILi64EEEEEELi4ELi256ELi1ELb0ELb1ENS_10bfloat16_tEfNS_4arch4Sm80EEEEEvNT_6ParamsE --------------------------
	.section	.text._ZN7cutlass13device_kernelIN5flash19FlashAttnFwdCombineIN4cute5tupleIJNS3_1CILi16EEENS5_ILi64EEEEEELi4ELi256ELi1ELb0ELb1ENS_10bfloat16_tEfNS_4arch4Sm80EEEEEvNT_6ParamsE,"ax",@progbits
	.align	128
.text._ZN7cutlass13device_kernelIN5flash19FlashAttnFwdCombineIN4cute5tupleIJNS3_1CILi16EEENS5_ILi64EEEEEELi4ELi256ELi1ELb0ELb1ENS_10bfloat16_tEfNS_4arch4Sm80EEEEEvNT_6ParamsE:
        .type           _ZN7cutlass13device_kernelIN5flash19FlashAttnFwdCombineIN4cute5tupleIJNS3_1CILi16EEENS5_ILi64EEEEEELi4ELi256ELi1ELb0ELb1ENS_10bfloat16_tEfNS_4arch4Sm80EEEEEvNT_6ParamsE,@function
        .size           _ZN7cutlass13device_kernelIN5flash19FlashAttnFwdCombineIN4cute5tupleIJNS3_1CILi16EEENS5_ILi64EEEEEELi4ELi256ELi1ELb0ELb1ENS_10bfloat16_tEfNS_4arch4Sm80EEEEEvNT_6ParamsE,(.L_x_1618 - _ZN7cutlass13device_kernelIN5flash19FlashAttnFwdCombineIN4cute5tupleIJNS3_1CILi16EEENS5_ILi64EEEEEELi4ELi256ELi1ELb0ELb1ENS_10bfloat16_tEfNS_4arch4Sm80EEEEEvNT_6ParamsE)
        .other          _ZN7cutlass13device_kernelIN5flash19FlashAttnFwdCombineIN4cute5tupleIJNS3_1CILi16EEENS5_ILi64EEEEEELi4ELi256ELi1ELb0ELb1ENS_10bfloat16_tEfNS_4arch4Sm80EEEEEvNT_6ParamsE,@"STO_CUDA_ENTRY STV_DEFAULT"
_ZN7cutlass13device_kernelIN5flash19FlashAttnFwdCombineIN4cute5tupleIJNS3_1CILi16EEENS5_ILi64EEEEEELi4ELi256ELi1ELb0ELb1ENS_10bfloat16_tEfNS_4arch4Sm80EEEEEvNT_6ParamsE:
        /* <DEDUP_REMOVED lines=57> */
.L_x_505:
        /* <DEDUP_REMOVED lines=25> */
.L_x_506:
        /* <DEDUP_REMOVED lines=101> */
.L_x_508:
        /* <DEDUP_REMOVED lines=14> */
[----:B------:R-:W-:Y:S05]  /*0c50*/  CALL.REL.NOINC `($__internal_17_$__cuda_sm20_div_u64) ;  /* 0x0000001c004c7944 */ /* 0x000fea0003c00000 */
[----:B------:R-:W-:Y:S05]  /*0c60*/  BRA `(.L_x_510) ;  /* 0x00000000004c7947 */ /* 0x000fea0003800000 */
.L_x_509:
        /* <DEDUP_REMOVED lines=19> */
.L_x_510:
[----:B------:R-:W-:Y:S02]  /*0da0*/  IADD3 R4, R7, -0x1, RZ ;  /* 0xffffffff07047810 */ /* 0x000fe40007ffe0ff */
[----:B------:R-:W-:-:S07]  /*0db0*/  MOV R9, R0 ;  /* 0x0000000000097202 */ /* 0x000fce0000000f00 */
.L_x_507:
        /* <DEDUP_REMOVED lines=52> */
.L_x_512:
[----:B------:R-:W-:Y:S05]  /*1100*/  BSYNC B0 ;  /* 0x0000000000007941 */ /* 0x000fea0003800000 */
.L_x_511:
        /* <DEDUP_REMOVED lines=143> */
.L_x_514:
[----:B------:R-:W-:Y:S05]  /*1a00*/  BSYNC B0 ;  /* 0x0000000000007941 */ /* 0x000fea0003800000 */
.L_x_513:
        /* <DEDUP_REMOVED lines=28> */
.L_x_519:
        /* <DEDUP_REMOVED lines=142> */
.L_x_518:
[----:B------:R-:W-:Y:S05]  /*24b0*/  BSYNC B0 ;  /* 0x0000000000007941 */ /* 0x000fea0003800000 */
.L_x_517:
[----:B------:R-:W-:Y:S05]  /*24c0*/  @!P5 BRA `(.L_x_516) ;  /* 0x0000000000d0d947 */ /* 0x000fea0003800000 */
[----:B------:R-:W-:Y:S01]  /*24d0*/  VIADD R4, R40, 0x3 ;  /* 0x0000000328047836 */ /* 0x000fe20000000000 */
[----:B------:R-:W-:Y:S01]  /*24e0*/  MOV R20, 0x3 ;  /* 0x0000000300147802 */ /* 0x000fe20000000f00 */
[----:B-1----:R-:W-:-:S03]  /*24f0*/  IMAD.MOV.U32 R6, RZ, RZ, RZ ;  /* 0x000000ffff067224 */ /* 0x002fc600078e00ff */
[----:B------:R-:W-:-:S07]  /*2500*/  SHF.R.S32.HI R7, RZ, 0x1f, R4 ;  /* 0x0000001fff077819 */ /* 0x000fce0000011404 */
.L_x_520:
        /* <DEDUP_REMOVED lines=48> */
.L_x_516:
[----:B------:R-:W-:Y:S05]  /*2810*/  BSYNC B1 ;  /* 0x0000000000017941 */ /* 0x000fea0003800000 */
.L_x_515:
        /* <DEDUP_REMOVED lines=23> */
        .weak           $__internal_17_$__cuda_sm20_div_u64
        .type           $__internal_17_$__cuda_sm20_div_u64,@function
        .size           $__internal_17_$__cuda_sm20_div_u64,(.L_x_1618 - $__internal_17_$__cuda_sm20_div_u64)
$__internal_17_$__cuda_sm20_div_u64:
        /* <DEDUP_REMOVED lines=60> */
[----:B------:R-:W-:Y:S06]  /*2d50*/  RET.REL.NODEC R2 `(_ZN7cutlass13device_kernelIN5flash19FlashAttnFwdCombineIN4cute5tupleIJNS3_1CILi16EEENS5_ILi64EEEEEELi4ELi256ELi1ELb0ELb1ENS_10bfloat16_tEfNS_4arch4Sm80EEEEEvNT_6ParamsE) ;  /* 0xffffffd002a87950 */ /* 0x000fec0003c3ffff */
.L_x_521:
        /* <DEDUP_REMOVED lines=10> */
.L_x_1618:


//--------------------- .text._ZN7cutlass13device_kernelIN5flash19FlashAttnFwdCombineIN4cute5tupleIJNS3_1CILi8EEENS5_ILi128EEEEEELi8ELi256ELi1ELb0ELb0ENS_6half_tEfNS_4arch4Sm90EEEEEvNT_6ParamsE --------------------------
	.section	.text._ZN7cutlass13device_kernelIN5flash19FlashAttnFwdCombineIN4cute5tupleIJNS3_1CILi8EEENS5_ILi128EEEEEELi8ELi256ELi1ELb0ELb0ENS_6half_tEfNS_4arch4Sm90EEEEEvNT_6ParamsE,"ax",@progbits
	.align	128
.text._ZN7cutlass13device_kernelIN5flash19FlashAttnFwdCombineIN4cute5tupleIJNS3_1CILi8EEENS5_ILi128EEEEEELi8ELi256ELi1ELb0ELb0ENS_6half_tEfNS_4arch4Sm90EEEEEvNT_6ParamsE:
        .type           _ZN7cutlass13device_kernelIN5flash19FlashAttnFwdCombineIN4cute5tupleIJNS3_1CILi8EEENS5_ILi128EEEEEELi8ELi256ELi1ELb0ELb0ENS_6half_tEfNS_4arch4Sm90EEEEEvNT_6ParamsE,@function
        .size           _ZN7cutlass13device_kernelIN5flash19FlashAttnFwdCombineIN4cute5tupleIJNS3_1CILi8EEENS5_ILi128EEEEEELi8ELi256ELi1ELb0ELb0ENS_6half_tEfNS_4arch4Sm90EEEEEvNT_6ParamsE,(.L_x_1620 - _ZN7cutlass13device_kernelIN5flash19FlashAttnFwdCombineIN4cute5tupleIJNS3_1CILi8EEENS5_ILi128EEEEEELi8ELi256ELi1ELb0ELb0ENS_6half_tEfNS_4arch4Sm90EEEEEvNT_6ParamsE)
        .other          _ZN7cutlass13device_kernelIN5flash19FlashAttnFwdCombineIN4cute5tupleIJNS3_1CILi8EEENS5_ILi128EEEEEELi8ELi256ELi1ELb0ELb0ENS_6half_tEfNS_4arch4Sm90EEEEEvNT_6ParamsE,@"STO_CUDA_ENTRY STV_DEFAULT"
_ZN7cutlass13device_kernelIN5flash19FlashAttnFwdCombineIN4cute5tupleIJNS3_1CILi8EEENS5_ILi128EEEEEELi8ELi256ELi1ELb0ELb0ENS_6half_tEfNS_4arch4Sm90EEEEEvNT_6ParamsE:
        /* <DEDUP_REMOVED lines=58> */
.L_x_522:
        /* <DEDUP_REMOVED lines=212> */
.L_x_524:
[----:B------:R-:W-:Y:S05]  /*10e0*/  BSYNC B0 ;  /* 0x0000000000007941 */ /* 0x000fea0003800000 */
.L_x_523:
        /* <DEDUP_REMOVED lines=228> */
.L_x_526:
[----:B------:R-:W-:Y:S05]  /*1f30*/  BSYNC B0 ;  /* 0x0000000000007941 */ /* 0x000fea0003800000 */
.L_x_525:
        /* <DEDUP_REMOVED lines=36> */
.L_x_531:
        /* <DEDUP_REMOVED lines=142> */
.L_x_530:
[----:B------:R-:W-:Y:S05]  /*2a60*/  BSYNC B0 ;  /* 0x0000000000007941 */ /* 0x000fea0003800000 */
.L_x_529:
[----:B------:R-:W-:Y:S05]  /*2a70*/  @!P5 BRA `(.L_x_528) ;  /* 0x0000000000d0d947 */ /* 0x000fea0003800000 */
[----:B------:R-:W-:Y:S01]  /*2a80*/  VIADD R6, R48, 0x3 ;  /* 0x0000000330067836 */ /* 0x000fe20000000000 */
[----:B------:R-:W-:Y:S01]  /*2a90*/  MOV R26, 0x3 ;  /* 0x00000003001a7802 */ /* 0x000fe20000000f00 */
[----:B------:R-:W-:-:S03]  /*2aa0*/  IMAD.MOV.U32 R20, RZ, RZ, RZ ;  /* 0x000000ffff147224 */ /* 0x000fc600078e00ff */
[----:B------:R-:W-:-:S07]  /*2ab0*/  SHF.R.S32.HI R15, RZ, 0x1f, R6 ;  /* 0x0000001fff0f7819 */ /* 0x000fce0000011406 */
.L_x_532:
        /* <DEDUP_REMOVED lines=48> */
.L_x_528:
[----:B------:R-:W-:Y:S05]  /*2dc0*/  BSYNC B1 ;  /* 0x0000000000017941 */ /* 0x000fea0003800000 */
.L_x_527:
[----:B------:R-:W-:Y:S05]  /*2dd0*/  @P4 EXIT ;  /* 0x000000000000494d */ /* 0x000fea0003800000 */
[----:B------:R-:W2:Y:S01]  /*2de0*/  S2R R3, SR_CTAID.Y ;  /* 0x0000000000037919 */ /* 0x000ea20000002600 */
[----:B------:R-:W-:Y:S01]  /*2df0*/  ULDC.64 UR4, c[0x0][0x288] ;  /* 0x0000a20000047ab9 */ /* 0x000fe20000000a00 */
[----:B------:R-:W-:Y:S01]  /*2e00*/  SHF.R.S32.HI R0, RZ, 0x1f, R5 ;  /* 0x0000001fff007819 */ /* 0x000fe20000011405 */
[----:B------:R-:W-:Y:S01]  /*2e10*/  IMAD R36, R36, UR4, RZ ;  /* 0x0000000424247c24 */ /* 0x000fe2000f8e02ff */
[----:B------:R-:W-:-:S03]  /*2e20*/  F2FP.F16.F32.PACK_AB R2, R11, R9 ;  /* 0x000000090b02723e */ /* 0x000fc600000000ff */
[----:B------:R-:W-:Y:S01]  /*2e30*/  IMAD R36, R37, UR5, R36 ;  /* 0x0000000525247c24 */ /* 0x000fe2000f8e0224 */
[----:B--2---:R-:W-:-:S04]  /*2e40*/  SHF.L.U32 R3, R3, 0x7, RZ ;  /* 0x0000000703037819 */ /* 0x004fc800000006ff */
[----:B------:R-:W-:-:S04]  /*2e50*/  IADD3 R14, P0, R14, R3, RZ ;  /* 0x000000030e0e7210 */ /* 0x000fc80007f1e0ff */
[----:B------:R-:W-:Y:S02]  /*2e60*/  LEA.HI.X.SX32 R15, R3, R38, 0x1, P0 ;  /* 0x00000026030f7211 */ /* 0x000fe400000f0eff */
[----:B------:R-:W-:Y:S01]  /*2e70*/  F2FP.F16.F32.PACK_AB R3, R12, R10 ;  /* 0x0000000a0c03723e */ /* 0x000fe200000000ff */
        /* <DEDUP_REMOVED lines=17> */
.L_x_533:
        /* <DEDUP_REMOVED lines=15> */
.L_x_1620:


//--------------------- .text._ZN7cutlass13device_kernelIN5flash19FlashAttnFwdCombineIN4cute5tupleIJNS3_1CILi8EEENS5_ILi128EEEEEELi7ELi256ELi1ELb0ELb0ENS_6half_tEfNS_4arch4Sm90EEEEEvNT_6ParamsE --------------------------
	.section	.text._ZN7cutlass13device_kernelIN5flash19FlashAttnFwdCombineIN4cute5tupleIJNS3_1CILi8EEENS5_ILi128EEEEEELi7ELi256ELi1ELb0ELb0ENS_6half_tEfNS_4arch4Sm90EEEEEvNT_6ParamsE,"ax",@progbits
	.align	128
.text._ZN7cutlass13device_kernelIN5flash19FlashAttnFwdCombineIN4cute5tupleIJNS3_1CILi8EEENS5_ILi128EEEEEELi7ELi256ELi1ELb0ELb0ENS_6half_tEfNS_4arch4Sm90EEEEEvNT_6ParamsE:
        .type           _ZN7cutlass13device_kernelIN5flash19FlashAttnFwdCombineIN4cute5tupleIJNS3_1CILi8EEENS5_ILi128EEEEEELi7ELi256ELi1ELb0ELb0ENS_6half_tEfNS_4arch4Sm90EEEEEvNT_6ParamsE,@function
        .size           _ZN7cutlass13device_kernelIN5flash19FlashAttnFwdCombineIN4cute5tupleIJNS3_1CILi8EEENS5_ILi128EEEEEELi7ELi256ELi1ELb0ELb0ENS_6half_tEfNS_4arch4Sm90EEEEEvNT_6ParamsE,(.L_x_1621 - _ZN7cutlass13device_kernelIN5flash19FlashAttnFwdCombineIN4cute5tupleIJNS3_1CILi8EEENS5_ILi128EEEEEELi7ELi256ELi1ELb0ELb0ENS_6half_tEfNS_4arch4Sm90EEEEEvNT_6ParamsE)
        .other          _ZN7cutlass13device_kernelIN5flash19FlashAttnFwdCombineIN4cute5tupleIJNS3_1CILi8EEENS5_ILi128EEEEEELi7ELi256ELi1ELb0ELb0ENS_6half_tEfNS_4arch4Sm90EEEEEvNT_6ParamsE,@"STO_CUDA_ENTRY STV_DEFAULT"
_ZN7cutlass13device_kernelIN5flash19FlashAttnFwdCombineIN4cute5tupleIJNS3_1CILi8EEENS5_ILi128EEEEEELi7ELi256ELi1ELb0ELb0ENS_6half_tEfNS_4arch4Sm90EEEEEvNT_6ParamsE:
        /* <DEDUP_REMOVED lines=58> */
.L_x_534:
        /* <DEDUP_REMOVED lines=144> */
.L_x_536:
[----:B------:R-:W-:Y:S05]  /*0ca0*/  BSYNC B0 ;  /* 0x0000000000007941 */ /* 0x000fea0003800000 */
.L_x_535:
        /* <DEDUP_REMOVED lines=192> */
.L_x_538:
[----:B------:R-:W-:Y:S05]  /*18b0*/  BSYNC B0 ;  /* 0x0000000000007941 */ /* 0x000fea0003800000 */
.L_x_537:
        /* <DEDUP_REMOVED lines=32> */
.L_x_543:
        /* <DEDUP_REMOVED lines=142> */
.L_x_542:
[----:B------:R-:W-:Y:S05]  /*23a0*/  BSYNC B0 ;  /* 0x0000000000007941 */ /* 0x000fea0003800000 */
.L_x_541:
[----:B------:R-:W-:Y:S05]  /*23b0*/  @!P5 BRA `(.L_x_540) ;  /* 0x0000000000d0d947 */ /* 0x000fea0003800000 */
[----:B------:R-:W-:Y:S01]  /*23c0*/  VIADD R4, R42, 0x3 ;  /* 0x000000032a047836 */ /* 0x000fe20000000000 */
[----:B------:R-:W-:Y:S01]  /*23d0*/  HFMA2.MMA R20, -RZ, RZ, 0, 1.78813934326171875e-07 ;  /* 0x00000003ff147435 */ /* 0x000fe200000001ff */
[----:B-1----:R-:W-:-:S03]  /*23e0*/  IMAD.MOV.U32 R6, RZ, RZ, RZ ;  /* 0x000000ffff067224 */ /* 0x002fc600078e00ff */
[----:B------:R-:W-:-:S07]  /*23f0*/  SHF.R.S32.HI R7, RZ, 0x1f, R4 ;  /* 0x0000001fff077819 */ /* 0x000fce0000011404 */
.L_x_544:
        /* <DEDUP_REMOVED lines=48> */
.L_x_540:
[----:B------:R-:W-:Y:S05]  /*2700*/  BSYNC B1 ;  /* 0x0000000000017941 */ /* 0x000fea0003800000 */
.L_x_539:
[----:B------:R-:W-:Y:S05]  /*2710*/  @P4 EXIT ;  /* 0x000000000000494d */ /* 0x000fea0003800000 */
[----:B------:R-:W2:Y:S01]  /*2720*/  S2R R0, SR_CTAID.Y ;  /* 0x0000000000007919 */ /* 0x000ea20000002600 */
[----:B------:R-:W-:Y:S01]  /*2730*/  ULDC.64 UR4, c[0x0][0x288] ;  /* 0x0000a20000047ab9 */ /* 0x000fe20000000a00 */
[----:B------:R-:W-:Y:S01]  /*2740*/  F2FP.F16.F32.PACK_AB R10, R10, R9 ;  /* 0x000000090a0a723e */ /* 0x000fe200000000ff */
[----:B------:R-:W-:Y:S01]  /*2750*/  IMAD R34, R34, UR4, RZ ;  /* 0x0000000422227c24 */ /* 0x000fe2000f8e02ff */
[----:B------:R-:W-:-:S03]  /*2760*/  F2FP.F16.F32.PACK_AB R11, R12, R11 ;  /* 0x0000000b0c0b723e */ /* 0x000fc600000000ff */
        /* <DEDUP_REMOVED lines=23> */
.L_x_545:
        /* <DEDUP_REMOVED lines=10> */
.L_x_1621:


//--------------------- .text._ZN7cutlass13device_kernelIN5flash19FlashAttnFwdCombineIN4cute5tupleIJNS3_1CILi8EEENS5_ILi128EEEEEELi6ELi256ELi1ELb0ELb0ENS_6half_tEfNS_4arch4Sm90EEEEEvNT_6ParamsE --------------------------
	.section	.text._ZN7cutlass13device_kernelIN5flash19FlashAttnFwdCombineIN4cute5tupleIJNS3_1CILi8EEENS5_ILi128EEEEEELi6ELi256ELi1ELb0ELb0ENS_6half_tEfNS_4arch4Sm90EEEEEvNT_6ParamsE,"ax",@progbits
	.align	128
.text._ZN7cutlass13device_kernelIN5flash19FlashAttnFwdCombineIN4cute5tupleIJNS3_1CILi8EEENS5_ILi128EEEEEELi6ELi256ELi1ELb0ELb0ENS_6half_tEfNS_4arch4Sm90EEEEEvNT_6ParamsE:
        .type           _ZN7cutlass13device_kernelIN5flash19FlashAttnFwdCombineIN4cute5tupleIJNS3_1CILi8EEENS5_ILi128EEEEEELi6ELi256ELi1ELb0ELb0ENS_6half_tEfNS_4arch4Sm90EEEEEvNT_6ParamsE,@function
        .size           _ZN7cutlass13device_kernelIN5flash19FlashAttnFwdCombineIN4cute5tupleIJNS3_1CILi8EEENS5_ILi128EEEEEELi6ELi256ELi1ELb0ELb0ENS_6half_tEfNS_4arch4Sm90EEEEEvNT_6ParamsE,(.L_x_1622 - _ZN7cutlass13device_kernelIN5flash19FlashAttnFwdCombineIN4cute5tupleIJNS3_1CILi8EEENS5_ILi128EEEEEELi6ELi256ELi1ELb0ELb0ENS_6half_tEfNS_4arch4Sm90EEEEEvNT_6ParamsE)
        .other          _ZN7cutlass13device_kernelIN5flash19FlashAttnFwdCombineIN4cute5tupleIJNS3_1CILi8EEENS5_ILi128EEEEEELi6ELi256ELi1ELb0ELb0ENS_6half_tEfNS_4arch4Sm90EEEEEvNT_6ParamsE,@"STO_CUDA_ENTRY STV_DEFAULT"
_ZN7cutlass13device_kernelIN5flash19FlashAttnFwdCombineIN4cute5tupleIJNS3_1CILi8EEENS5_ILi128EEEEEELi6ELi256ELi1ELb0ELb0ENS_6half_tEfNS_4arch4Sm90EEEEEvNT_6ParamsE:
        /* <DEDUP_REMOVED lines=58> */
.L_x_546:
        /* <DEDUP_REMOVED lines=94> */
.L_x_548:
[----:B------:R-:W-:Y:S05]  /*0980*/  BSYNC B0 ;  /* 0x0000000000007941 */ /* 0x000fea0003800000 */
.L_x_547:
        /* <DEDUP_REMOVED lines=170> */
.L_x_550:
[----:B------:R-:W-:Y:S05]  /*1430*/  BSYNC B0 ;  /* 0x0000000000007941 */ /* 0x000fea0003800000 */
.L_x_549:
        /* <DEDUP_REMOVED lines=29> */
.L_x_555:
        /* <DEDUP_REMOVED lines=142> */
.L_x_554:
[----:B------:R-:W-:Y:S05]  /*1ef0*/  BSYNC B0 ;  /* 0x0000000000007941 */ /* 0x000fea0003800000 */
.L_x_553:
[----:B------:R-:W-:Y:S05]  /*1f00*/  @!P5 BRA `(.L_x_552) ;  /* 0x0000000000d0d947 */ /* 0x000fea0003800000 */
[----:B------:R-:W-:Y:S01]  /*1f10*/  VIADD R4, R42, 0x3 ;  /* 0x000000032a047836 */ /* 0x000fe20000000000 */
[----:B------:R-:W-:Y:S01]  /*1f20*/  MOV R20, 0x3 ;  /* 0x0000000300147802 */ /* 0x000fe20000000f00 */
[----:B------:R-:W-:-:S03]  /*1f30*/  IMAD.MOV.U32 R6, RZ, RZ, RZ ;  /* 0x000000ffff067224 */ /* 0x000fc600078e00ff */
[----:B------:R-:W-:-:S07]  /*1f40*/  SHF.R.S32.HI R7, RZ, 0x1f, R4 ;  /* 0x0000001fff077819 */ /* 0x000fce0000011404 */
.L_x_556:
        /* <DEDUP_REMOVED lines=48> */
.L_x_552:
[----:B------:R-:W-:Y:S05]  /*2250*/  BSYNC B1 ;  /* 0x0000000000017941 */ /* 0x000fea0003800000 */
.L_x_551:
[----:B------:R-:W-:Y:S05]  /*2260*/  @P4 EXIT ;  /* 0x000000000000494d */ /* 0x000fea0003800000 */
[----:B------:R-:W1:Y:S01]  /*2270*/  S2R R0, SR_CTAID.Y ;  /* 0x0000000000007919 */ /* 0x000e620000002600 */
[----:B------:R-:W-:Y:S01]  /*2280*/  ULDC.64 UR4, c[0x0][0x288] ;  /* 0x0000a20000047ab9 */ /* 0x000fe20000000a00 */
[----:B------:R-:W-:Y:S01]  /*2290*/  F2FP.F16.F32.PACK_AB R8, R12, R11 ;  /* 0x0000000b0c08723e */ /* 0x000fe200000000ff */
[----:B------:R-:W-:Y:S01]  /*22a0*/  IMAD R34, R34, UR4, RZ ;  /* 0x0000000422227c24 */ /* 0x000fe2000f8e02ff */
[----:B------:R-:W-:-:S03]  /*22b0*/  F2FP.F16.F32.PACK_AB R9, R9, R10 ;  /* 0x0000000a0909723e */ /* 0x000fc600000000ff */
        /* <DEDUP_REMOVED lines=23> */
.L_x_557:
        /* <DEDUP_REMOVED lines=13> */
.L_x_1622:


//--------------------- .text._ZN7cutlass13device_kernelIN5flash19FlashAttnFwdCombineIN4cute5tupleIJNS3_1CILi8EEENS5_ILi128EEEEEELi5ELi256ELi1ELb0ELb0ENS_6half_tEfNS_4arch4Sm90EEEEEvNT_6ParamsE --------------------------
	.section	.text._ZN7cutlass13device_kernelIN5flash19FlashAttnFwdCombineIN4cute5tupleIJNS3_1CILi8EEENS5_ILi128EEEEEELi5ELi256ELi1ELb0ELb0ENS_6half_tEfNS_4arch4Sm90EEEEEvNT_6ParamsE,"ax",@progbits
	.align	128
.text._ZN7cutlass13device_kernelIN5flash19FlashAttnFwdCombineIN4cute5tupleIJNS3_1CILi8EEENS5_ILi128EEEEEELi5ELi256ELi1ELb0ELb0ENS_6half_tEfNS_4arch4Sm90EEEEEvNT_6ParamsE:
        .type           _ZN7cutlass13device_kernelIN5flash19FlashAttnFwdCombineIN4cute5tupleIJNS3_1CILi8EEENS5_ILi128EEEEEELi5ELi256ELi1ELb0ELb0ENS_6half_tEfNS_4arch4Sm90EEEEEvNT_6ParamsE,@function
        .size           _ZN7cutlass13device_kernelIN5flash19FlashAttnFwdCombineIN4cute5tupleIJNS3_1CILi8EEENS5_ILi128EEEEEELi5ELi256ELi1ELb0ELb0ENS_6half_tEfNS_4arch4Sm90EEEEEvNT_6ParamsE,(.L_x_1623 - _ZN7cutlass13device_kernelIN5flash19FlashAttnFwdCombineIN4cute5tupleIJNS3_1CILi8EEENS5_ILi128EEEEEELi5ELi256ELi1ELb0ELb0ENS_6half_tEfNS_4arch4Sm90EEEEEvNT_6ParamsE)
        .other          _ZN7cutlass13device_kernelIN5flash19FlashAttnFwdCombineIN4cute5tupleIJNS3_1CILi8EEENS5_ILi128EEEEEELi5ELi256ELi1ELb0ELb0ENS_6half_tEfNS_4arch4Sm90EEEEEvNT_6ParamsE,@"STO_CUDA_ENTRY STV_DEFAULT"
_ZN7cutlass13device_kernelIN5flash19FlashAttnFwdCombineIN4cute5tupleIJNS3_1CILi8EEENS5_ILi128EEEEEELi5ELi256ELi1ELb0ELb0ENS_6half_tEfNS_4arch4Sm90EEEEEvNT_6ParamsE:
        /* <DEDUP_REMOVED lines=58> */
.L_x_558:
        /* <DEDUP_REMOVED lines=67> */
.L_x_560:
[----:B------:R-:W-:Y:S05]  /*07d0*/  BSYNC B0 ;  /* 0x0000000000007941 */ /* 0x000fea0003800000 */
.L_x_559:
        /* <DEDUP_REMOVED lines=157> */
.L_x_562:
[----:B------:R-:W-:Y:S05]  /*11b0*/  BSYNC B0 ;  /* 0x0000000000007941 */ /* 0x000fea0003800000 */
.L_x_561:
        /* <DEDUP_REMOVED lines=28> */
.L_x_567:
        /* <DEDUP_REMOVED lines=142> */
.L_x_566:
[----:B------:R-:W-:Y:S05]  /*1c60*/  BSYNC B0 ;  /* 0x0000000000007941 */ /* 0x000fea0003800000 */
.L_x_565:
[----:B------:R-:W-:Y:S05]  /*1c70*/  @!P5 BRA `(.L_x_564) ;  /* 0x0000000000d0d947 */ /* 0x000fea0003800000 */
[----:B------:R-:W-:Y:S01]  /*1c80*/  VIADD R4, R42, 0x3 ;  /* 0x000000032a047836 */ /* 0x000fe20000000000 */
[----:B------:R-:W-:Y:S01]  /*1c90*/  MOV R20, 0x3 ;  /* 0x0000000300147802 */ /* 0x000fe20000000f00 */
[----:B------:R-:W-:-:S03]  /*1ca0*/  IMAD.MOV.U32 R6, RZ, RZ, RZ ;  /* 0x000000ffff067224 */ /* 0x000fc600078e00ff */
[----:B------:R-:W-:-:S07]  /*1cb0*/  SHF.R.S32.HI R7, RZ, 0x1f, R4 ;  /* 0x0000001fff077819 */ /* 0x000fce0000011404 */
.L_x_568:
        /* <DEDUP_REMOVED lines=48> */
.L_x_564:
[----:B------:R-:W-:Y:S05]  /*1fc0*/  BSYNC B1 ;  /* 0x0000000000017941 */ /* 0x000fea0003800000 */
.L_x_563:
        /* <DEDUP_REMOVED lines=29> */
.L_x_569:
        /* <DEDUP_REMOVED lines=14> */
.L_x_1623:


//--------------------- .text._ZN7cutlass13device_kernelIN5flash19FlashAttnFwdCombineIN4cute5tupleIJNS3_1CILi8EEENS5_ILi128EEEEEELi8ELi256ELi1ELb0ELb1ENS_6half_tEfNS_4arch4Sm90EEEEEvNT_6ParamsE --------------------------
	.section	.text._ZN7cutlass13device_kernelIN5flash19FlashAttnFwdCombineIN4cute5tupleIJNS3_1CILi8EEENS5_ILi128EEEEEELi8ELi256ELi1ELb0ELb1ENS_6half_tEfNS_4arch4Sm90EEEEEvNT_6ParamsE,"ax",@progbits
	.align	128
.text._ZN7cutlass13device_kernelIN5flash19FlashAttnFwdCombineIN4cute5tupleIJNS3_1CILi8EEENS5_ILi128EEEEEELi8ELi256ELi1ELb0ELb1ENS_6half_tEfNS_4arch4Sm90EEEEEvNT_6ParamsE:
        .type           _ZN7cutlass13device_kernelIN5flash19FlashAttnFwdCombineIN4cute5tupleIJNS3_1CILi8EEENS5_ILi128EEEEEELi8ELi256ELi1ELb0ELb1ENS_6half_tEfNS_4arch4Sm90EEEEEvNT_6ParamsE,@function
        .size           _ZN7cutlass13device_kernelIN5flash19FlashAttnFwdCombineIN4cute5tupleIJNS3_1CILi8EEENS5_ILi128EEEEEELi8ELi256ELi1ELb0ELb1ENS_6half_tEfNS_4arch4Sm90EEEEEvNT_6ParamsE,(.L_x_1624 - _ZN7cutlass13device_kernelIN5flash19FlashAttnFwdCombineIN4cute5tupleIJNS3_1CILi8EEENS5_ILi128EEEEEELi8ELi256ELi1ELb0ELb1ENS_6half_tEfNS_4arch4Sm90EEEEEvNT_6ParamsE)
        .other          _ZN7cutlass13device_kernelIN5flash19FlashAttnFwdCombineIN4cute5tupleIJNS3_1CILi8EEENS5_ILi128EEEEEELi8ELi256ELi1ELb0ELb1ENS_6half_tEfNS_4arch4Sm90EEEEEvNT_6ParamsE,@"STO_CUDA_ENTRY STV_DEFAULT"
_ZN7cutlass13device_kernelIN5flash19FlashAttnFwdCombineIN4cute5tupleIJNS3_1CILi8EEENS5_ILi128EEEEEELi8ELi256ELi1ELb0ELb1ENS_6half_tEfNS_4arch4Sm90EEEEEvNT_6ParamsE:
        /* <DEDUP_REMOVED lines=57> */
.L_x_570:
        /* <DEDUP_REMOVED lines=25> */
.L_x_571:
        /* <DEDUP_REMOVED lines=101> */
.L_x_573:
        /* <DEDUP_REMOVED lines=14> */
[----:B------:R-:W-:Y:S05]  /*0c50*/  CALL.REL.NOINC `($__internal_18_$__cuda_sm20_div_u64) ;  /* 0x0000002800f47944 */ /* 0x000fea0003c00000 */
[----:B------:R-:W-:Y:S05]  /*0c60*/  BRA `(.L_x_575) ;  /* 0x00000000004c7947 */ /* 0x000fea0003800000 */
.L_x_574:
        /* <DEDUP_REMOVED lines=19> */
.L_x_575:
[----:B------:R-:W-:Y:S02]  /*0da0*/  IADD3 R4, R7, -0x1, RZ ;  /* 0xffffffff07047810 */ /* 0x000fe40007ffe0ff */
[----:B------:R-:W-:-:S07]  /*0db0*/  MOV R9, R0 ;  /* 0x0000000000097202 */ /* 0x000fce0000000f00 */
.L_x_572:
        /* <DEDUP_REMOVED lines=200> */
.L_x_577:
[----:B------:R-:W-:Y:S05]  /*1a40*/  BSYNC B0 ;  /* 0x0000000000007941 */ /* 0x000fea0003800000 */
.L_x_576:
        /* <DEDUP_REMOVED lines=222> */
.L_x_579:
[----:B------:R-:W-:Y:S05]  /*2830*/  BSYNC B0 ;  /* 0x0000000000007941 */ /* 0x000fea0003800000 */
.L_x_578:
        /* <DEDUP_REMOVED lines=35> */
.L_x_584:
        /* <DEDUP_REMOVED lines=142> */
.L_x_583:
[----:B------:R-:W-:Y:S05]  /*3350*/  BSYNC B0 ;  /* 0x0000000000007941 */ /* 0x000fea0003800000 */
.L_x_582:
[----:B------:R-:W-:Y:S05]  /*3360*/  @!P5 BRA `(.L_x_581) ;  /* 0x0000000000d0d947 */ /* 0x000fea0003800000 */
[----:B------:R-:W-:Y:S01]  /*3370*/  VIADD R4, R40, 0x3 ;  /* 0x0000000328047836 */ /* 0x000fe20000000000 */
[----:B-1----:R-:W-:Y:S01]  /*3380*/  MOV R20, 0x3 ;  /* 0x0000000300147802 */ /* 0x002fe20000000f00 */
[----:B------:R-:W-:-:S03]  /*3390*/  IMAD.MOV.U32 R6, RZ, RZ, RZ ;  /* 0x000000ffff067224 */ /* 0x000fc600078e00ff */
[----:B------:R-:W-:-:S07]  /*33a0*/  SHF.R.S32.HI R7, RZ, 0x1f, R4 ;  /* 0x0000001fff077819 */ /* 0x000fce0000011404 */
.L_x_585:
        /* <DEDUP_REMOVED lines=48> */
.L_x_581:
[----:B------:R-:W-:Y:S05]  /*36b0*/  BSYNC B1 ;  /* 0x0000000000017941 */ /* 0x000fea0003800000 */
.L_x_580:
[----:B------:R-:W-:Y:S05]  /*36c0*/  @P4 EXIT ;  /* 0x000000000000494d */ /* 0x000fea0003800000 */
[----:B------:R-:W2:Y:S01]  /*36d0*/  S2R R0, SR_CTAID.Y ;  /* 0x0000000000007919 */ /* 0x000ea20000002600 */
[----:B------:R-:W-:Y:S01]  /*36e0*/  ULDC.64 UR4, c[0x0][0x288] ;  /* 0x0000a20000047ab9 */ /* 0x000fe20000000a00 */
[----:B------:R-:W-:Y:S01]  /*36f0*/  F2FP.F16.F32.PACK_AB R10, R10, R9 ;  /* 0x000000090a0a723e */ /* 0x000fe200000000ff */
[----:B------:R-:W-:Y:S01]  /*3700*/  IMAD R32, R32, UR4, RZ ;  /* 0x0000000420207c24 */ /* 0x000fe2000f8e02ff */
[----:B------:R-:W-:-:S03]  /*3710*/  F2FP.F16.F32.PACK_AB R11, R12, R11 ;  /* 0x0000000b0c0b723e */ /* 0x000fc600000000ff */
        /* <DEDUP_REMOVED lines=17> */
        .weak           $__internal_18_$__cuda_sm20_div_u64
        .type           $__internal_18_$__cuda_sm20_div_u64,@function
        .size           $__internal_18_$__cuda_sm20_div_u64,(.L_x_1624 - $__internal_18_$__cuda_sm20_div_u64)
$__internal_18_$__cuda_sm20_div_u64:
        /* <DEDUP_REMOVED lines=60> */
[----:B------:R-:W-:Y:S06]  /*3bf0*/  RET.REL.NODEC R2 `(_ZN7cutlass13device_kernelIN5flash19FlashAttnFwdCombineIN4cute5tupleIJNS3_1CILi8EEENS5_ILi128EEEEEELi8ELi256ELi1ELb0ELb1ENS_6half_tEfNS_4arch4Sm90EEEEEvNT_6ParamsE) ;  /* 0xffffffc402007950 */ /* 0x000fec0003c3ffff */
.L_x_586:
        /* <DEDUP_REMOVED lines=16> */
.L_x_1624:


//--------------------- .text._ZN7cutlass13device_kernelIN5flash19FlashAttnFwdCombineIN4cute5tupleIJNS3_1CILi8EEENS5_ILi128EEEEEELi7ELi256ELi1ELb0ELb1ENS_6half_tEfNS_4arch4Sm90EEEEEvNT_6ParamsE --------------------------
	.section	.text._ZN7cutlass13device_kernelIN5flash19FlashAttnFwdCombineIN4cute5tupleIJNS3_1CILi8EEENS5_ILi128EEEEEELi7ELi256ELi1ELb0ELb1ENS_6half_tEfNS_4arch4Sm90EEEEEvNT_6ParamsE,"ax",@progbits
	.align	128
.text._ZN7cutlass13device_kernelIN5flash19FlashAttnFwdCombineIN4cute5tupleIJNS3_1CILi8EEENS5_ILi128EEEEEELi7ELi256ELi1ELb0ELb1ENS_6half_tEfNS_4arch4Sm90EEEEEvNT_6ParamsE:
        .type           _ZN7cutlass13device_kernelIN5flash19FlashAttnFwdCombineIN4cute5tupleIJNS3_1CILi8EEENS5_ILi128EEEEEELi7ELi256ELi1ELb0ELb1ENS_6half_tEfNS_4arch4Sm90EEEEEvNT_6ParamsE,@function
        .size           _ZN7cutlass13device_kernelIN5flash19FlashAttnFwdCombineIN4cute5tupleIJNS3_1CILi8EEENS5_ILi128EEEEEELi7ELi256ELi1ELb0ELb1ENS_6half_tEfNS_4arch4Sm90EEEEEvNT_6ParamsE,(.L_x_1626 - _ZN7cutlass13device_kernelIN5flash19FlashAttnFwdCombineIN4cute5tupleIJNS3_1CILi8EEENS5_ILi128EEEEEELi7ELi256ELi1ELb0ELb1ENS_6half_tEfNS_4arch4Sm90EEEEEvNT_6ParamsE)
        .other          _ZN7cutlass13device_kernelIN5flash19FlashAttnFwdCombineIN4cute5tupleIJNS3_1CILi8EEENS5_ILi128EEEEEELi7ELi256ELi1ELb0ELb1ENS_6half_tEfNS_4arch4Sm90EEEEEvNT_6ParamsE,@"STO_CUDA_ENTRY STV_DEFAULT"
_ZN7cutlass13device_kernelIN5flash19FlashAttnFwdCombineIN4cute5tupleIJNS3_1CILi8EEENS5_ILi128EEEEEELi7ELi256ELi1ELb0ELb1ENS_6half_tEfNS_4arch4Sm90EEEEEvNT_6ParamsE:
        /* <DEDUP_REMOVED lines=57> */
.L_x_587:
        /* <DEDUP_REMOVED lines=25> */
.L_x_588:
        /* <DEDUP_REMOVED lines=101> */
.L_x_590:
        /* <DEDUP_REMOVED lines=14> */
[----:B------:R-:W-:Y:S05]  /*0c50*/  CALL.REL.NOINC `($__internal_19_$__cuda_sm20_div_u64) ;  /* 0x00000024003c7944 */ /* 0x000fea0003c00000 */
[----:B------:R-:W-:Y:S05]  /*0c60*/  BRA `(.L_x_592) ;  /* 0x00000000004c7947 */ /* 0x000fea0003800000 */
.L_x_591:
        /* <DEDUP_REMOVED lines=19> */
.L_x_592:
[----:B------:R-:W-:Y:S02]  /*0da0*/  IADD3 R4, R8, -0x1, RZ ;  /* 0xffffffff08047810 */ /* 0x000fe40007ffe0ff */
[----:B------:R-:W-:-:S07]  /*0db0*/  MOV R9, R0 ;  /* 0x0000000000097202 */ /* 0x000fce0000000f00 */
.L_x_589:
        /* <DEDUP_REMOVED lines=129> */
.L_x_594:
[----:B------:R-:W-:Y:S05]  /*15d0*/  BSYNC B0 ;  /* 0x0000000000007941 */ /* 0x000fea0003800000 */
.L_x_593:
        /* <DEDUP_REMOVED lines=186> */
.L_x_596:
[----:B------:R-:W-:Y:S05]  /*2180*/  BSYNC B0 ;  /* 0x0000000000007941 */ /* 0x000fea0003800000 */
.L_x_595:
        /* <DEDUP_REMOVED lines=32> */
.L_x_601:
        /* <DEDUP_REMOVED lines=142> */
.L_x_600:
[----:B------:R-:W-:Y:S05]  /*2c70*/  BSYNC B0 ;  /* 0x0000000000007941 */ /* 0x000fea0003800000 */
.L_x_599:
[----:B------:R-:W-:Y:S05]  /*2c80*/  @!P5 BRA `(.L_x_598) ;  /* 0x0000000000d0d947 */ /* 0x000fea0003800000 */
[----:B------:R-:W-:Y:S01]  /*2c90*/  VIADD R4, R40, 0x3 ;  /* 0x0000000328047836 */ /* 0x000fe20000000000 */
[----:B-1----:R-:W-:Y:S01]  /*2ca0*/  HFMA2.MMA R20, -RZ, RZ, 0, 1.78813934326171875e-07 ;  /* 0x00000003ff147435 */ /* 0x002fe200000001ff */
[----:B------:R-:W-:-:S03]  /*2cb0*/  IMAD.MOV.U32 R6, RZ, RZ, RZ ;  /* 0x000000ffff067224 */ /* 0x000fc600078e00ff */
[----:B------:R-:W-:-:S07]  /*2cc0*/  SHF.R.S32.HI R7, RZ, 0x1f, R4 ;  /* 0x0000001fff077819 */ /* 0x000fce0000011404 */
.L_x_602:
        /* <DEDUP_REMOVED lines=48> */
.L_x_598:
[----:B------:R-:W-:Y:S05]  /*2fd0*/  BSYNC B1 ;  /* 0x0000000000017941 */ /* 0x000fea0003800000 */
.L_x_597:
        /* <DEDUP_REMOVED lines=23> */
        .weak           $__internal_19_$__cuda_sm20_div_u64
        .type           $__internal_19_$__cuda_sm20_div_u64,@function
        .size           $__internal_19_$__cuda_sm20_div_u64,(.L_x_1626 - $__internal_19_$__cuda_sm20_div_u64)
$__internal_19_$__cuda_sm20_div_u64:
        /* <DEDUP_REMOVED lines=60> */
[----:B------:R-:W-:Y:S06]  /*3510*/  RET.REL.NODEC R6 `(_ZN7cutlass13device_kernelIN5flash19FlashAttnFwdCombineIN4cute5tupleIJNS3_1CILi8EEENS5_ILi128EEEEEELi7ELi256ELi1ELb0ELb1ENS_6half_tEfNS_4arch4Sm90EEEEEvNT_6ParamsE) ;  /* 0xffffffc806b87950 */ /* 0x000fec0003c3ffff */
.L_x_603:
        /* <DEDUP_REMOVED lines=14> */
.L_x_1626:


//--------------------- .text._ZN7cutlass13device_kernelIN5flash19FlashAttnFwdCombineIN4cute5tupleIJNS3_1CILi8EEENS5_ILi128EEEEEELi6ELi256ELi1ELb0ELb1ENS_6half_tEfNS_4arch4Sm90EEEEEvNT_6ParamsE --------------------------
	.section	.text._ZN7cutlass13device_kernelIN5flash19FlashAttnFwdCombineIN4cute5tupleIJNS3_1CILi8EEENS5_ILi128EEEEEELi6ELi256ELi1ELb0ELb1ENS_6half_tEfNS_4arch4Sm90EEEEEvNT_6ParamsE,"ax",@progbits
	.align	128
.text._ZN7cutlass13device_kernelIN5flash19FlashAttnFwdCombineIN4cute5tupleIJNS3_1CILi8EEENS5_ILi128EEEEEELi6ELi256ELi1ELb0ELb1ENS_6half_tEfNS_4arch4Sm90EEEEEvNT_6ParamsE:
        .type           _ZN7cutlass13device_kernelIN5flash19FlashAttnFwdCombineIN4cute5tupleIJNS3_1CILi8EEENS5_ILi128EEEEEELi6ELi256ELi1ELb0ELb1ENS_6half_tEfNS_4arch4Sm90EEEEEvNT_6ParamsE,@function
        .size           _ZN7cutlass13device_kernelIN5flash19FlashAttnFwdCombineIN4cute5tupleIJNS3_1CILi8EEENS5_ILi128EEEEEELi6ELi256ELi1ELb0ELb1ENS_6half_tEfNS_4arch4Sm90EEEEEvNT_6ParamsE,(.L_x_1628 - _ZN7cutlass13device_kernelIN5flash19FlashAttnFwdCombineIN4cute5tupleIJNS3_1CILi8EEENS5_ILi128EEEEEELi6ELi256ELi1ELb0ELb1ENS_6half_tEfNS_4arch4Sm90EEEEEvNT_6ParamsE)
        .other          _ZN7cutlass13device_kernelIN5flash19FlashAttnFwdCombineIN4cute5tupleIJNS3_1CILi8EEENS5_ILi128EEEEEELi6ELi256ELi1ELb0ELb1ENS_6half_tEfNS_4arch4Sm90EEEEEvNT_6ParamsE,@"STO_CUDA_ENTRY STV_DEFAULT"
_ZN7cutlass13device_kernelIN5flash19FlashAttnFwdCombineIN4cute5tupleIJNS3_1CILi8EEENS5_ILi128EEEEEELi6ELi256ELi1ELb0ELb1ENS_6half_tEfNS_4arch4Sm90EEEEEvNT_6ParamsE:
        /* <DEDUP_REMOVED lines=57> */
.L_x_604:
        /* <DEDUP_REMOVED lines=25> */
.L_x_605:
        /* <DEDUP_REMOVED lines=101> */
.L_x_607:
        /* <DEDUP_REMOVED lines=14> */
[----:B------:R-:W-:Y:S05]  /*0c50*/  CALL.REL.NOINC `($__internal_20_$__cuda_sm20_div_u64) ;  /* 0x0000002000147944 */ /* 0x000fea0003c00000 */
[----:B------:R-:W-:Y:S05]  /*0c60*/  BRA `(.L_x_609) ;  /* 0x00000000004c7947 */ /* 0x000fea0003800000 */
.L_x_608:
        /* <DEDUP_REMOVED lines=19> */
.L_x_609:
[----:B------:R-:W-:Y:S02]  /*0da0*/  IADD3 R4, R8, -0x1, RZ ;  /* 0xffffffff08047810 */ /* 0x000fe40007ffe0ff */
[----:B------:R-:W-:-:S07]  /*0db0*/  MOV R9, R0 ;  /* 0x0000000000097202 */ /* 0x000fce0000000f00 */
.L_x_606:
        /* <DEDUP_REMOVED lines=80> */
.L_x_611:
[----:B------:R-:W-:Y:S05]  /*12c0*/  BSYNC B0 ;  /* 0x0000000000007941 */ /* 0x000fea0003800000 */
.L_x_610:
        /* <DEDUP_REMOVED lines=164> */
.L_x_613:
[----:B------:R-:W-:Y:S05]  /*1d10*/  BSYNC B0 ;  /* 0x0000000000007941 */ /* 0x000fea0003800000 */
.L_x_612:
        /* <DEDUP_REMOVED lines=29> */
.L_x_618:
        /* <DEDUP_REMOVED lines=142> */
.L_x_617:
[----:B------:R-:W-:Y:S05]  /*27d0*/  BSYNC B0 ;  /* 0x0000000000007941 */ /* 0x000fea0003800000 */
.L_x_616:
[----:B------:R-:W-:Y:S05]  /*27e0*/  @!P5 BRA `(.L_x_615) ;  /* 0x0000000000d0d947 */ /* 0x000fea0003800000 */
[----:B------:R-:W-:Y:S01]  /*27f0*/  VIADD R4, R40, 0x3 ;  /* 0x0000000328047836 */ /* 0x000fe20000000000 */
[----:B------:R-:W-:Y:S01]  /*2800*/  MOV R20, 0x3 ;  /* 0x0000000300147802 */ /* 0x000fe20000000f00 */
[----:B------:R-:W-:-:S03]  /*2810*/  IMAD.MOV.U32 R6, RZ, RZ, RZ ;  /* 0x000000ffff067224 */ /* 0x000fc600078e00ff */
[----:B------:R-:W-:-:S07]  /*2820*/  SHF.R.S32.HI R7, RZ, 0x1f, R4 ;  /* 0x0000001fff077819 */ /* 0x000fce0000011404 */
.L_x_619:
        /* <DEDUP_REMOVED lines=48> */
.L_x_615:
[----:B------:R-:W-:Y:S05]  /*2b30*/  BSYNC B1 ;  /* 0x0000000000017941 */ /* 0x000fea0003800000 */
.L_x_614:
[----:B------:R-:W-:Y:S05]  /*2b40*/  @P4 EXIT ;  /* 0x000000000000494d */ /* 0x000fea0003800000 */
[----:B------:R-:W1:Y:S01]  /*2b50*/  S2R R0, SR_CTAID.Y ;  /* 0x0000000000007919 */ /* 0x000e620000002600 */
[----:B------:R-:W-:Y:S01]  /*2b60*/  ULDC.64 UR4, c[0x0][0x288] ;  /* 0x0000a20000047ab9 */ /* 0x000fe20000000a00 */
[----:B------:R-:W-:Y:S01]  /*2b70*/  F2FP.F16.F32.PACK_AB R8, R12, R11 ;  /* 0x0000000b0c08723e */ /* 0x000fe200000000ff */
[----:B------:R-:W-:Y:S01]  /*2b80*/  IMAD R32, R32, UR4, RZ ;  /* 0x0000000420207c24 */ /* 0x000fe2000f8e02ff */
[----:B------:R-:W-:-:S03]  /*2b90*/  F2FP.F16.F32.PACK_AB R9, R9, R10 ;  /* 0x0000000a0909723e */ /* 0x000fc600000000ff */
        /* <DEDUP_REMOVED lines=17> */
        .weak           $__internal_20_$__cuda_sm20_div_u64
        .type           $__internal_20_$__cuda_sm20_div_u64,@function
        .size           $__internal_20_$__cuda_sm20_div_u64,(.L_x_1628 - $__internal_20_$__cuda_sm20_div_u64)
$__internal_20_$__cuda_sm20_div_u64:
        /* <DEDUP_REMOVED lines=60> */
[----:B------:R-:W-:Y:S06]  /*3070*/  RET.REL.NODEC R6 `(_ZN7cutlass13device_kernelIN5flash19FlashAttnFwdCombineIN4cute5tupleIJNS3_1CILi8EEENS5_ILi128EEEEEELi6ELi256ELi1ELb0ELb1ENS_6half_tEfNS_4arch4Sm90EEEEEvNT_6ParamsE) ;  /* 0xffffffcc06e07950 */ /* 0x000fec0003c3ffff */
.L_x_620:
        /* <DEDUP_REMOVED lines=16> */
.L_x_1628:


//--------------------- .text._ZN7cutlass13device_kernelIN5flash19FlashAttnFwdCombineIN4cute5tupleIJNS3_1CILi8EEENS5_ILi128EEEEEELi5ELi256ELi1ELb0ELb1ENS_6half_tEfNS_4arch4Sm90EEEEEvNT_6ParamsE --------------------------
	.section	.text._ZN7cutlass13device_kernelIN5flash19FlashAttnFwdCombineIN4cute5tupleIJNS3_1CILi8EEENS5_ILi128EEEEEELi5ELi256ELi1ELb0ELb1ENS_6half_tEfNS_4arch4Sm90EEEEEvNT_6ParamsE,"ax",@progbits
	.align	128
.text._ZN7cutlass13device_kernelIN5flash19FlashAttnFwdCombineIN4cute5tupleIJNS3_1CILi8EEENS5_ILi128EEEEEELi5ELi256ELi1ELb0ELb1ENS_6half_tEfNS_4arch4Sm90EEEEEvNT_6ParamsE:
        .type           _ZN7cutlass13device_kernelIN5flash19FlashAttnFwdCombineIN4cute5tupleIJNS3_1CILi8EEENS5_ILi128EEEEEELi5ELi256ELi1ELb0ELb1ENS_6half_tEfNS_4arch4Sm90EEEEEvNT_6ParamsE,@function
        .size           _ZN7cutlass13device_kernelIN5flash19FlashAttnFwdCombineIN4cute5tupleIJNS3_1CILi8EEENS5_ILi128EEEEEELi5ELi256ELi1ELb0ELb1ENS_6half_tEfNS_4arch4Sm90EEEEEvNT_6ParamsE,(.L_x_1630 - _ZN7cutlass13device_kernelIN5flash19FlashAttnFwdCombineIN4cute5tupleIJNS3_1CILi8EEENS5_ILi128EEEEEELi5ELi256ELi1ELb0ELb1ENS_6half_tEfNS_4arch4Sm90EEEEEvNT_6ParamsE)
        .other          _ZN7cutlass13device_kernelIN5flash19FlashAttnFwdCombineIN4cute5tupleIJNS3_1CILi8EEENS5_ILi128EEEEEELi5ELi256ELi1ELb0ELb1ENS_6half_tEfNS_4arch4Sm90EEEEEvNT_6ParamsE,@"STO_CUDA_ENTRY STV_DEFAULT"
_ZN7cutlass13device_kernelIN5flash19FlashAttnFwdCombineIN4cute5tupleIJNS3_1CILi8EEENS5_ILi128EEEEEELi5ELi256ELi1ELb0ELb1ENS_6half_tEfNS_4arch4Sm90EEEEEvNT_6ParamsE:
        /* <DEDUP_REMOVED lines=57> */
.L_x_621:
        /* <DEDUP_REMOVED lines=25> */
.L_x_622:
        /* <DEDUP_REMOVED lines=101> */
.L_x_624:
        /* <DEDUP_REMOVED lines=14> */
[----:B------:R-:W-:Y:S05]  /*0c50*/  CALL.REL.NOINC `($__internal_21_$__cuda_sm20_div_u64) ;  /* 0x0000001c00707944 */ /* 0x000fea0003c00000 */
[----:B------:R-:W-:Y:S05]  /*0c60*/  BRA `(.L_x_626) ;  /* 0x00000000004c7947 */ /* 0x000fea0003800000 */
.L_x_625:
        /* <DEDUP_REMOVED lines=19> */
.L_x_626:
[----:B------:R-:W-:Y:S02]  /*0da0*/  IADD3 R4, R8, -0x1, RZ ;  /* 0xffffffff08047810 */ /* 0x000fe40007ffe0ff */
[----:B------:R-:W-:-:S07]  /*0db0*/  MOV R9, R0 ;  /* 0x0000000000097202 */ /* 0x000fce0000000f00 */
.L_x_623:
        /* <DEDUP_REMOVED lines=53> */
.L_x_628:
[----:B------:R-:W-:Y:S05]  /*1110*/  BSYNC B0 ;  /* 0x0000000000007941 */ /* 0x000fea0003800000 */
.L_x_627:
        /* <DEDUP_REMOVED lines=151> */
.L_x_630:
[----:B------:R-:W-:Y:S05]  /*1a90*/  BSYNC B0 ;  /* 0x0000000000007941 */ /* 0x000fea0003800000 */
.L_x_629:
        /* <DEDUP_REMOVED lines=28> */
.L_x_635:
        /* <DEDUP_REMOVED lines=142> */
.L_x_634:
[----:B------:R-:W-:Y:S05]  /*2540*/  BSYNC B0 ;  /* 0x0000000000007941 */ /* 0x000fea0003800000 */
.L_x_633:
[----:B------:R-:W-:Y:S05]  /*2550*/  @!P5 BRA `(.L_x_632) ;  /* 0x0000000000d0d947 */ /* 0x000fea0003800000 */
[----:B------:R-:W-:Y:S01]  /*2560*/  VIADD R4, R40, 0x3 ;  /* 0x0000000328047836 */ /* 0x000fe20000000000 */
[----:B------:R-:W-:Y:S01]  /*2570*/  MOV R20, 0x3 ;  /* 0x0000000300147802 */ /* 0x000fe20000000f00 */
[----:B-1----:R-:W-:-:S03]  /*2580*/  IMAD.MOV.U32 R6, RZ, RZ, RZ ;  /* 0x000000ffff067224 */ /* 0x002fc600078e00ff */
[----:B------:R-:W-:-:S07]  /*2590*/  SHF.R.S32.HI R7, RZ, 0x1f, R4 ;  /* 0x0000001fff077819 */ /* 0x000fce0000011404 */
.L_x_636:
        /* <DEDUP_REMOVED lines=48> */
.L_x_632:
[----:B------:R-:W-:Y:S05]  /*28a0*/  BSYNC B1 ;  /* 0x0000000000017941 */ /* 0x000fea0003800000 */
.L_x_631:
        /* <DEDUP_REMOVED lines=23> */
        .weak           $__internal_21_$__cuda_sm20_div_u64
        .type           $__internal_21_$__cuda_sm20_div_u64,@function
        .size           $__internal_21_$__cuda_sm20_div_u64,(.L_x_1630 - $__internal_21_$__cuda_sm20_div_u64)
$__internal_21_$__cuda_sm20_div_u64:
        /* <DEDUP_REMOVED lines=60> */
[----:B------:R-:W-:Y:S06]  /*2de0*/  RET.REL.NODEC R6 `(_ZN7cutlass13device_kernelIN5flash19FlashAttnFwdCombineIN4cute5tupleIJNS3_1CILi8EEENS5_ILi128EEEEEELi5ELi256ELi1ELb0ELb1ENS_6half_tEfNS_4arch4Sm90EEEEEvNT_6ParamsE) ;  /* 0xffffffd006847950 */ /* 0x000fec0003c3ffff */
.L_x_637:
        /* <DEDUP_REMOVED lines=9> */
.L_x_1630:


//--------------------- .text._ZN7cutlass13device_kernelIN5flash19FlashAttnFwdCombineIN4cute5tupleIJNS3_1CILi8EEENS5_ILi128EEEEEELi8ELi256ELi1ELb0ELb0ENS_6half_tEfNS_4arch4Sm80EEEEEvNT_6ParamsE --------------------------
	.section	.text._ZN7cutlass13device_kernelIN5flash19FlashAttnFwdCombineIN4cute5tupleIJNS3_1CILi8EEENS5_ILi128EEEEEELi8ELi256ELi1ELb0ELb0ENS_6half_tEfNS_4arch4Sm80EEEEEvNT_6ParamsE,"ax",@progbits
	.align	128
.text._ZN7cutlass13device_kernelIN5flash19FlashAttnFwdCombineIN4cute5tupleIJNS3_1CILi8EEENS5_ILi128EEEEEELi8ELi256ELi1ELb0ELb0ENS_6half_tEfNS_4arch4Sm80EEEEEvNT_6ParamsE:
        .type           _ZN7cutlass13device_kernelIN5flash19FlashAttnFwdCombineIN4cute5tupleIJNS3_1CILi8EEENS5_ILi128EEEEEELi8ELi256ELi1ELb0ELb0ENS_6half_tEfNS_4arch4Sm80EEEEEvNT_6ParamsE,@function
        .size           _ZN7cutlass13device_kernelIN5flash19FlashAttnFwdCombineIN4cute5tupleIJNS3_1CILi8EEENS5_ILi128EEEEEELi8ELi256ELi1ELb0ELb0ENS_6half_tEfNS_4arch4Sm80EEEEEvNT_6ParamsE,(.L_x_1632 - _ZN7cutlass13device_kernelIN5flash19FlashAttnFwdCombineIN4cute5tupleIJNS3_1CILi8EEENS5_ILi128EEEEEELi8ELi256ELi1ELb0ELb0ENS_6half_tEfNS_4arch4Sm80EEEEEvNT_6ParamsE)
        .other          _ZN7cutlass13device_kernelIN5flash19FlashAttnFwdCombineIN4cute5tupleIJNS3_1CILi8EEENS5_ILi128EEEEEELi8ELi256ELi1ELb0ELb0ENS_6half_tEfNS_4arch4Sm80EEEEEvNT_6ParamsE,@"STO_CUDA_ENTRY STV_DEFAULT"
_ZN7cutlass13device_kernelIN5flash19FlashAttnFwdCombineIN4cute5tupleIJNS3_1CILi8EEENS5_ILi128EEEEEELi8ELi256ELi1ELb0ELb0ENS_6half_tEfNS_4arch4Sm80EEEEEvNT_6ParamsE:
        /* <DEDUP_REMOVED lines=58> */
.L_x_638:
        /* <DEDUP_REMOVED lines=212> */
.L_x_640:
[----:B------:R-:W-:Y:S05]  /*10e0*/  BSYNC B0 ;  /* 0x0000000000007941 */ /* 0x000fea0003800000 */
.L_x_639:
        /* <DEDUP_REMOVED lines=228> */
.L_x_642:
[----:B------:R-:W-:Y:S05]  /*1f30*/  BSYNC B0 ;  /* 0x0000000000007941 */ /* 0x000fea0003800000 */
.L_x_641:
        /* <DEDUP_REMOVED lines=36> */
.L_x_647:
        /* <DEDUP_REMOVED lines=142> */
.L_x_646:
[----:B------:R-:W-:Y:S05]  /*2a60*/  BSYNC B0 ;  /* 0x0000000000007941 */ /* 0x000fea0003800000 */
.L_x_645:
[----:B------:R-:W-:Y:S05]  /*2a70*/  @!P5 BRA `(.L_x_644) ;  /* 0x0000000000d0d947 */ /* 0x000fea0003800000 */
[----:B------:R-:W-:Y:S01]  /*2a80*/  VIADD R6, R48, 0x3 ;  /* 0x0000000330067836 */ /* 0x000fe20000000000 */
[----:B------:R-:W-:Y:S01]  /*2a90*/  MOV R26, 0x3 ;  /* 0x00000003001a7802 */ /* 0x000fe20000000f00 */
[----:B------:R-:W-:-:S03]  /*2aa0*/  IMAD.MOV.U32 R20, RZ, RZ, RZ ;  /* 0x000000ffff147224 */ /* 0x000fc600078e00ff */
[----:B------:R-:W-:-:S07]  /*2ab0*/  SHF.R.S32.HI R15, RZ, 0x1f, R6 ;  /* 0x0000001fff0f7819 */ /* 0x000fce0000011406 */
.L_x_648:
        /* <DEDUP_REMOVED lines=48> */
.L_x_644:
[----:B------:R-:W-:Y:S05]  /*2dc0*/  BSYNC B1 ;  /* 0x0000000000017941 */ /* 0x000fea0003800000 */
.L_x_643:
        /* <DEDUP_REMOVED lines=28> */
.L_x_649:
        /* <DEDUP_REMOVED lines=15> */
.L_x_1632:


//--------------------- .text._ZN7cutlass13device_kernelIN5flash19FlashAttnFwdCombineIN4cute5tupleIJNS3_1CILi8EEENS5_ILi128EEEEEELi7ELi256ELi1ELb0ELb0ENS_6half_tEfNS_4arch4Sm80EEEEEvNT_6ParamsE --------------------------
	.section	.text._ZN7cutlass13device_kernelIN5flash19FlashAttnFwdCombineIN4cute5tupleIJNS3_1CILi8EEENS5_ILi128EEEEEELi7ELi256ELi1ELb0ELb0ENS_6half_tEfNS_4arch4Sm80EEEEEvNT_6ParamsE,"ax",@progbits
	.align	128
.text._ZN7cutlass13device_kernelIN5flash19FlashAttnFwdCombineIN4cute5tupleIJNS3_1CILi8EEENS5_ILi128EEEEEELi7ELi256ELi1ELb0ELb0ENS_6half_tEfNS_4arch4Sm80EEEEEvNT_6ParamsE:
        .type           _ZN7cutlass13device_kernelIN5flash19FlashAttnFwdCombineIN4cute5tupleIJNS3_1CILi8EEENS5_ILi128EEEEEELi7ELi256ELi1ELb0ELb0ENS_6half_tEfNS_4arch4Sm80EEEEEvNT_6ParamsE,@function
        .size           _ZN7cutlass13device_kernelIN5flash19FlashAttnFwdCombineIN4cute5tupleIJNS3_1CILi8EEENS5_ILi128EEEEEELi7ELi256ELi1ELb0ELb0ENS_6half_tEfNS_4arch4Sm80EEEEEvNT_6ParamsE,(.L_x_1633 - _ZN7cutlass13device_kernelIN5flash19FlashAttnFwdCombineIN4cute5tupleIJNS3_1CILi8EEENS5_ILi128EEEEEELi7ELi256ELi1ELb0ELb0ENS_6half_tEfNS_4arch4Sm80EEEEEvNT_6ParamsE)
        .other          _ZN7cutlass13device_kernelIN5flash19FlashAttnFwdCombineIN4cute5tupleIJNS3_1CILi8EEENS5_ILi128EEEEEELi7ELi256ELi1ELb0ELb0ENS_6half_tEfNS_4arch4Sm80EEEEEvNT_6ParamsE,@"STO_CUDA_ENTRY STV_DEFAULT"
_ZN7cutlass13device_kernelIN5flash19FlashAttnFwdCombineIN4cute5tupleIJNS3_1CILi8EEENS5_ILi128EEEEEELi7ELi256ELi1ELb0ELb0ENS_6half_tEfNS_4arch4Sm80EEEEEvNT_6ParamsE:
        /* <DEDUP_REMOVED lines=58> */
.L_x_650:
        /* <DEDUP_REMOVED lines=144> */
.L_x_652:
[----:B------:R-:W-:Y:S05]  /*0ca0*/  BSYNC B0 ;  /* 0x0000000000007941 */ /* 0x000fea0003800000 */
.L_x_651:
        /* <DEDUP_REMOVED lines=192> */
.L_x_654:
[----:B------:R-:W-:Y:S05]  /*18b0*/  BSYNC B0 ;  /* 0x0000000000007941 */ /* 0x000fea0003800000 */
.L_x_653:
        /* <DEDUP_REMOVED lines=32> */
.L_x_659:
        /* <DEDUP_REMOVED lines=142> */
.L_x_658:
[----:B------:R-:W-:Y:S05]  /*23a0*/  BSYNC B0 ;  /* 0x0000000000007941 */ /* 0x000fea0003800000 */
.L_x_657:
[----:B------:R-:W-:Y:S05]  /*23b0*/  @!P5 BRA `(.L_x_656) ;  /* 0x0000000000d0d947 */ /* 0x000fea0003800000 */
[----:B------:R-:W-:Y:S01]  /*23c0*/  VIADD R4, R42, 0x3 ;  /* 0x000000032a047836 */ /* 0x000fe20000000000 */
[----:B------:R-:W-:Y:S01]  /*23d0*/  HFMA2.MMA R20, -RZ, RZ, 0, 1.78813934326171875e-07 ;  /* 0x00000003ff147435 */ /* 0x000fe200000001ff */
[----:B-1----:R-:W-:-:S03]  /*23e0*/  IMAD.MOV.U32 R6, RZ, RZ, RZ ;  /* 0x000000ffff067224 */ /* 0x002fc600078e00ff */
[----:B------:R-:W-:-:S07]  /*23f0*/  SHF.R.S32.HI R7, RZ, 0x1f, R4 ;  /* 0x0000001fff077819 */ /* 0x000fce0000011404 */
.L_x_660:
        /* <DEDUP_REMOVED lines=48> */
.L_x_656:
[----:B------:R-:W-:Y:S05]  /*2700*/  BSYNC B1 ;  /* 0x0000000000017941 */ /* 0x000fea0003800000 */
.L_x_655:
        /* <DEDUP_REMOVED lines=29> */
.L_x_661:
        /* <DEDUP_REMOVED lines=10> */
.L_x_1633:


//--------------------- .text._ZN7cutlass13device_kernelIN5flash19FlashAttnFwdCombineIN4cute5tupleIJNS3_1CILi8EEENS5_ILi128EEEEEELi6ELi256ELi1ELb0ELb0ENS_6half_tEfNS_4arch4Sm80EEEEEvNT_6ParamsE --------------------------
	.section	.text._ZN7cutlass13device_kernelIN5flash19FlashAttnFwdCombineIN4cute5tupleIJNS3_1CILi8EEENS5_ILi128EEEEEELi6ELi256ELi1ELb0ELb0ENS_6half_tEfNS_4arch4Sm80EEEEEvNT_6ParamsE,"ax",@progbits
	.align	128
.text._ZN7cutlass13device_kernelIN5flash19FlashAttnFwdCombineIN4cute5tupleIJNS3_1CILi8EEENS5_ILi128EEEEEELi6ELi256ELi1ELb0ELb0ENS_6half_tEfNS_4arch4Sm80EEEEEvNT_6ParamsE:
        .type           _ZN7cutlass13device_kernelIN5flash19FlashAttnFwdCombineIN4cute5tupleIJNS3_1CILi8EEENS5_ILi128EEEEEELi6ELi256ELi1ELb0ELb0ENS_6half_tEfNS_4arch4Sm80EEEEEvNT_6ParamsE,@function
        .size           _ZN7cutlass13device_kernelIN5flash19FlashAttnFwdCombineIN4cute5tupleIJNS3_1CILi8EEENS5_ILi128EEEEEELi6ELi256ELi1ELb0ELb0ENS_6half_tEfNS_4arch4Sm80EEEEEvNT_6ParamsE,(.L_x_1634 - _ZN7cutlass13device_kernelIN5flash19FlashAttnFwdCombineIN4cute5tupleIJNS3_1CILi8EEENS5_ILi128EEEEEELi6ELi256ELi1ELb0ELb0ENS_6half_tEfNS_4arch4Sm80EEEEEvNT_6ParamsE)
        .other          _ZN7cutlass13device_kernelIN5flash19FlashAttnFwdCombineIN4cute5tupleIJNS3_1CILi8EEENS5_ILi128EEEEEELi6ELi256ELi1ELb0ELb0ENS_6half_tEfNS_4arch4Sm80EEEEEvNT_6ParamsE,@"STO_CUDA_ENTRY STV_DEFAULT"
_ZN7cutlass13device_kernelIN5flash19FlashAttnFwdCombineIN4cute5tupleIJNS3_1CILi8EEENS5_ILi128EEEEEELi6ELi256ELi1ELb0ELb0ENS_6half_tEfNS_4arch4Sm80EEEEEvNT_6ParamsE:
        /* <DEDUP_REMOVED lines=58> */
.L_x_662:
        /* <DEDUP_REMOVED lines=94> */
.L_x_664:
[----:B------:R-:W-:Y:S05]  /*0980*/  BSYNC B0 ;  /* 0x0000000000007941 */ /* 0x000fea0003800000 */
.L_x_663:
        /* <DEDUP_REMOVED lines=170> */
.L_x_666:
[----:B------:R-:W-:Y:S05]  /*1430*/  BSYNC B0 ;  /* 0x0000000000007941 */ /* 0x000fea0003800000 */
.L_x_665:
        /* <DEDUP_REMOVED lines=29> */
.L_x_671:
        /* <DEDUP_REMOVED lines=142> */
.L_x_670:
[----:B------:R-:W-:Y:S05]  /*1ef0*/  BSYNC B0 ;  /* 0x0000000000007941 */ /* 0x000fea0003800000 */
.L_x_669:
[----:B------:R-:W-:Y:S05]  /*1f00*/  @!P5 BRA `(.L_x_668) ;  /* 0x0000000000d0d947 */ /* 0x000fea0003800000 */
[----:B------:R-:W-:Y:S01]  /*1f10*/  VIADD R4, R42, 0x3 ;  /* 0x000000032a047836 */ /* 0x000fe20000000000 */
[----:B------:R-:W-:Y:S01]  /*1f20*/  MOV R20, 0x3 ;  /* 0x0000000300147802 */ /* 0x000fe20000000f00 */
[----:B------:R-:W-:-:S03]  /*1f30*/  IMAD.MOV.U32 R6, RZ, RZ, RZ ;  /* 0x000000ffff067224 */ /* 0x000fc600078e00ff */
[----:B------:R-:W-:-:S07]  /*1f40*/  SHF.R.S32.HI R7, RZ, 0x1f, R4 ;  /* 0x0000001fff077819 */ /* 0x000fce0000011404 */
.L_x_672:
        /* <DEDUP_REMOVED lines=48> */
.L_x_668:
[----:B------:R-:W-:Y:S05]  /*2250*/  BSYNC B1 ;  /* 0x0000000000017941 */ /* 0x000fea0003800000 */
.L_x_667:
        /* <DEDUP_REMOVED lines=29> */
.L_x_673:
        /* <DEDUP_REMOVED lines=13> */
.L_x_1634:


//--------------------- .text._ZN7cutlass13device_kernelIN5flash19FlashAttnFwdCombineIN4cute5tupleIJNS3_1CILi8EEENS5_ILi128EEEEEELi5ELi256ELi1ELb0ELb0ENS_6half_tEfNS_4arch4Sm80EEEEEvNT_6ParamsE --------------------------
	.section	.text._ZN7cutlass13device_kernelIN5flash19FlashAttnFwdCombineIN4cute5tupleIJNS3_1CILi8EEENS5_ILi128EEEEEELi5ELi256ELi1ELb0ELb0ENS_6half_tEfNS_4arch4Sm80EEEEEvNT_6ParamsE,"ax",@progbits
	.align	128
.text._ZN7cutlass13device_kernelIN5flash19FlashAttnFwdCombineIN4cute5tupleIJNS3_1CILi8EEENS5_ILi128EEEEEELi5ELi256ELi1ELb0ELb0ENS_6half_tEfNS_4arch4Sm80EEEEEvNT_6ParamsE:
        .type           _ZN7cutlass13device_kernelIN5flash19FlashAttnFwdCombineIN4cute5tupleIJNS3_1CILi8EEENS5_ILi128EEEEEELi5ELi256ELi1ELb0ELb0ENS_6half_tEfNS_4arch4Sm80EEEEEvNT_6ParamsE,@function
        .size           _ZN7cutlass13device_kernelIN5flash19FlashAttnFwdCombineIN4cute5tupleIJNS3_1CILi8EEENS5_ILi128EEEEEELi5ELi256ELi1ELb0ELb0ENS_6half_tEfNS_4arch4Sm80EEEEEvNT_6ParamsE,(.L_x_1635 - _ZN7cutlass13device_kernelIN5flash19FlashAttnFwdCombineIN4cute5tupleIJNS3_1CILi8EEENS5_ILi128EEEEEELi5ELi256ELi1ELb0ELb0ENS_6half_tEfNS_4arch4Sm80EEEEEvNT_6ParamsE)
        .other          _ZN7cutlass13device_kernelIN5flash19FlashAttnFwdCombineIN4cute5tupleIJNS3_1CILi8EEENS5_ILi128EEEEEELi5ELi256ELi1ELb0ELb0ENS_6half_tEfNS_4arch4Sm80EEEEEvNT_6ParamsE,@"STO_CUDA_ENTRY STV_DEFAULT"
_ZN7cutlass13device_kernelIN5flash19FlashAttnFwdCombineIN4cute5tupleIJNS3_1CILi8EEENS5_ILi128EEEEEELi5ELi256ELi1ELb0ELb0ENS_6half_tEfNS_4arch4Sm80EEEEEvNT_6ParamsE:
        /* <DEDUP_REMOVED lines=58> */
.L_x_674:
        /* <DEDUP_REMOVED lines=67> */
.L_x_676:
[----:B------:R-:W-:Y:S05]  /*07d0*/  BSYNC B0 ;  /* 0x0000000000007941 */ /* 0x000fea0003800000 */
.L_x_675:
        /* <DEDUP_REMOVED lines=157> */
.L_x_678:
[----:B------:R-:W-:Y:S05]  /*11b0*/  BSYNC B0 ;  /* 0x0000000000007941 */ /* 0x000fea0003800000 */
.L_x_677:
        /* <DEDUP_REMOVED lines=28> */
.L_x_683:
        /* <DEDUP_REMOVED lines=142> */
.L_x_682:
[----:B------:R-:W-:Y:S05]  /*1c60*/  BSYNC B0 ;  /* 0x0000000000007941 */ /* 0x000fea0003800000 */
.L_x_681:
[----:B------:R-:W-:Y:S05]  /*1c70*/  @!P5 BRA `(.L_x_680) ;  /* 0x0000000000d0d947 */ /* 0x000fea0003800000 */
[----:B------:R-:W-:Y:S01]  /*1c80*/  VIADD R4, R42, 0x3 ;  /* 0x000000032a047836 */ /* 0x000fe20000000000 */
[----:B------:R-:W-:Y:S01]  /*1c90*/  MOV R20, 0x3 ;  /* 0x0000000300147802 */ /* 0x000fe20000000f00 */
[----:B------:R-:W-:-:S03]  /*1ca0*/  IMAD.MOV.U32 R6, RZ, RZ, RZ ;  /* 0x000000ffff067224 */ /* 0x000fc600078e00ff */
[----:B------:R-:W-:-:S07]  /*1cb0*/  SHF.R.S32.HI R7, RZ, 0x1f, R4 ;  /* 0x0000001fff077819 */ /* 0x000fce0000011404 */
.L_x_684:
        /* <DEDUP_REMOVED lines=48> */
.L_x_680:
[----:B------:R-:W-:Y:S05]  /*1fc0*/  BSYNC B1 ;  /* 0x0000000000017941 */ /* 0x000fea0003800000 */
.L_x_679:
        /* <DEDUP_REMOVED lines=29> */
.L_x_685:
        /* <DEDUP_REMOVED lines=14> */
.L_x_1635:


//--------------------- .text._ZN7cutlass13device_kernelIN5flash19FlashAttnFwdCombineIN4cute5tupleIJNS3_1CILi8EEENS5_ILi128EEEEEELi8ELi256ELi1ELb0ELb1ENS_6half_tEfNS_4arch4Sm80EEEEEvNT_6ParamsE --------------------------
	.section	.text._ZN7cutlass13device_kernelIN5flash19FlashAttnFwdCombineIN4cute5tupleIJNS3_1CILi8EEENS5_ILi128EEEEEELi8ELi256ELi1ELb0ELb1ENS_6half_tEfNS_4arch4Sm80EEEEEvNT_6ParamsE,"ax",@progbits
	.align	128
.text._ZN7cutlass13device_kernelIN5flash19FlashAttnFwdCombineIN4cute5tupleIJNS3_1CILi8EEENS5_ILi128EEEEEELi8ELi256ELi1ELb0ELb1ENS_6half_tEfNS_4arch4Sm80EEEEEvNT_6ParamsE:
        .type           _ZN7cutlass13device_kernelIN5flash19FlashAttnFwdCombineIN4cute5tupleIJNS3_1CILi8EEENS5_ILi128EEEEEELi8ELi256ELi1ELb0ELb1ENS_6half_tEfNS_4arch4Sm80EEEEEvNT_6ParamsE,@function
        .size           _ZN7cutlass13device_kernelIN5flash19FlashAttnFwdCombineIN4cute5tupleIJNS3_1CILi8EEENS5_ILi128EEEEEELi8ELi256ELi1ELb0ELb1ENS_6half_tEfNS_4arch4Sm80EEEEEvNT_6ParamsE,(.L_x_1636 - _ZN7cutlass13device_kernelIN5flash19FlashAttnFwdCombineIN4cute5tupleIJNS3_1CILi8EEENS5_ILi128EEEEEELi8ELi256ELi1ELb0ELb1ENS_6half_tEfNS_4arch4Sm80EEEEEvNT_6ParamsE)
        .other          _ZN7cutlass13device_kernelIN5flash19FlashAttnFwdCombineIN4cute5tupleIJNS3_1CILi8EEENS5_ILi128EEEEEELi8ELi256ELi1ELb0ELb1ENS_6half_tEfNS_4arch4Sm80EEEEEvNT_6ParamsE,@"STO_CUDA_ENTRY STV_DEFAULT"
_ZN7cutlass13device_kernelIN5flash19FlashAttnFwdCombineIN4cute5tupleIJNS3_1CILi8EEENS5_ILi128EEEEEELi8ELi256ELi1ELb0ELb1ENS_6half_tEfNS_4arch4Sm80EEEEEvNT_6ParamsE:
        /* <DEDUP_REMOVED lines=57> */
.L_x_686:
        /* <DEDUP_REMOVED lines=25> */
.L_x_687:
        /* <DEDUP_REMOVED lines=101> */
.L_x_689:
        /* <DEDUP_REMOVED lines=14> */
[----:B------:R-:W-:Y:S05]  /*0c50*/  CALL.REL.NOINC `($__internal_22_$__cuda_sm20_div_u64) ;  /* 0x0000002800f47944 */ /* 0x000fea0003c00000 */
[----:B------:R-:W-:Y:S05]  /*0c60*/  BRA `(.L_x_691) ;  /* 0x00000000004c7947 */ /* 0x000fea0003800000 */
.L_x_690:
        /* <DEDUP_REMOVED lines=19> */
.L_x_691:
[----:B------:R-:W-:Y:S02]  /*0da0*/  IADD3 R4, R7, -0x1, RZ ;  /* 0xffffffff07047810 */ /* 0x000fe40007ffe0ff */
[----:B------:R-:W-:-:S07]  /*0db0*/  MOV R9, R0 ;  /* 0x0000000000097202 */ /* 0x000fce0000000f00 */
.L_x_688:
        /* <DEDUP_REMOVED lines=200> */
.L_x_693:
[----:B------:R-:W-:Y:S05]  /*1a40*/  BSYNC B0 ;  /* 0x0000000000007941 */ /* 0x000fea0003800000 */
.L_x_692:
        /* <DEDUP_REMOVED lines=222> */
.L_x_695:
[----:B------:R-:W-:Y:S05]  /*2830*/  BSYNC B0 ;  /* 0x0000000000007941 */ /* 0x000fea0003800000 */
.L_x_694:
        /* <DEDUP_REMOVED lines=35> */
.L_x_700:
        /* <DEDUP_REMOVED lines=142> */
.L_x_699:
[----:B------:R-:W-:Y:S05]  /*3350*/  BSYNC B0 ;  /* 0x0000000000007941 */ /* 0x000fea0003800000 */
.L_x_698:
[----:B------:R-:W-:Y:S05]  /*3360*/  @!P5 BRA `(.L_x_697) ;  /* 0x0000000000d0d947 */ /* 0x000fea0003800000 */
[----:B------:R-:W-:Y:S01]  /*3370*/  VIADD R4, R40, 0x3 ;  /* 0x0000000328047836 */ /* 0x000fe20000000000 */
[----:B-1----:R-:W-:Y:S01]  /*3380*/  MOV R20, 0x3 ;  /* 0x0000000300147802 */ /* 0x002fe20000000f00 */
[----:B------:R-:W-:-:S03]  /*3390*/  IMAD.MOV.U32 R6, RZ, RZ, RZ ;  /* 0x000000ffff067224 */ /* 0x000fc600078e00ff */
[----:B------:R-:W-:-:S07]  /*33a0*/  SHF.R.S32.HI R7, RZ, 0x1f, R4 ;  /* 0x0000001fff077819 */ /* 0x000fce0000011404 */
.L_x_701:
        /* <DEDUP_REMOVED lines=48> */
.L_x_697:
[----:B------:R-:W-:Y:S05]  /*36b0*/  BSYNC B1 ;  /* 0x0000000000017941 */ /* 0x000fea0003800000 */
.L_x_696:
        /* <DEDUP_REMOVED lines=23> */
        .weak           $__internal_22_$__cuda_sm20_div_u64
        .type           $__internal_22_$__cuda_sm20_div_u64,@function
        .size           $__internal_22_$__cuda_sm20_div_u64,(.L_x_1636 - $__internal_22_$__cuda_sm20_div_u64)
$__internal_22_$__cuda_sm20_div_u64:
        /* <DEDUP_REMOVED lines=60> */
[----:B------:R-:W-:Y:S06]  /*3bf0*/  RET.REL.NODEC R2 `(_ZN7cutlass13device_kernelIN5flash19FlashAttnFwdCombineIN4cute5tupleIJNS3_1CILi8EEENS5_ILi128EEEEEELi8ELi256ELi1ELb0ELb1ENS_6half_tEfNS_4arch4Sm80EEEEEvNT_6ParamsE) ;  /* 0xffffffc402007950 */ /* 0x000fec0003c3ffff */
.L_x_702:
        /* <DEDUP_REMOVED lines=16> */
.L_x_1636:


//--------------------- .text._ZN7cutlass13device_kernelIN5flash19FlashAttnFwdCombineIN4cute5tupleIJNS3_1CILi8EEENS5_ILi128EEEEEELi7ELi256ELi1ELb0ELb1ENS_6half_tEfNS_4arch4Sm80EEEEEvNT_6ParamsE --------------------------
	.section	.text._ZN7cutlass13device_kernelIN5flash19FlashAttnFwdCombineIN4cute5tupleIJNS3_1CILi8EEENS5_ILi128EEEEEELi7ELi256ELi1ELb0ELb1ENS_6half_tEfNS_4arch4Sm80EEEEEvNT_6ParamsE,"ax",@progbits
	.align	128
.text._ZN7cutlass13device_kernelIN5flash19FlashAttnFwdCombineIN4cute5tupleIJNS3_1CILi8EEENS5_ILi128EEEEEELi7ELi256ELi1ELb0ELb1ENS_6half_tEfNS_4arch4Sm80EEEEEvNT_6ParamsE:
        .type           _ZN7cutlass13device_kernelIN5flash19FlashAttnFwdCombineIN4cute5tupleIJNS3_1CILi8EEENS5_ILi128EEEEEELi7ELi256ELi1ELb0ELb1ENS_6half_tEfNS_4arch4Sm80EEEEEvNT_6ParamsE,@function
        .size           _ZN7cutlass13device_kernelIN5flash19FlashAttnFwdCombineIN4cute5tupleIJNS3_1CILi8EEENS5_ILi128EEEEEELi7ELi256ELi1ELb0ELb1ENS_6half_tEfNS_4arch4Sm80EEEEEvNT_6ParamsE,(.L_x_1638 - _ZN7cutlass13device_kernelIN5flash19FlashAttnFwdCombineIN4cute5tupleIJNS3_1CILi8EEENS5_ILi128EEEEEELi7ELi256ELi1ELb0ELb1ENS_6half_tEfNS_4arch4Sm80EEEEEvNT_6ParamsE)
        .other          _ZN7cutlass13device_kernelIN5flash19FlashAttnFwdCombineIN4cute5tupleIJNS3_1CILi8EEENS5_ILi128EEEEEELi7ELi256ELi1ELb0ELb1ENS_6half_tEfNS_4arch4Sm80EEEEEvNT_6ParamsE,@"STO_CUDA_ENTRY STV_DEFAULT"
_ZN7cutlass13device_kernelIN5flash19FlashAttnFwdCombineIN4cute5tupleIJNS3_1CILi8EEENS5_ILi128EEEEEELi7ELi256ELi1ELb0ELb1ENS_6half_tEfNS_4arch4Sm80EEEEEvNT_6ParamsE:
        /* <DEDUP_REMOVED lines=57> */
.L_x_703:
        /* <DEDUP_REMOVED lines=25> */
.L_x_704:
        /* <DEDUP_REMOVED lines=101> */
.L_x_706:
        /* <DEDUP_REMOVED lines=14> */
[----:B------:R-:W-:Y:S05]  /*0c50*/  CALL.REL.NOINC `($__internal_23_$__cuda_sm20_div_u64) ;  /* 0x00000024003c7944 */ /* 0x000fea0003c00000 */
[----:B------:R-:W-:Y:S05]  /*0c60*/  BRA `(.L_x_708) ;  /* 0x00000000004c7947 */ /* 0x000fea0003800000 */
.L_x_707:
        /* <DEDUP_REMOVED lines=19> */
.L_x_708:
[----:B------:R-:W-:Y:S02]  /*0da0*/  IADD3 R4, R8, -0x1, RZ ;  /* 0xffffffff08047810 */ /* 0x000fe40007ffe0ff */
[----:B------:R-:W-:-:S07]  /*0db0*/  MOV R9, R0 ;  /* 0x0000000000097202 */ /* 0x000fce0000000f00 */
.L_x_705:
        /* <DEDUP_REMOVED lines=129> */
.L_x_710:
[----:B------:R-:W-:Y:S05]  /*15d0*/  BSYNC B0 ;  /* 0x0000000000007941 */ /* 0x000fea0003800000 */
.L_x_709:
        /* <DEDUP_REMOVED lines=186> */
.L_x_712:
[----:B------:R-:W-:Y:S05]  /*2180*/  BSYNC B0 ;  /* 0x0000000000007941 */ /* 0x000fea0003800000 */
.L_x_711:
        /* <DEDUP_REMOVED lines=32> */
.L_x_717:
        /* <DEDUP_REMOVED lines=142> */
.L_x_716:
[----:B------:R-:W-:Y:S05]  /*2c70*/  BSYNC B0 ;  /* 0x0000000000007941 */ /* 0x000fea0003800000 */
.L_x_715:
[----:B------:R-:W-:Y:S05]  /*2c80*/  @!P5 BRA `(.L_x_714) ;  /* 0x0000000000d0d947 */ /* 0x000fea0003800000 */
[----:B------:R-:W-:Y:S01]  /*2c90*/  VIADD R4, R40, 0x3 ;  /* 0x0000000328047836 */ /* 0x000fe20000000000 */
[----:B-1----:R-:W-:Y:S01]  /*2ca0*/  HFMA2.MMA R20, -RZ, RZ, 0, 1.78813934326171875e-07 ;  /* 0x00000003ff147435 */ /* 0x002fe200000001ff */
[----:B------:R-:W-:-:S03]  /*2cb0*/  IMAD.MOV.U32 R6, RZ, RZ, RZ ;  /* 0x000000ffff067224 */ /* 0x000fc600078e00ff */
[----:B------:R-:W-:-:S07]  /*2cc0*/  SHF.R.S32.HI R7, RZ, 0x1f, R4 ;  /* 0x0000001fff077819 */ /* 0x000fce0000011404 */
.L_x_718:
        /* <DEDUP_REMOVED lines=48> */
.L_x_714:
[----:B------:R-:W-:Y:S05]  /*2fd0*/  BSYNC B1 ;  /* 0x0000000000017941 */ /* 0x000fea0003800000 */
.L_x_713:
        /* <DEDUP_REMOVED lines=23> */
        .weak           $__internal_23_$__cuda_sm20_div_u64
        .type           $__internal_23_$__cuda_sm20_div_u64,@function
        .size           $__internal_23_$__cuda_sm20_div_u64,(.L_x_1638 - $__internal_23_$__cuda_sm20_div_u64)
$__internal_23_$__cuda_sm20_div_u64:
        /* <DEDUP_REMOVED lines=60> */
[----:B------:R-:W-:Y:S06]  /*3510*/  RET.REL.NODEC R6 `(_ZN7cutlass13device_kernelIN5flash19FlashAttnFwdCombineIN4cute5tupleIJNS3_1CILi8EEENS5_ILi128EEEEEELi7ELi256ELi1ELb0ELb1ENS_6half_tEfNS_4arch4Sm80EEEEEvNT_6ParamsE) ;  /* 0xffffffc806b87950 */ /* 0x000fec0003c3ffff */
.L_x_719:
        /* <DEDUP_REMOVED lines=14> */
.L_x_1638:


//--------------------- .text._ZN7cutlass13device_kernelIN5flash19FlashAttnFwdCombineIN4cute5tupleIJNS3_1CILi8EEENS5_ILi128EEEEEELi6ELi256ELi1ELb0ELb1ENS_6half_tEfNS_4arch4Sm80EEEEEvNT_6ParamsE --------------------------
	.section	.text._ZN7cutlass13device_kernelIN5flash19FlashAttnFwdCombineIN4cute5tupleIJNS3_1CILi8EEENS5_ILi128EEEEEELi6ELi256ELi1ELb0ELb1ENS_6half_tEfNS_4arch4Sm80EEEEEvNT_6ParamsE,"ax",@progbits
	.align	128
.text._ZN7cutlass13device_kernelIN5flash19FlashAttnFwdCombineIN4cute5tupleIJNS3_1CILi8EEENS5_ILi128EEEEEELi6ELi256ELi1ELb0ELb1ENS_6half_tEfNS_4arch4Sm80EEEEEvNT_6ParamsE:
        .type           _ZN7cutlass13device_kernelIN5flash19FlashAttnFwdCombineIN4cute5tupleIJNS3_1CILi8EEENS5_ILi128EEEEEELi6ELi256ELi1ELb0ELb1ENS_6half_tEfNS_4arch4Sm80EEEEEvNT_6ParamsE,@function
        .size           _ZN7cutlass13device_kernelIN5flash19FlashAttnFwdCombineIN4cute5tupleIJNS3_1CILi8EEENS5_ILi128EEEEEELi6ELi256ELi1ELb0ELb1ENS_6half_tEfNS_4arch4Sm80EEEEEvNT_6ParamsE,(.L_x_1640 - _ZN7cutlass13device_kernelIN5flash19FlashAttnFwdCombineIN4cute5tupleIJNS3_1CILi8EEENS5_ILi128EEEEEELi6ELi256ELi1ELb0ELb1ENS_6half_tEfNS_4arch4Sm80EEEEEvNT_6ParamsE)
        .other          _ZN7cutlass13device_kernelIN5flash19FlashAttnFwdCombineIN4cute5tupleIJNS3_1CILi8EEENS5_ILi128EEEEEELi6ELi256ELi1ELb0ELb1ENS_6half_tEfNS_4arch4Sm80EEEEEvNT_6ParamsE,@"STO_CUDA_ENTRY STV_DEFAULT"
_ZN7cutlass13device_kernelIN5flash19FlashAttnFwdCombineIN4cute5tupleIJNS3_1CILi8EEENS5_ILi128EEEEEELi6ELi256ELi1ELb0ELb1ENS_6half_tEfNS_4arch4Sm80EEEEEvNT_6ParamsE:
        /* <DEDUP_REMOVED lines=57> */
.L_x_720:
        /* <DEDUP_REMOVED lines=25> */
.L_x_721:
        /* <DEDUP_REMOVED lines=101> */
.L_x_723:
        /* <DEDUP_REMOVED lines=14> */
[----:B------:R-:W-:Y:S05]  /*0c50*/  CALL.REL.NOINC `($__internal_24_$__cuda_sm20_div_u64) ;  /* 0x0000002000147944 */ /* 0x000fea0003c00000 */
[----:B------:R-:W-:Y:S05]  /*0c60*/  BRA `(.L_x_725) ;  /* 0x00000000004c7947 */ /* 0x000fea0003800000 */
.L_x_724:
        /* <DEDUP_REMOVED lines=19> */
.L_x_725:
[----:B------:R-:W-:Y:S02]  /*0da0*/  IADD3 R4, R8, -0x1, RZ ;  /* 0xffffffff08047810 */ /* 0x000fe40007ffe0ff */
[----:B------:R-:W-:-:S07]  /*0db0*/  MOV R9, R0 ;  /* 0x0000000000097202 */ /* 0x000fce0000000f00 */
.L_x_722:
        /* <DEDUP_REMOVED lines=80> */
.L_x_727:
[----:B------:R-:W-:Y:S05]  /*12c0*/  BSYNC B0 ;  /* 0x0000000000007941 */ /* 0x000fea0003800000 */
.L_x_726:
        /* <DEDUP_REMOVED lines=164> */
.L_x_729:
[----:B------:R-:W-:Y:S05]  /*1d10*/  BSYNC B0 ;  /* 0x0000000000007941 */ /* 0x000fea0003800000 */
.L_x_728:
        /* <DEDUP_REMOVED lines=29> */
.L_x_734:
        /* <DEDUP_REMOVED lines=142> */
.L_x_733:
[----:B------:R-:W-:Y:S05]  /*27d0*/  BSYNC B0 ;  /* 0x0000000000007941 */ /* 0x000fea0003800000 */
.L_x_732:
[----:B------:R-:W-:Y:S05]  /*27e0*/  @!P5 BRA `(.L_x_731) ;  /* 0x0000000000d0d947 */ /* 0x000fea0003800000 */
[----:B------:R-:W-:Y:S01]  /*27f0*/  VIADD R4, R40, 0x3 ;  /* 0x0000000328047836 */ /* 0x000fe20000000000 */
[----:B------:R-:W-:Y:S01]  /*2800*/  MOV R20, 0x3 ;  /* 0x0000000300147802 */ /* 0x000fe20000000f00 */
[----:B------:R-:W-:-:S03]  /*2810*/  IMAD.MOV.U32 R6, RZ, RZ, RZ ;  /* 0x000000ffff067224 */ /* 0x000fc600078e00ff */
[----:B------:R-:W-:-:S07]  /*2820*/  SHF.R.S32.HI R7, RZ, 0x1f, R4 ;  /* 0x0000001fff077819 */ /* 0x000fce0000011404 */
.L_x_735:
        /* <DEDUP_REMOVED lines=48> */
.L_x_731:
[----:B------:R-:W-:Y:S05]  /*2b30*/  BSYNC B1 ;  /* 0x0000000000017941 */ /* 0x000fea0003800000 */
.L_x_730:
        /* <DEDUP_REMOVED lines=23> */
        .weak           $__internal_24_$__cuda_sm20_div_u64
        .type           $__internal_24_$__cuda_sm20_div_u64,@function
        .size           $__internal_24_$__cuda_sm20_div_u64,(.L_x_1640 - $__internal_24_$__cuda_sm20_div_u64)
$__internal_24_$__cuda_sm20_div_u64:
        /* <DEDUP_REMOVED lines=60> */
[----:B------:R-:W-:Y:S06]  /*3070*/  RET.REL.NODEC R6 `(_ZN7cutlass13device_kernelIN5flash19FlashAttnFwdCombineIN4cute5tupleIJNS3_1CILi8EEENS5_ILi128EEEEEELi6ELi256ELi1ELb0ELb1ENS_6half_tEfNS_4arch4Sm80EEEEEvNT_6ParamsE) ;  /* 0xffffffcc06e07950 */ /* 0x000fec0003c3ffff */
.L_x_736:
        /* <DEDUP_REMOVED lines=16> */
.L_x_1640:


//--------------------- .text._ZN7cutlass13device_kernelIN5flash19FlashAttnFwdCombineIN4cute5tupleIJNS3_1CILi8EEENS5_ILi128EEEEEELi5ELi256ELi1ELb0ELb1ENS_6half_tEfNS_4arch4Sm80EEEEEvNT_6ParamsE --------------------------
	.section	.text._ZN7cutlass13device_kernelIN5flash19FlashAttnFwdCombineIN4cute5tupleIJNS3_1CILi8EEENS5_ILi128EEEEEELi5ELi256ELi1ELb0ELb1ENS_6half_tEfNS_4arch4Sm80EEEEEvNT_6ParamsE,"ax",@progbits
	.align	128
.text._ZN7cutlass13device_kernelIN5flash19FlashAttnFwdCombineIN4cute5tupleIJNS3_1CILi8EEENS5_ILi128EEEEEELi5ELi256ELi1ELb0ELb1ENS_6half_tEfNS_4arch4Sm80EEEEEvNT_6ParamsE:
        .type           _ZN7cutlass13device_kernelIN5flash19FlashAttnFwdCombineIN4cute5tupleIJNS3_1CILi8EEENS5_ILi128EEEEEELi5ELi256ELi1ELb0ELb1ENS_6half_tEfNS_4arch4Sm80EEEEEvNT_6ParamsE,@function
        .size           _ZN7cutlass13device_kernelIN5flash19FlashAttnFwdCombineIN4cute5tupleIJNS3_1CILi8EEENS5_ILi128EEEEEELi5ELi256ELi1ELb0ELb1ENS_6half_tEfNS_4arch4Sm80EEEEEvNT_6ParamsE,(.L_x_1642 - _ZN7cutlass13device_kernelIN5flash19FlashAttnFwdCombineIN4cute5tupleIJNS3_1CILi8EEENS5_ILi128EEEEEELi5ELi256ELi1ELb0ELb1ENS_6half_tEfNS_4arch4Sm80EEEEEvNT_6ParamsE)
        .other          _ZN7cutlass13device_kernelIN5flash19FlashAttnFwdCombineIN4cute5tupleIJNS3_1CILi8EEENS5_ILi128EEEEEELi5ELi256ELi1ELb0ELb1ENS_6half_tEfNS_4arch4Sm80EEEEEvNT_6ParamsE,@"STO_CUDA_ENTRY STV_DEFAULT"
_ZN7cutlass13device_kernelIN5flash19FlashAttnFwdCombineIN4cute5tupleIJNS3_1CILi8EEENS5_ILi128EEEEEELi5ELi256ELi1ELb0ELb1ENS_6half_tEfNS_4arch4Sm80EEEEEvNT_6ParamsE:
        /* <DEDUP_REMOVED lines=57> */
.L_x_737:
        /* <DEDUP_REMOVED lines=25> */
.L_x_738:
        /* <DEDUP_REMOVED lines=101> */
.L_x_740:
        /* <DEDUP_REMOVED lines=14> */
[----:B------:R-:W-:Y:S05]  /*0c50*/  CALL.REL.NOINC `($__internal_25_$__cuda_sm20_div_u64) ;  /* 0x0000001c00707944 */ /* 0x000fea0003c00000 */
[----:B------:R-:W-:Y:S05]  /*0c60*/  BRA `(.L_x_742) ;  /* 0x00000000004c7947 */ /* 0x000fea0003800000 */
.L_x_741:
        /* <DEDUP_REMOVED lines=19> */
.L_x_742:
[----:B------:R-:W-:Y:S02]  /*0da0*/  IADD3 R4, R8, -0x1, RZ ;  /* 0xffffffff08047810 */ /* 0x000fe40007ffe0ff */
[----:B------:R-:W-:-:S07]  /*0db0*/  MOV R9, R0 ;  /* 0x0000000000097202 */ /* 0x000fce0000000f00 */
.L_x_739:
        /* <DEDUP_REMOVED lines=53> */
.L_x_744:
[----:B------:R-:W-:Y:S05]  /*1110*/  BSYNC B0 ;  /* 0x0000000000007941 */ /* 0x000fea0003800000 */
.L_x_743:
        /* <DEDUP_REMOVED lines=151> */
.L_x_746:
[----:B------:R-:W-:Y:S05]  /*1a90*/  BSYNC B0 ;  /* 0x0000000000007941 */ /* 0x000fea0003800000 */
.L_x_745:
        /* <DEDUP_REMOVED lines=28> */
.L_x_751:
        /* <DEDUP_REMOVED lines=142> */
.L_x_750:
[----:B------:R-:W-:Y:S05]  /*2540*/  BSYNC B0 ;  /* 0x0000000000007941 */ /* 0x000fea0003800000 */
.L_x_749:
[----:B------:R-:W-:Y:S05]  /*2550*/  @!P5 BRA `(.L_x_748) ;  /* 0x0000000000d0d947 */ /* 0x000fea0003800000 */
[----:B------:R-:W-:Y:S01]  /*2560*/  VIADD R4, R40, 0x3 ;  /* 0x0000000328047836 */ /* 0x000fe20000000000 */
[----:B------:R-:W-:Y:S01]  /*2570*/  MOV R20, 0x3 ;  /* 0x0000000300147802 */ /* 0x000fe20000000f00 */
[----:B-1----:R-:W-:-:S03]  /*2580*/  IMAD.MOV.U32 R6, RZ, RZ, RZ ;  /* 0x000000ffff067224 */ /* 0x002fc600078e00ff */
[----:B------:R-:W-:-:S07]  /*2590*/  SHF.R.S32.HI R7, RZ, 0x1f, R4 ;  /* 0x0000001fff077819 */ /* 0x000fce0000011404 */
.L_x_752:
        /* <DEDUP_REMOVED lines=48> */
.L_x_748:
[----:B------:R-:W-:Y:S05]  /*28a0*/  BSYNC B1 ;  /* 0x0000000000017941 */ /* 0x000fea0003800000 */
.L_x_747:
        /* <DEDUP_REMOVED lines=23> */
        .weak           $__internal_25_$__cuda_sm20_div_u64
        .type           $__internal_25_$__cuda_sm20_div_u64,@function
        .size           $__internal_25_$__cuda_sm20_div_u64,(.L_x_1642 - $__internal_25_$__cuda_sm20_div_u64)
$__internal_25_$__cuda_sm20_div_u64:
        /* <DEDUP_REMOVED lines=60> */
[----:B------:R-:W-:Y:S06]  /*2de0*/  RET.REL.NODEC R6 `(_ZN7cutlass13device_kernelIN5flash19FlashAttnFwdCombineIN4cute5tupleIJNS3_1CILi8EEENS5_ILi128EEEEEELi5ELi256ELi1ELb0ELb1ENS_6half_tEfNS_4arch4Sm80EEEEEvNT_6ParamsE) ;  /* 0xffffffd006847950 */ /* 0x000fec0003c3ffff */
.L_x_753:
        /* <DEDUP_REMOVED lines=9> */
.L_x_1642:


//--------------------- .text._ZN7cutlass13device_kernelIN5flash19FlashAttnFwdCombineIN4cute5tupleIJNS3_1CILi16EEENS5_ILi64EEEEEELi8ELi256ELi1ELb0ELb0ENS_6half_tEfNS_4arch4Sm90EEEEEvNT_6ParamsE --------------------------
	.section	.text._ZN7cutlass13device_kernelIN5flash19FlashAttnFwdCombineIN4cute5tupleIJNS3_1CILi16EEENS5_ILi64EEEEEELi8ELi256ELi1ELb0ELb0ENS_6half_tEfNS_4arch4Sm90EEEEEvNT_6ParamsE,"ax",@progbits
	.align	128
.text._ZN7cutlass13device_kernelIN5flash19FlashAttnFwdCombineIN4cute5tupleIJNS3_1CILi16EEENS5_ILi64EEEEEELi8ELi256ELi1ELb0ELb0ENS_6half_tEfNS_4arch4Sm90EEEEEvNT_6ParamsE:
        .type           _ZN7cutlass13device_kernelIN5flash19FlashAttnFwdCombineIN4cute5tupleIJNS3_1CILi16EEENS5_ILi64EEEEEELi8ELi256ELi1ELb0ELb0ENS_6half_tEfNS_4arch4Sm90EEEEEvNT_6ParamsE,@function
        .size           _ZN7cutlass13device_kernelIN5flash19FlashAttnFwdCombineIN4cute5tupleIJNS3_1CILi16EEENS5_ILi64EEEEEELi8ELi256ELi1ELb0ELb0ENS_6half_tEfNS_4arch4Sm90EEEEEvNT_6ParamsE,(.L_x_1644 - _ZN7cutlass13device_kernelIN5flash19FlashAttnFwdCombineIN4cute5tupleIJNS3_1CILi16EEENS5_ILi64EEEEEELi8ELi256ELi1ELb0ELb0ENS_6half_tEfNS_4arch4Sm90EEEEEvNT_6ParamsE)
        .other          _ZN7cutlass13device_kernelIN5flash19FlashAttnFwdCombineIN4cute5tupleIJNS3_1CILi16EEENS5_ILi64EEEEEELi8ELi256ELi1ELb0ELb0ENS_6half_tEfNS_4arch4Sm90EEEEEvNT_6ParamsE,@"STO_CUDA_ENTRY STV_DEFAULT"
_ZN7cutlass13device_kernelIN5flash19FlashAttnFwdCombineIN4cute5tupleIJNS3_1CILi16EEENS5_ILi64EEEEEELi8ELi256ELi1ELb0ELb0ENS_6half_tEfNS_4arch4Sm90EEEEEvNT_6ParamsE:
        /* <DEDUP_REMOVED lines=58> */
.L_x_754:
        /* <DEDUP_REMOVED lines=344> */
.L_x_756:
[----:B------:R-:W-:Y:S05]  /*1920*/  BSYNC B0 ;  /* 0x0000000000007941 */ /* 0x000fea0003800000 */
.L_x_755:
        /* <DEDUP_REMOVED lines=283> */
.L_x_758:
[----:B------:R-:W-:Y:S05]  /*2ae0*/  BSYNC B0 ;  /* 0x0000000000007941 */ /* 0x000fea0003800000 */
.L_x_757:
        /* <DEDUP_REMOVED lines=43> */
.L_x_763:
        /* <DEDUP_REMOVED lines=142> */
.L_x_762:
[----:B------:R-:W-:Y:S05]  /*3680*/  BSYNC B0 ;  /* 0x0000000000007941 */ /* 0x000fea0003800000 */
.L_x_761:
[----:B------:R-:W-:Y:S05]  /*3690*/  @!P5 BRA `(.L_x_760) ;  /* 0x0000000000d0d947 */ /* 0x000fea0003800000 */
[----:B------:R-:W-:Y:S01]  /*36a0*/  VIADD R4, R42, 0x3 ;  /* 0x000000032a047836 */ /* 0x000fe20000000000 */
[----:B------:R-:W-:Y:S01]  /*36b0*/  HFMA2.MMA R20, -RZ, RZ, 0, 1.78813934326171875e-07 ;  /* 0x00000003ff147435 */ /* 0x000fe200000001ff */
[----:B------:R-:W-:-:S03]  /*36c0*/  IMAD.MOV.U32 R6, RZ, RZ, RZ ;  /* 0x000000ffff067224 */ /* 0x000fc600078e00ff */
[----:B------:R-:W-:-:S07]  /*36d0*/  SHF.R.S32.HI R7, RZ, 0x1f, R4 ;  /* 0x0000001fff077819 */ /* 0x000fce0000011404 */
.L_x_764:
        /* <DEDUP_REMOVED lines=48> */
.L_x_760:
[----:B------:R-:W-:Y:S05]  /*39e0*/  BSYNC B1 ;  /* 0x0000000000017941 */ /* 0x000fea0003800000 */
.L_x_759:
        /* <DEDUP_REMOVED lines=29> */
.L_x_765:
        /* <DEDUP_REMOVED lines=12> */
.L_x_1644:


//--------------------- .text._ZN7cutlass13device_kernelIN5flash19FlashAttnFwdCombineIN4cute5tupleIJNS3_1CILi16EEENS5_ILi64EEEEEELi7ELi256ELi1ELb0ELb0ENS_6half_tEfNS_4arch4Sm90EEEEEvNT_6ParamsE --------------------------
	.section	.text._ZN7cutlass13device_kernelIN5flash19FlashAttnFwdCombineIN4cute5tupleIJNS3_1CILi16EEENS5_ILi64EEEEEELi7ELi256ELi1ELb0ELb0ENS_6half_tEfNS_4arch4Sm90EEEEEvNT_6ParamsE,"ax",@progbits
	.align	128
.text._ZN7cutlass13device_kernelIN5flash19FlashAttnFwdCombineIN4cute5tupleIJNS3_1CILi16EEENS5_ILi64EEEEEELi7ELi256ELi1ELb0ELb0ENS_6half_tEfNS_4arch4Sm90EEEEEvNT_6ParamsE:
        .type           _ZN7cutlass13device_kernelIN5flash19FlashAttnFwdCombineIN4cute5tupleIJNS3_1CILi16EEENS5_ILi64EEEEEELi7ELi256ELi1ELb0ELb0ENS_6half_tEfNS_4arch4Sm90EEEEEvNT_6ParamsE,@function
        .size           _ZN7cutlass13device_kernelIN5flash19FlashAttnFwdCombineIN4cute5tupleIJNS3_1CILi16EEENS5_ILi64EEEEEELi7ELi256ELi1ELb0ELb0ENS_6half_tEfNS_4arch4Sm90EEEEEvNT_6ParamsE,(.L_x_1645 - _ZN7cutlass13device_kernelIN5flash19FlashAttnFwdCombineIN4cute5tupleIJNS3_1CILi16EEENS5_ILi64EEEEEELi7ELi256ELi1ELb0ELb0ENS_6half_tEfNS_4arch4Sm90EEEEEvNT_6ParamsE)
        .other          _ZN7cutlass13device_kernelIN5flash19FlashAttnFwdCombineIN4cute5tupleIJNS3_1CILi16EEENS5_ILi64EEEEEELi7ELi256ELi1ELb0ELb0ENS_6half_tEfNS_4arch4Sm90EEEEEvNT_6ParamsE,@"STO_CUDA_ENTRY STV_DEFAULT"
_ZN7cutlass13device_kernelIN5flash19FlashAttnFwdCombineIN4cute5tupleIJNS3_1CILi16EEENS5_ILi64EEEEEELi7ELi256ELi1ELb0ELb0ENS_6half_tEfNS_4arch4Sm90EEEEEvNT_6ParamsE:
        /* <DEDUP_REMOVED lines=58> */
.L_x_766:
        /* <DEDUP_REMOVED lines=191> */
.L_x_768:
[----:B------:R-:W-:Y:S05]  /*0f90*/  BSYNC B0 ;  /* 0x0000000000007941 */ /* 0x000fea0003800000 */
.L_x_767:
        /* <DEDUP_REMOVED lines=211> */
.L_x_770:
[----:B------:R-:W-:Y:S05]  /*1cd0*/  BSYNC B0 ;  /* 0x0000000000007941 */ /* 0x000fea0003800000 */
.L_x_769:
        /* <DEDUP_REMOVED lines=36> */
.L_x_775:
        /* <DEDUP_REMOVED lines=142> */
.L_x_774:
[----:B------:R-:W-:Y:S05]  /*2800*/  BSYNC B0 ;  /* 0x0000000000007941 */ /* 0x000fea0003800000 */
.L_x_773:
[----:B------:R-:W-:Y:S05]  /*2810*/  @!P5 BRA `(.L_x_772) ;  /* 0x0000000000d0d947 */ /* 0x000fea0003800000 */
[----:B------:R-:W-:Y:S01]  /*2820*/  VIADD R4, R42, 0x3 ;  /* 0x000000032a047836 */ /* 0x000fe20000000000 */
[----:B-1----:R-:W-:Y:S01]  /*2830*/  MOV R20, 0x3 ;  /* 0x0000000300147802 */ /* 0x002fe20000000f00 */
[----:B------:R-:W-:-:S03]  /*2840*/  IMAD.MOV.U32 R6, RZ, RZ, RZ ;  /* 0x000000ffff067224 */ /* 0x000fc600078e00ff */
[----:B------:R-:W-:-:S07]  /*2850*/  SHF.R.S32.HI R7, RZ, 0x1f, R4 ;  /* 0x0000001fff077819 */ /* 0x000fce0000011404 */
.L_x_776:
        /* <DEDUP_REMOVED lines=48> */
.L_x_772:
[----:B------:R-:W-:Y:S05]  /*2b60*/  BSYNC B1 ;  /* 0x0000000000017941 */ /* 0x000fea0003800000 */
.L_x_771:
        /* <DEDUP_REMOVED lines=29> */
.L_x_777:
        /* <DEDUP_REMOVED lines=12> */
.L_x_1645:


//--------------------- .text._ZN7cutlass13device_kernelIN5flash19FlashAttnFwdCombineIN4cute5tupleIJNS3_1CILi16EEENS5_ILi64EEEEEELi6ELi256ELi1ELb0ELb0ENS_6half_tEfNS_4arch4Sm90EEEEEvNT_6ParamsE --------------------------
	.section	.text._ZN7cutlass13device_kernelIN5flash19FlashAttnFwdCombineIN4cute5tupleIJNS3_1CILi16EEENS5_ILi64EEEEEELi6ELi256ELi1ELb0ELb0ENS_6half_tEfNS_4arch4Sm90EEEEEvNT_6ParamsE,"ax",@progbits
	.align	128
.text._ZN7cutlass13device_kernelIN5flash19FlashAttnFwdCombineIN4cute5tupleIJNS3_1CILi16EEENS5_ILi64EEEEEELi6ELi256ELi1ELb0ELb0ENS_6half_tEfNS_4arch4Sm90EEEEEvNT_6ParamsE:
        .type           _ZN7cutlass13device_kernelIN5flash19FlashAttnFwdCombineIN4cute5tupleIJNS3_1CILi16EEENS5_ILi64EEEEEELi6ELi256ELi1ELb0ELb0ENS_6half_tEfNS_4arch4Sm90EEEEEvNT_6ParamsE,@function
        .size           _ZN7cutlass13device_kernelIN5flash19FlashAttnFwdCombineIN4cute5tupleIJNS3_1CILi16EEENS5_ILi64EEEEEELi6ELi256ELi1ELb0ELb0ENS_6half_tEfNS_4arch4Sm90EEEEEvNT_6ParamsE,(.L_x_1646 - _ZN7cutlass13device_kernelIN5flash19FlashAttnFwdCombineIN4cute5tupleIJNS3_1CILi16EEENS5_ILi64EEEEEELi6ELi256ELi1ELb0ELb0ENS_6half_tEfNS_4arch4Sm90EEEEEvNT_6ParamsE)
        .other          _ZN7cutlass13device_kernelIN5flash19FlashAttnFwdCombineIN4cute5tupleIJNS3_1CILi16EEENS5_ILi64EEEEEELi6ELi256ELi1ELb0ELb0ENS_6half_tEfNS_4arch4Sm90EEEEEvNT_6ParamsE,@"STO_CUDA_ENTRY STV_DEFAULT"
_ZN7cutlass13device_kernelIN5flash19FlashAttnFwdCombineIN4cute5tupleIJNS3_1CILi16EEENS5_ILi64EEEEEELi6ELi256ELi1ELb0ELb0ENS_6half_tEfNS_4arch4Sm90EEEEEvNT_6ParamsE:
        /* <DEDUP_REMOVED lines=58> */
.L_x_778:
        /* <DEDUP_REMOVED lines=119> */
.L_x_780:
[----:B------:R-:W-:Y:S05]  /*0b10*/  BSYNC B0 ;  /* 0x0000000000007941 */ /* 0x000fea0003800000 */
.L_x_779:
        /* <DEDUP_REMOVED lines=174> */
.L_x_782:
[----:B------:R-:W-:Y:S05]  /*1600*/  BSYNC B0 ;  /* 0x0000000000007941 */ /* 0x000fea0003800000 */
.L_x_781:
        /* <DEDUP_REMOVED lines=31> */
.L_x_787:
        /* <DEDUP_REMOVED lines=142> */
.L_x_786:
[----:B------:R-:W-:Y:S05]  /*20e0*/  BSYNC B0 ;  /* 0x0000000000007941 */ /* 0x000fea0003800000 */
.L_x_785:
[----:B------:R-:W-:Y:S05]  /*20f0*/  @!P5 BRA `(.L_x_784) ;  /* 0x0000000000d0d947 */ /* 0x000fea0003800000 */
[----:B------:R-:W-:Y:S01]  /*2100*/  VIADD R4, R42, 0x3 ;  /* 0x000000032a047836 */ /* 0x000fe20000000000 */
[----:B------:R-:W-:Y:S01]  /*2110*/  MOV R20, 0x3 ;  /* 0x0000000300147802 */ /* 0x000fe20000000f00 */
[----:B-1----:R-:W-:-:S03]  /*2120*/  IMAD.MOV.U32 R6, RZ, RZ, RZ ;  /* 0x000000ffff067224 */ /* 0x002fc600078e00ff */
[----:B------:R-:W-:-:S07]  /*2130*/  SHF.R.S32.HI R7, RZ, 0x1f, R4 ;  /* 0x0000001fff077819 */ /* 0x000fce0000011404 */
.L_x_788:
        /* <DEDUP_REMOVED lines=48> */
.L_x_784:
[----:B------:R-:W-:Y:S05]  /*2440*/  BSYNC B1 ;  /* 0x0000000000017941 */ /* 0x000fea0003800000 */
.L_x_783:
        /* <DEDUP_REMOVED lines=29> */
.L_x_789:
        /* <DEDUP_REMOVED lines=14> */
.L_x_1646:


//--------------------- .text._ZN7cutlass13device_kernelIN5flash19FlashAttnFwdCombineIN4cute5tupleIJNS3_1CILi16EEENS5_ILi64EEEEEELi5ELi256ELi1ELb0ELb0ENS_6half_tEfNS_4arch4Sm90EEEEEvNT_6ParamsE --------------------------
	.section	.text._ZN7cutlass13device_kernelIN5flash19FlashAttnFwdCombineIN4cute5tupleIJNS3_1CILi16EEENS5_ILi64EEEEEELi5ELi256ELi1ELb0ELb0ENS_6half_tEfNS_4arch4Sm90EEEEEvNT_6ParamsE,"ax",@progbits
	.align	128
.text._ZN7cutlass13device_kernelIN5flash19FlashAttnFwdCombineIN4cute5tupleIJNS3_1CILi16EEENS5_ILi64EEEEEELi5ELi256ELi1ELb0ELb0ENS_6half_tEfNS_4arch4Sm90EEEEEvNT_6ParamsE:
        .type           _ZN7cutlass13device_kernelIN5flash19FlashAttnFwdCombineIN4cute5tupleIJNS3_1CILi16EEENS5_ILi64EEEEEELi5ELi256ELi1ELb0ELb0ENS_6half_tEfNS_4arch4Sm90EEEEEvNT_6ParamsE,@function
        .size           _ZN7cutlass13device_kernelIN5flash19FlashAttnFwdCombineIN4cute5tupleIJNS3_1CILi16EEENS5_ILi64EEEEEELi5ELi256ELi1ELb0ELb0ENS_6half_tEfNS_4arch4Sm90EEEEEvNT_6ParamsE,(.L_x_1647 - _ZN7cutlass13device_kernelIN5flash19FlashAttnFwdCombineIN4cute5tupleIJNS3_1CILi16EEENS5_ILi64EEEEEELi5ELi256ELi1ELb0ELb0ENS_6half_tEfNS_4arch4Sm90EEEEEvNT_6ParamsE)
        .other          _ZN7cutlass13device_kernelIN5flash19FlashAttnFwdCombineIN4cute5tupleIJNS3_1CILi16EEENS5_ILi64EEEEEELi5ELi256ELi1ELb0ELb0ENS_6half_tEfNS_4arch4Sm90EEEEEvNT_6ParamsE,@"STO_CUDA_ENTRY STV_DEFAULT"
_ZN7cutlass13device_kernelIN5flash19FlashAttnFwdCombineIN4cute5tupleIJNS3_1CILi16EEENS5_ILi64EEEEEELi5ELi256ELi1ELb0ELb0ENS_6half_tEfNS_4arch4Sm90EEEEEvNT_6ParamsE:
        /* <DEDUP_REMOVED lines=58> */
.L_x_790:
        /* <DEDUP_REMOVED lines=83> */
.L_x_792:
[----:B------:R-:W-:Y:S05]  /*08d0*/  BSYNC B0 ;  /* 0x0000000000007941 */ /* 0x000fea0003800000 */
.L_x_791:
        /* <DEDUP_REMOVED lines=158> */
.L_x_794:
[----:B------:R-:W-:Y:S05]  /*12c0*/  BSYNC B0 ;  /* 0x0000000000007941 */ /* 0x000fea0003800000 */
.L_x_793:
        /* <DEDUP_REMOVED lines=29> */
.L_x_799:
        /* <DEDUP_REMOVED lines=142> */
.L_x_798:
[----:B------:R-:W-:Y:S05]  /*1d80*/  BSYNC B0 ;  /* 0x0000000000007941 */ /* 0x000fea0003800000 */
.L_x_797:
[----:B------:R-:W-:Y:S05]  /*1d90*/  @!P5 BRA `(.L_x_796) ;  /* 0x0000000000d0d947 */ /* 0x000fea0003800000 */
[----:B------:R-:W-:Y:S01]  /*1da0*/  VIADD R4, R42, 0x3 ;  /* 0x000000032a047836 */ /* 0x000fe20000000000 */
[----:B------:R-:W-:Y:S01]  /*1db0*/  MOV R20, 0x3 ;  /* 0x0000000300147802 */ /* 0x000fe20000000f00 */
[----:B-1----:R-:W-:-:S03]  /*1dc0*/  IMAD.MOV.U32 R6, RZ, RZ, RZ ;  /* 0x000000ffff067224 */ /* 0x002fc600078e00ff */
[----:B------:R-:W-:-:S07]  /*1dd0*/  SHF.R.S32.HI R7, RZ, 0x1f, R4 ;  /* 0x0000001fff077819 */ /* 0x000fce0000011404 */
.L_x_800:
        /* <DEDUP_REMOVED lines=48> */
.L_x_796:
[----:B------:R-:W-:Y:S05]  /*20e0*/  BSYNC B1 ;  /* 0x0000000000017941 */ /* 0x000fea0003800000 */
.L_x_795:
        /* <DEDUP_REMOVED lines=29> */
.L_x_801:
        /* <DEDUP_REMOVED lines=12> */
.L_x_1647:


//--------------------- .text._ZN7cutlass13device_kernelIN5flash19FlashAttnFwdCombineIN4cute5tupleIJNS3_1CILi16EEENS5_ILi64EEEEEELi4ELi256ELi1ELb0ELb0ENS_6half_tEfNS_4arch4Sm90EEEEEvNT_6ParamsE --------------------------
	.section	.text._ZN7cutlass13device_kernelIN5flash19FlashAttnFwdCombineIN4cute5tupleIJNS3_1CILi16EEENS5_ILi64EEEEEELi4ELi256ELi1ELb0ELb0ENS_6half_tEfNS_4arch4Sm90EEEEEvNT_6ParamsE,"ax",@progbits
	.align	128
.text._ZN7cutlass13device_kernelIN5flash19FlashAttnFwdCombineIN4cute5tupleIJNS3_1CILi16EEENS5_ILi64EEEEEELi4ELi256ELi1ELb0ELb0ENS_6half_tEfNS_4arch4Sm90EEEEEvNT_6ParamsE:
        .type           _ZN7cutlass13device_kernelIN5flash19FlashAttnFwdCombineIN4cute5tupleIJNS3_1CILi16EEENS5_ILi64EEEEEELi4ELi256ELi1ELb0ELb0ENS_6half_tEfNS_4arch4Sm90EEEEEvNT_6ParamsE,@function
        .size           _ZN7cutlass13device_kernelIN5flash19FlashAttnFwdCombineIN4cute5tupleIJNS3_1CILi16EEENS5_ILi64EEEEEELi4ELi256ELi1ELb0ELb0ENS_6half_tEfNS_4arch4Sm90EEEEEvNT_6ParamsE,(.L_x_1648 - _ZN7cutlass13device_kernelIN5flash19FlashAttnFwdCombineIN4cute5tupleIJNS3_1CILi16EEENS5_ILi64EEEEEELi4ELi256ELi1ELb0ELb0ENS_6half_tEfNS_4arch4Sm90EEEEEvNT_6ParamsE)
        .other          _ZN7cutlass13device_kernelIN5flash19FlashAttnFwdCombineIN4cute5tupleIJNS3_1CILi16EEENS5_ILi64EEEEEELi4ELi256ELi1ELb0ELb0ENS_6half_tEfNS_4arch4Sm90EEEEEvNT_6ParamsE,@"STO_CUDA_ENTRY STV_DEFAULT"
_ZN7cutlass13device_kernelIN5flash19FlashAttnFwdCombineIN4cute5tupleIJNS3_1CILi16EEENS5_ILi64EEEEEELi4ELi256ELi1ELb0ELb0ENS_6half_tEfNS_4arch4Sm90EEEEEvNT_6ParamsE:
        /* <DEDUP_REMOVED lines=58> */
.L_x_802:
        /* <DEDUP_REMOVED lines=65> */
.L_x_804:
[----:B------:R-:W-:Y:S05]  /*07b0*/  BSYNC B0 ;  /* 0x0000000000007941 */ /* 0x000fea0003800000 */
.L_x_803:
        /* <DEDUP_REMOVED lines=149> */
.L_x_806:
[----:B------:R-:W-:Y:S05]  /*1110*/  BSYNC B0 ;  /* 0x0000000000007941 */ /* 0x000fea0003800000 */
.L_x_805:
        /* <DEDUP_REMOVED lines=28> */
.L_x_811:
        /* <DEDUP_REMOVED lines=142> */
.L_x_810:
[----:B------:R-:W-:Y:S05]  /*1bc0*/  BSYNC B0 ;  /* 0x0000000000007941 */ /* 0x000fea0003800000 */
.L_x_809:
[----:B------:R-:W-:Y:S05]  /*1bd0*/  @!P5 BRA `(.L_x_808) ;  /* 0x0000000000d0d947 */ /* 0x000fea0003800000 */
[----:B------:R-:W-:Y:S01]  /*1be0*/  VIADD R4, R42, 0x3 ;  /* 0x000000032a047836 */ /* 0x000fe20000000000 */
[----:B------:R-:W-:Y:S01]  /*1bf0*/  MOV R20, 0x3 ;  /* 0x0000000300147802 */ /* 0x000fe20000000f00 */
[----:B------:R-:W-:-:S03]  /*1c00*/  IMAD.MOV.U32 R6, RZ, RZ, RZ ;  /* 0x000000ffff067224 */ /* 0x000fc600078e00ff */
[----:B------:R-:W-:-:S07]  /*1c10*/  SHF.R.S32.HI R7, RZ, 0x1f, R4 ;  /* 0x0000001fff077819 */ /* 0x000fce0000011404 */
.L_x_812:
        /* <DEDUP_REMOVED lines=48> */
.L_x_808:
[----:B------:R-:W-:Y:S05]  /*1f20*/  BSYNC B1 ;  /* 0x0000000000017941 */ /* 0x000fea0003800000 */
.L_x_807:
        /* <DEDUP_REMOVED lines=29> */
.L_x_813:
        /* <DEDUP_REMOVED lines=16> */
.L_x_1648:


//--------------------- .text._ZN7cutlass13device_kernelIN5flash19FlashAttnFwdCombineIN4cute5tupleIJNS3_1CILi16EEENS5_ILi64EEEEEELi8ELi256ELi1ELb0ELb1ENS_6half_tEfNS_4arch4Sm90EEEEEvNT_6ParamsE --------------------------
	.section	.text._ZN7cutlass13device_kernelIN5flash19FlashAttnFwdCombineIN4cute5tupleIJNS3_1CILi16EEENS5_ILi64EEEEEELi8ELi256ELi1ELb0ELb1ENS_6half_tEfNS_4arch4Sm90EEEEEvNT_6ParamsE,"ax",@progbits
	.align	128
.text._ZN7cutlass13device_kernelIN5flash19FlashAttnFwdCombineIN4cute5tupleIJNS3_1CILi16EEENS5_ILi64EEEEEELi8ELi256ELi1ELb0ELb1ENS_6half_tEfNS_4arch4Sm90EEEEEvNT_6ParamsE:
        .type           _ZN7cutlass13device_kernelIN5flash19FlashAttnFwdCombineIN4cute5tupleIJNS3_1CILi16EEENS5_ILi64EEEEEELi8ELi256ELi1ELb0ELb1ENS_6half_tEfNS_4arch4Sm90EEEEEvNT_6ParamsE,@function
        .size           _ZN7cutlass13device_kernelIN5flash19FlashAttnFwdCombineIN4cute5tupleIJNS3_1CILi16EEENS5_ILi64EEEEEELi8ELi256ELi1ELb0ELb1ENS_6half_tEfNS_4arch4Sm90EEEEEvNT_6ParamsE,(.L_x_1649 - _ZN7cutlass13device_kernelIN5flash19FlashAttnFwdCombineIN4cute5tupleIJNS3_1CILi16EEENS5_ILi64EEEEEELi8ELi256ELi1ELb0ELb1ENS_6half_tEfNS_4arch4Sm90EEEEEvNT_6ParamsE)
        .other          _ZN7cutlass13device_kernelIN5flash19FlashAttnFwdCombineIN4cute5tupleIJNS3_1CILi16EEENS5_ILi64EEEEEELi8ELi256ELi1ELb0ELb1ENS_6half_tEfNS_4arch4Sm90EEEEEvNT_6ParamsE,@"STO_CUDA_ENTRY STV_DEFAULT"
_ZN7cutlass13device_kernelIN5flash19FlashAttnFwdCombineIN4cute5tupleIJNS3_1CILi16EEENS5_ILi64EEEEEELi8ELi256ELi1ELb0ELb1ENS_6half_tEfNS_4arch4Sm90EEEEEvNT_6ParamsE:
        /* <DEDUP_REMOVED lines=57> */
.L_x_814:
        /* <DEDUP_REMOVED lines=25> */
.L_x_815:
        /* <DEDUP_REMOVED lines=101> */
.L_x_817:
        /* <DEDUP_REMOVED lines=13> */
[----:B------:R-:W-:Y:S05]  /*0c40*/  CALL.REL.NOINC `($__internal_26_$__cuda_sm20_div_u64) ;  /* 0x0000003400f87944 */ /* 0x000fea0003c00000 */
[----:B------:R-:W-:Y:S01]  /*0c50*/  MOV R2, R3 ;  /* 0x0000000300027202 */ /* 0x000fe20000000f00 */
[----:B------:R-:W-:Y:S06]  /*0c60*/  BRA `(.L_x_819) ;  /* 0x0000000000487947 */ /* 0x000fec0003800000 */
.L_x_818:
        /* <DEDUP_REMOVED lines=18> */
.L_x_819:
[----:B------:R-:W-:Y:S02]  /*0d90*/  IADD3 R6, R6, -0x1, RZ ;  /* 0xffffffff06067810 */ /* 0x000fe40007ffe0ff */
[----:B------:R-:W-:-:S07]  /*0da0*/  MOV R12, R2 ;  /* 0x00000002000c7202 */ /* 0x000fce0000000f00 */
.L_x_816:
        /* <DEDUP_REMOVED lines=330> */
.L_x_821:
[----:B------:R-:W-:Y:S05]  /*2250*/  BSYNC B0 ;  /* 0x0000000000007941 */ /* 0x000fea0003800000 */
.L_x_820:
        /* <DEDUP_REMOVED lines=277> */
.L_x_823:
[----:B------:R-:W-:Y:S05]  /*33b0*/  BSYNC B0 ;  /* 0x0000000000007941 */ /* 0x000fea0003800000 */
.L_x_822:
        /* <DEDUP_REMOVED lines=43> */
.L_x_828:
        /* <DEDUP_REMOVED lines=142> */
.L_x_827:
[----:B------:R-:W-:Y:S05]  /*3f50*/  BSYNC B0 ;  /* 0x0000000000007941 */ /* 0x000fea0003800000 */
.L_x_826:
[----:B------:R-:W-:Y:S05]  /*3f60*/  @!P5 BRA `(.L_x_825) ;  /* 0x0000000000d0d947 */ /* 0x000fea0003800000 */
[----:B------:R-:W-:Y:S01]  /*3f70*/  VIADD R6, R46, 0x3 ;  /* 0x000000032e067836 */ /* 0x000fe20000000000 */
[----:B------:R-:W-:Y:S01]  /*3f80*/  HFMA2.MMA R26, -RZ, RZ, 0, 1.78813934326171875e-07 ;  /* 0x00000003ff1a7435 */ /* 0x000fe200000001ff */
[----:B------:R-:W-:-:S03]  /*3f90*/  IMAD.MOV.U32 R20, RZ, RZ, RZ ;  /* 0x000000ffff147224 */ /* 0x000fc600078e00ff */
[----:B------:R-:W-:-:S07]  /*3fa0*/  SHF.R.S32.HI R15, RZ, 0x1f, R6 ;  /* 0x0000001fff0f7819 */ /* 0x000fce0000011406 */
.L_x_829:
        /* <DEDUP_REMOVED lines=48> */
.L_x_825:
[----:B------:R-:W-:Y:S05]  /*42b0*/  BSYNC B1 ;  /* 0x0000000000017941 */ /* 0x000fea0003800000 */
.L_x_824:
[----:B------:R-:W-:Y:S05]  /*42c0*/  @P4 EXIT ;  /* 0x000000000000494d */ /* 0x000fea0003800000 */
[----:B------:R-:W2:Y:S01]  /*42d0*/  S2R R3, SR_CTAID.Y ;  /* 0x0000000000037919 */ /* 0x000ea20000002600 */
[----:B------:R-:W-:Y:S01]  /*42e0*/  ULDC.64 UR4, c[0x0][0x288] ;  /* 0x0000a20000047ab9 */ /* 0x000fe20000000a00 */
[----:B------:R-:W-:Y:S01]  /*42f0*/  SHF.R.S32.HI R0, RZ, 0x1f, R5 ;  /* 0x0000001fff007819 */ /* 0x000fe20000011405 */
[----:B------:R-:W-:Y:S01]  /*4300*/  IMAD R34, R34, UR4, RZ ;  /* 0x0000000422227c24 */ /* 0x000fe2000f8e02ff */
[----:B------:R-:W-:-:S03]  /*4310*/  F2FP.F16.F32.PACK_AB R2, R11, R9 ;  /* 0x000000090b02723e */ /* 0x000fc600000000ff */
[----:B------:R-:W-:Y:S02]  /*4320*/  IMAD R34, R35, UR5, R34 ;  /* 0x0000000523227c24 */ /* 0x000fe4000f8e0222 */
[----:B--2---:R-:W-:-:S05]  /*4330*/  IMAD.SHL.U32 R3, R3, 0x40, RZ ;  /* 0x0000004003037824 */ /* 0x004fca00078e00ff */
        /* <DEDUP_REMOVED lines=15> */
        .weak           $__internal_26_$__cuda_sm20_div_u64
        .type           $__internal_26_$__cuda_sm20_div_u64,@function
        .size           $__internal_26_$__cuda_sm20_div_u64,(.L_x_1649 - $__internal_26_$__cuda_sm20_div_u64)
$__internal_26_$__cuda_sm20_div_u64:
        /* <DEDUP_REMOVED lines=60> */
[----:B------:R-:W-:Y:S06]  /*47f0*/  RET.REL.NODEC R4 `(_ZN7cutlass13device_kernelIN5flash19FlashAttnFwdCombineIN4cute5tupleIJNS3_1CILi16EEENS5_ILi64EEEEEELi8ELi256ELi1ELb0ELb1ENS_6half_tEfNS_4arch4Sm90EEEEEvNT_6ParamsE) ;  /* 0xffffffb804007950 */ /* 0x000fec0003c3ffff */
.L_x_830:
        /* <DEDUP_REMOVED lines=16> */
.L_x_1649:


//--------------------- .text._ZN7cutlass13device_kernelIN5flash19FlashAttnFwdCombineIN4cute5tupleIJNS3_1CILi16EEENS5_ILi64EEEEEELi7ELi256ELi1ELb0ELb1ENS_6half_tEfNS_4arch4Sm90EEEEEvNT_6ParamsE --------------------------
	.section	.text._ZN7cutlass13device_kernelIN5flash19FlashAttnFwdCombineIN4cute5tupleIJNS3_1CILi16EEENS5_ILi64EEEEEELi7ELi256ELi1ELb0ELb1ENS_6half_tEfNS_4arch4Sm90EEEEEvNT_6ParamsE,"ax",@progbits
	.align	128
.text._ZN7cutlass13device_kernelIN5flash19FlashAttnFwdCombineIN4cute5tupleIJNS3_1CILi16EEENS5_ILi64EEEEEELi7ELi256ELi1ELb0ELb1ENS_6half_tEfNS_4arch4Sm90EEEEEvNT_6ParamsE:
        .type           _ZN7cutlass13device_kernelIN5flash19FlashAttnFwdCombineIN4cute5tupleIJNS3_1CILi16EEENS5_ILi64EEEEEELi7ELi256ELi1ELb0ELb1ENS_6half_tEfNS_4arch4Sm90EEEEEvNT_6ParamsE,@function
        .size           _ZN7cutlass13device_kernelIN5flash19FlashAttnFwdCombineIN4cute5tupleIJNS3_1CILi16EEENS5_ILi64EEEEEELi7ELi256ELi1ELb0ELb1ENS_6half_tEfNS_4arch4Sm90EEEEEvNT_6ParamsE,(.L_x_1651 - _ZN7cutlass13device_kernelIN5flash19FlashAttnFwdCombineIN4cute5tupleIJNS3_1CILi16EEENS5_ILi64EEEEEELi7ELi256ELi1ELb0ELb1ENS_6half_tEfNS_4arch4Sm90EEEEEvNT_6ParamsE)
        .other          _ZN7cutlass13device_kernelIN5flash19FlashAttnFwdCombineIN4cute5tupleIJNS3_1CILi16EEENS5_ILi64EEEEEELi7ELi256ELi1ELb0ELb1ENS_6half_tEfNS_4arch4Sm90EEEEEvNT_6ParamsE,@"STO_CUDA_ENTRY STV_DEFAULT"
_ZN7cutlass13device_kernelIN5flash19FlashAttnFwdCombineIN4cute5tupleIJNS3_1CILi16EEENS5_ILi64EEEEEELi7ELi256ELi1ELb0ELb1ENS_6half_tEfNS_4arch4Sm90EEEEEvNT_6ParamsE:
        /* <DEDUP_REMOVED lines=57> */
.L_x_831:
        /* <DEDUP_REMOVED lines=25> */
.L_x_832:
        /* <DEDUP_REMOVED lines=101> */
.L_x_834:
        /* <DEDUP_REMOVED lines=14> */
[----:B------:R-:W-:Y:S05]  /*0c50*/  CALL.REL.NOINC `($__internal_27_$__cuda_sm20_div_u64) ;  /* 0x0000002800687944 */ /* 0x000fea0003c00000 */
[----:B------:R-:W-:Y:S05]  /*0c60*/  BRA `(.L_x_836) ;  /* 0x00000000004c7947 */ /* 0x000fea0003800000 */
.L_x_835:
        /* <DEDUP_REMOVED lines=19> */
.L_x_836:
[----:B------:R-:W-:Y:S02]  /*0da0*/  IADD3 R4, R7, -0x1, RZ ;  /* 0xffffffff07047810 */ /* 0x000fe40007ffe0ff */
[----:B------:R-:W-:-:S07]  /*0db0*/  MOV R9, R0 ;  /* 0x0000000000097202 */ /* 0x000fce0000000f00 */
.L_x_833:
        /* <DEDUP_REMOVED lines=184> */
.L_x_838:
[----:B------:R-:W-:Y:S05]  /*1940*/  BSYNC B0 ;  /* 0x0000000000007941 */ /* 0x000fea0003800000 */
.L_x_837:
        /* <DEDUP_REMOVED lines=203> */
.L_x_840:
[----:B------:R-:W-:Y:S05]  /*2600*/  BSYNC B0 ;  /* 0x0000000000007941 */ /* 0x000fea0003800000 */
.L_x_839:
        /* <DEDUP_REMOVED lines=35> */
.L_x_845:
        /* <DEDUP_REMOVED lines=142> */
.L_x_844:
[----:B------:R-:W-:Y:S05]  /*3120*/  BSYNC B0 ;  /* 0x0000000000007941 */ /* 0x000fea0003800000 */
.L_x_843:
[----:B------:R-:W-:Y:S05]  /*3130*/  @!P5 BRA `(.L_x_842) ;  /* 0x0000000000d0d947 */ /* 0x000fea0003800000 */
[----:B------:R-:W-:Y:S01]  /*3140*/  VIADD R4, R40, 0x3 ;  /* 0x0000000328047836 */ /* 0x000fe20000000000 */
[----:B-1----:R-:W-:Y:S01]  /*3150*/  MOV R20, 0x3 ;  /* 0x0000000300147802 */ /* 0x002fe20000000f00 */
[----:B------:R-:W-:-:S03]  /*3160*/  IMAD.MOV.U32 R6, RZ, RZ, RZ ;  /* 0x000000ffff067224 */ /* 0x000fc600078e00ff */
[----:B------:R-:W-:-:S07]  /*3170*/  SHF.R.S32.HI R7, RZ, 0x1f, R4 ;  /* 0x0000001fff077819 */ /* 0x000fce0000011404 */
.L_x_846:
        /* <DEDUP_REMOVED lines=48> */
.L_x_842:
[----:B------:R-:W-:Y:S05]  /*3480*/  BSYNC B1 ;  /* 0x0000000000017941 */ /* 0x000fea0003800000 */
.L_x_841:
        /* <DEDUP_REMOVED lines=23> */
        .weak           $__internal_27_$__cuda_sm20_div_u64
        .type           $__internal_27_$__cuda_sm20_div_u64,@function
        .size           $__internal_27_$__cuda_sm20_div_u64,(.L_x_1651 - $__internal_27_$__cuda_sm20_div_u64)
$__internal_27_$__cuda_sm20_div_u64:
        /* <DEDUP_REMOVED lines=60> */
[----:B------:R-:W-:Y:S06]  /*39c0*/  RET.REL.NODEC R2 `(_ZN7cutlass13device_kernelIN5flash19FlashAttnFwdCombineIN4cute5tupleIJNS3_1CILi16EEENS5_ILi64EEEEEELi7ELi256ELi1ELb0ELb1ENS_6half_tEfNS_4arch4Sm90EEEEEvNT_6ParamsE) ;  /* 0xffffffc4028c7950 */ /* 0x000fec0003c3ffff */
.L_x_847:
        /* <DEDUP_REMOVED lines=11> */
.L_x_1651:


//--------------------- .text._ZN7cutlass13device_kernelIN5flash19FlashAttnFwdCombineIN4cute5tupleIJNS3_1CILi16EEENS5_ILi64EEEEEELi6ELi256ELi1ELb0ELb1ENS_6half_tEfNS_4arch4Sm90EEEEEvNT_6ParamsE --------------------------
	.section	.text._ZN7cutlass13device_kernelIN5flash19FlashAttnFwdCombineIN4cute5tupleIJNS3_1CILi16EEENS5_ILi64EEEEEELi6ELi256ELi1ELb0ELb1ENS_6half_tEfNS_4arch4Sm90EEEEEvNT_6ParamsE,"ax",@progbits
	.align	128
.text._ZN7cutlass13device_kernelIN5flash19FlashAttnFwdCombineIN4cute5tupleIJNS3_1CILi16EEENS5_ILi64EEEEEELi6ELi256ELi1ELb0ELb1ENS_6half_tEfNS_4arch4Sm90EEEEEvNT_6ParamsE:
        .type           _ZN7cutlass13device_kernelIN5flash19FlashAttnFwdCombineIN4cute5tupleIJNS3_1CILi16EEENS5_ILi64EEEEEELi6ELi256ELi1ELb0ELb1ENS_6half_tEfNS_4arch4Sm90EEEEEvNT_6ParamsE,@function
        .size           _ZN7cutlass13device_kernelIN5flash19FlashAttnFwdCombineIN4cute5tupleIJNS3_1CILi16EEENS5_ILi64EEEEEELi6ELi256ELi1ELb0ELb1ENS_6half_tEfNS_4arch4Sm90EEEEEvNT_6ParamsE,(.L_x_1653 - _ZN7cutlass13device_kernelIN5flash19FlashAttnFwdCombineIN4cute5tupleIJNS3_1CILi16EEENS5_ILi64EEEEEELi6ELi256ELi1ELb0ELb1ENS_6half_tEfNS_4arch4Sm90EEEEEvNT_6ParamsE)
        .other          _ZN7cutlass13device_kernelIN5flash19FlashAttnFwdCombineIN4cute5tupleIJNS3_1CILi16EEENS5_ILi64EEEEEELi6ELi256ELi1ELb0ELb1ENS_6half_tEfNS_4arch4Sm90EEEEEvNT_6ParamsE,@"STO_CUDA_ENTRY STV_DEFAULT"
_ZN7cutlass13device_kernelIN5flash19FlashAttnFwdCombineIN4cute5tupleIJNS3_1CILi16EEENS5_ILi64EEEEEELi6ELi256ELi1ELb0ELb1ENS_6half_tEfNS_4arch4Sm90EEEEEvNT_6ParamsE:
        /* <DEDUP_REMOVED lines=57> */
.L_x_848:
        /* <DEDUP_REMOVED lines=25> */
.L_x_849:
        /* <DEDUP_REMOVED lines=101> */
.L_x_851:
        /* <DEDUP_REMOVED lines=14> */
[----:B------:R-:W-:Y:S05]  /*0c50*/  CALL.REL.NOINC `($__internal_28_$__cuda_sm20_div_u64) ;  /* 0x00000020009c7944 */ /* 0x000fea0003c00000 */
[----:B------:R-:W-:Y:S05]  /*0c60*/  BRA `(.L_x_853) ;  /* 0x00000000004c7947 */ /* 0x000fea0003800000 */
.L_x_852:
        /* <DEDUP_REMOVED lines=19> */
.L_x_853:
[----:B------:R-:W-:Y:S02]  /*0da0*/  IADD3 R4, R7, -0x1, RZ ;  /* 0xffffffff07047810 */ /* 0x000fe40007ffe0ff */
[----:B------:R-:W-:-:S03]  /*0db0*/  MOV R9, R0 ;  /* 0x0000000000097202 */ /* 0x000fc60000000f00 */
.L_x_850:
        /* <DEDUP_REMOVED lines=106> */
.L_x_855:
[----:B------:R-:W-:Y:S05]  /*1460*/  BSYNC B0 ;  /* 0x0000000000007941 */ /* 0x000fea0003800000 */
.L_x_854:
        /* <DEDUP_REMOVED lines=169> */
.L_x_857:
[----:B------:R-:W-:Y:S05]  /*1f00*/  BSYNC B0 ;  /* 0x0000000000007941 */ /* 0x000fea0003800000 */
.L_x_856:
        /* <DEDUP_REMOVED lines=32> */
.L_x_862:
        /* <DEDUP_REMOVED lines=142> */
.L_x_861:
[----:B------:R-:W-:Y:S05]  /*29f0*/  BSYNC B0 ;  /* 0x0000000000007941 */ /* 0x000fea0003800000 */
.L_x_860:
[----:B------:R-:W-:Y:S05]  /*2a00*/  @!P5 BRA `(.L_x_859) ;  /* 0x0000000000d0d947 */ /* 0x000fea0003800000 */
[----:B------:R-:W-:Y:S01]  /*2a10*/  VIADD R4, R40, 0x3 ;  /* 0x0000000328047836 */ /* 0x000fe20000000000 */
[----:B------:R-:W-:Y:S01]  /*2a20*/  HFMA2.MMA R20, -RZ, RZ, 0, 1.78813934326171875e-07 ;  /* 0x00000003ff147435 */ /* 0x000fe200000001ff */
[----:B-1----:R-:W-:-:S03]  /*2a30*/  IMAD.MOV.U32 R6, RZ, RZ, RZ ;  /* 0x000000ffff067224 */ /* 0x002fc600078e00ff */
[----:B------:R-:W-:-:S07]  /*2a40*/  SHF.R.S32.HI R7, RZ, 0x1f, R4 ;  /* 0x0000001fff077819 */ /* 0x000fce0000011404 */
.L_x_863:
        /* <DEDUP_REMOVED lines=48> */
.L_x_859:
[----:B------:R-:W-:Y:S05]  /*2d50*/  BSYNC B1 ;  /* 0x0000000000017941 */ /* 0x000fea0003800000 */
.L_x_858:
        /* <DEDUP_REMOVED lines=23> */
        .weak           $__internal_28_$__cuda_sm20_div_u64
        .type           $__internal_28_$__cuda_sm20_div_u64,@function
        .size           $__internal_28_$__cuda_sm20_div_u64,(.L_x_1653 - $__internal_28_$__cuda_sm20_div_u64)
$__internal_28_$__cuda_sm20_div_u64:
        /* <DEDUP_REMOVED lines=60> */
[----:B------:R-:W-:Y:S06]  /*3290*/  RET.REL.NODEC R2 `(_ZN7cutlass13device_kernelIN5flash19FlashAttnFwdCombineIN4cute5tupleIJNS3_1CILi16EEENS5_ILi64EEEEEELi6ELi256ELi1ELb0ELb1ENS_6half_tEfNS_4arch4Sm90EEEEEvNT_6ParamsE) ;  /* 0xffffffcc02587950 */ /* 0x000fec0003c3ffff */
.L_x_864:
        /* <DEDUP_REMOVED lines=14> */
.L_x_1653:


//--------------------- .text._ZN7cutlass13device_kernelIN5flash19FlashAttnFwdCombineIN4cute5tupleIJNS3_1CILi16EEENS5_ILi64EEEEEELi5ELi256ELi1ELb0ELb1ENS_6half_tEfNS_4arch4Sm90EEEEEvNT_6ParamsE --------------------------
	.section	.text._ZN7cutlass13device_kernelIN5flash19FlashAttnFwdCombineIN4cute5tupleIJNS3_1CILi16EEENS5_ILi64EEEEEELi5ELi256ELi1ELb0ELb1ENS_6half_tEfNS_4arch4Sm90EEEEEvNT_6ParamsE,"ax",@progbits
	.align	128
.text._ZN7cutlass13device_kernelIN5flash19FlashAttnFwdCombineIN4cute5tupleIJNS3_1CILi16EEENS5_ILi64EEEEEELi5ELi256ELi1ELb0ELb1ENS_6half_tEfNS_4arch4Sm90EEEEEvNT_6ParamsE:
        .type           _ZN7cutlass13device_kernelIN5flash19FlashAttnFwdCombineIN4cute5tupleIJNS3_1CILi16EEENS5_ILi64EEEEEELi5ELi256ELi1ELb0ELb1ENS_6half_tEfNS_4arch4Sm90EEEEEvNT_6ParamsE,@function
        .size           _ZN7cutlass13device_kernelIN5flash19FlashAttnFwdCombineIN4cute5tupleIJNS3_1CILi16EEENS5_ILi64EEEEEELi5ELi256ELi1ELb0ELb1ENS_6half_tEfNS_4arch4Sm90EEEEEvNT_6ParamsE,(.L_x_1655 - _ZN7cutlass13device_kernelIN5flash19FlashAttnFwdCombineIN4cute5tupleIJNS3_1CILi16EEENS5_ILi64EEEEEELi5ELi256ELi1ELb0ELb1ENS_6half_tEfNS_4arch4Sm90EEEEEvNT_6ParamsE)
        .other          _ZN7cutlass13device_kernelIN5flash19FlashAttnFwdCombineIN4cute5tupleIJNS3_1CILi16EEENS5_ILi64EEEEEELi5ELi256ELi1ELb0ELb1ENS_6half_tEfNS_4arch4Sm90EEEEEvNT_6ParamsE,@"STO_CUDA_ENTRY STV_DEFAULT"
_ZN7cutlass13device_kernelIN5flash19FlashAttnFwdCombineIN4cute5tupleIJNS3_1CILi16EEENS5_ILi64EEEEEELi5ELi256ELi1ELb0ELb1ENS_6half_tEfNS_4arch4Sm90EEEEEvNT_6ParamsE:
        /* <DEDUP_REMOVED lines=57> */
.L_x_865:
        /* <DEDUP_REMOVED lines=25> */
.L_x_866:
        /* <DEDUP_REMOVED lines=101> */
.L_x_868:
        /* <DEDUP_REMOVED lines=14> */
[----:B------:R-:W-:Y:S05]  /*0c50*/  CALL.REL.NOINC `($__internal_29_$__cuda_sm20_div_u64) ;  /* 0x0000001c00bc7944 */ /* 0x000fea0003c00000 */
[----:B------:R-:W-:Y:S05]  /*0c60*/  BRA `(.L_x_870) ;  /* 0x00000000004c7947 */ /* 0x000fea0003800000 */
.L_x_869:
        /* <DEDUP_REMOVED lines=19> */
.L_x_870:
[----:B------:R-:W-:Y:S02]  /*0da0*/  IADD3 R4, R7, -0x1, RZ ;  /* 0xffffffff07047810 */ /* 0x000fe40007ffe0ff */
[----:B------:R-:W-:-:S03]  /*0db0*/  MOV R9, R0 ;  /* 0x0000000000097202 */ /* 0x000fc60000000f00 */
.L_x_867:
        /* <DEDUP_REMOVED lines=70> */
.L_x_872:
[----:B------:R-:W-:Y:S05]  /*1220*/  BSYNC B0 ;  /* 0x0000000000007941 */ /* 0x000fea0003800000 */
.L_x_871:
        /* <DEDUP_REMOVED lines=152> */
.L_x_874:
[----:B------:R-:W-:Y:S05]  /*1bb0*/  BSYNC B0 ;  /* 0x0000000000007941 */ /* 0x000fea0003800000 */
.L_x_873:
        /* <DEDUP_REMOVED lines=29> */
.L_x_879:
        /* <DEDUP_REMOVED lines=142> */
.L_x_878:
[----:B------:R-:W-:Y:S05]  /*2670*/  BSYNC B0 ;  /* 0x0000000000007941 */ /* 0x000fea0003800000 */
.L_x_877:
[----:B------:R-:W-:Y:S05]  /*2680*/  @!P5 BRA `(.L_x_876) ;  /* 0x0000000000d0d947 */ /* 0x000fea0003800000 */
[----:B------:R-:W-:Y:S01]  /*2690*/  VIADD R4, R40, 0x3 ;  /* 0x0000000328047836 */ /* 0x000fe20000000000 */
[----:B-1----:R-:W-:Y:S01]  /*26a0*/  MOV R20, 0x3 ;  /* 0x0000000300147802 */ /* 0x002fe20000000f00 */
[----:B------:R-:W-:-:S03]  /*26b0*/  IMAD.MOV.U32 R6, RZ, RZ, RZ ;  /* 0x000000ffff067224 */ /* 0x000fc600078e00ff */
[----:B------:R-:W-:-:S07]  /*26c0*/  SHF.R.S32.HI R7, RZ, 0x1f, R4 ;  /* 0x0000001fff077819 */ /* 0x000fce0000011404 */
.L_x_880:
        /* <DEDUP_REMOVED lines=48> */
.L_x_876:
[----:B------:R-:W-:Y:S05]  /*29d0*/  BSYNC B1 ;  /* 0x0000000000017941 */ /* 0x000fea0003800000 */
.L_x_875:
        /* <DEDUP_REMOVED lines=23> */
        .weak           $__internal_29_$__cuda_sm20_div_u64
        .type           $__internal_29_$__cuda_sm20_div_u64,@function
        .size           $__internal_29_$__cuda_sm20_div_u64,(.L_x_1655 - $__internal_29_$__cuda_sm20_div_u64)
$__internal_29_$__cuda_sm20_div_u64:
        /* <DEDUP_REMOVED lines=60> */
[----:B------:R-:W-:Y:S06]  /*2f10*/  RET.REL.NODEC R2 `(_ZN7cutlass13device_kernelIN5flash19FlashAttnFwdCombineIN4cute5tupleIJNS3_1CILi16EEENS5_ILi64EEEEEELi5ELi256ELi1ELb0ELb1ENS_6half_tEfNS_4arch4Sm90EEEEEvNT_6ParamsE) ;  /* 0xffffffd002387950 */ /* 0x000fec0003c3ffff */
.L_x_881:
        /* <DEDUP_REMOVED lines=14> */
.L_x_1655:


//--------------------- .text._ZN7cutlass13device_kernelIN5flash19FlashAttnFwdCombineIN4cute5tupleIJNS3_1CILi16EEENS5_ILi64EEEEEELi4ELi256ELi1ELb0ELb1ENS_6half_tEfNS_4arch4Sm90EEEEEvNT_6ParamsE --------------------------
	.section	.text._ZN7cutlass13device_kernelIN5flash19FlashAttnFwdCombineIN4cute5tupleIJNS3_1CILi16EEENS5_ILi64EEEEEELi4ELi256ELi1ELb0ELb1ENS_6half_tEfNS_4arch4Sm90EEEEEvNT_6ParamsE,"ax",@progbits
	.align	128
.text._ZN7cutlass13device_kernelIN5flash19FlashAttnFwdCombineIN4cute5tupleIJNS3_1CILi16EEENS5_ILi64EEEEEELi4ELi256ELi1ELb0ELb1ENS_6half_tEfNS_4arch4Sm90EEEEEvNT_6ParamsE:
        .type           _ZN7cutlass13device_kernelIN5flash19FlashAttnFwdCombineIN4cute5tupleIJNS3_1CILi16EEENS5_ILi64EEEEEELi4ELi256ELi1ELb0ELb1ENS_6half_tEfNS_4arch4Sm90EEEEEvNT_6ParamsE,@function
        .size           _ZN7cutlass13device_kernelIN5flash19FlashAttnFwdCombineIN4cute5tupleIJNS3_1CILi16EEENS5_ILi64EEEEEELi4ELi256ELi1ELb0ELb1ENS_6half_tEfNS_4arch4Sm90EEEEEvNT_6ParamsE,(.L_x_1657 - _ZN7cutlass13device_kernelIN5flash19FlashAttnFwdCombineIN4cute5tupleIJNS3_1CILi16EEENS5_ILi64EEEEEELi4ELi256ELi1ELb0ELb1ENS_6half_tEfNS_4arch4Sm90EEEEEvNT_6ParamsE)
        .other          _ZN7cutlass13device_kernelIN5flash19FlashAttnFwdCombineIN4cute5tupleIJNS3_1CILi16EEENS5_ILi64EEEEEELi4ELi256ELi1ELb0ELb1ENS_6half_tEfNS_4arch4Sm90EEEEEvNT_6ParamsE,@"STO_CUDA_ENTRY STV_DEFAULT"
_ZN7cutlass13device_kernelIN5flash19FlashAttnFwdCombineIN4cute5tupleIJNS3_1CILi16EEENS5_ILi64EEEEEELi4ELi256ELi1ELb0ELb1ENS_6half_tEfNS_4arch4Sm90EEEEEvNT_6ParamsE:
        /* <DEDUP_REMOVED lines=57> */
.L_x_882:
        /* <DEDUP_REMOVED lines=25> */
.L_x_883:
        /* <DEDUP_REMOVED lines=101> */
.L_x_885:
        /* <DEDUP_REMOVED lines=14> */
[----:B------:R-:W-:Y:S05]  /*0c50*/  CALL.REL.NOINC `($__internal_30_$__cuda_sm20_div_u64) ;  /* 0x0000001c004c7944 */ /* 0x000fea0003c00000 */
[----:B------:R-:W-:Y:S05]  /*0c60*/  BRA `(.L_x_887) ;  /* 0x00000000004c7947 */ /* 0x000fea0003800000 */
.L_x_886:
        /* <DEDUP_REMOVED lines=19> */
.L_x_887:
[----:B------:R-:W-:Y:S02]  /*0da0*/  IADD3 R4, R7, -0x1, RZ ;  /* 0xffffffff07047810 */ /* 0x000fe40007ffe0ff */
[----:B------:R-:W-:-:S07]  /*0db0*/  MOV R9, R0 ;  /* 0x0000000000097202 */ /* 0x000fce0000000f00 */
.L_x_884:
        /* <DEDUP_REMOVED lines=52> */
.L_x_889:
[----:B------:R-:W-:Y:S05]  /*1100*/  BSYNC B0 ;  /* 0x0000000000007941 */ /* 0x000fea0003800000 */
.L_x_888:
        /* <DEDUP_REMOVED lines=143> */
.L_x_891:
[----:B------:R-:W-:Y:S05]  /*1a00*/  BSYNC B0 ;  /* 0x0000000000007941 */ /* 0x000fea0003800000 */
.L_x_890:
        /* <DEDUP_REMOVED lines=28> */
.L_x_896:
        /* <DEDUP_REMOVED lines=142> */
.L_x_895:
[----:B------:R-:W-:Y:S05]  /*24b0*/  BSYNC B0 ;  /* 0x0000000000007941 */ /* 0x000fea0003800000 */
.L_x_894:
[----:B------:R-:W-:Y:S05]  /*24c0*/  @!P5 BRA `(.L_x_893) ;  /* 0x0000000000d0d947 */ /* 0x000fea0003800000 */
[----:B------:R-:W-:Y:S01]  /*24d0*/  VIADD R4, R40, 0x3 ;  /* 0x0000000328047836 */ /* 0x000fe20000000000 */
[----:B------:R-:W-:Y:S01]  /*24e0*/  MOV R20, 0x3 ;  /* 0x0000000300147802 */ /* 0x000fe20000000f00 */
[----:B-1----:R-:W-:-:S03]  /*24f0*/  IMAD.MOV.U32 R6, RZ, RZ, RZ ;  /* 0x000000ffff067224 */ /* 0x002fc600078e00ff */
[----:B------:R-:W-:-:S07]  /*2500*/  SHF.R.S32.HI R7, RZ, 0x1f, R4 ;  /* 0x0000001fff077819 */ /* 0x000fce0000011404 */
.L_x_897:
        /* <DEDUP_REMOVED lines=48> */
.L_x_893:
[----:B------:R-:W-:Y:S05]  /*2810*/  BSYNC B1 ;  /* 0x0000000000017941 */ /* 0x000fea0003800000 */
.L_x_892:
        /* <DEDUP_REMOVED lines=23> */
        .weak           $__internal_30_$__cuda_sm20_div_u64
        .type           $__internal_30_$__cuda_sm20_div_u64,@function
        .size           $__internal_30_$__cuda_sm20_div_u64,(.L_x_1657 - $__internal_30_$__cuda_sm20_div_u64)
$__internal_30_$__cuda_sm20_div_u64:
        /* <DEDUP_REMOVED lines=60> */
[----:B------:R-:W-:Y:S06]  /*2d50*/  RET.REL.NODEC R2 `(_ZN7cutlass13device_kernelIN5flash19FlashAttnFwdCombineIN4cute5tupleIJNS3_1CILi16EEENS5_ILi64EEEEEELi4ELi256ELi1ELb0ELb1ENS_6half_tEfNS_4arch4Sm90EEEEEvNT_6ParamsE) ;  /* 0xffffffd002a87950 */ /* 0x000fec0003c3ffff */
.L_x_898:
        /* <DEDUP_REMOVED lines=10> */
.L_x_1657:


//--------------------- .text._ZN7cutlass13device_kernelIN5flash19FlashAttnFwdCombineIN4cute5tupleIJNS3_1CILi16EEENS5_ILi64EEEEEELi8ELi256ELi1ELb0ELb0ENS_6half_tEfNS_4arch4Sm80EEEEEvNT_6ParamsE --------------------------
	.section	.text._ZN7cutlass13device_kernelIN5flash19FlashAttnFwdCombineIN4cute5tupleIJNS3_1CILi16EEENS5_ILi64EEEEEELi8ELi256ELi1ELb0ELb0ENS_6half_tEfNS_4arch4Sm80EEEEEvNT_6ParamsE,"ax",@progbits
	.align	128
.text._ZN7cutlass13device_kernelIN5flash19FlashAttnFwdCombineIN4cute5tupleIJNS3_1CILi16EEENS5_ILi64EEEEEELi8ELi256ELi1ELb0ELb0ENS_6half_tEfNS_4arch4Sm80EEEEEvNT_6ParamsE:
        .type           _ZN7cutlass13device_kernelIN5flash19FlashAttnFwdCombineIN4cute5tupleIJNS3_1CILi16EEENS5_ILi64EEEEEELi8ELi256ELi1ELb0ELb0ENS_6half_tEfNS_4arch4Sm80EEEEEvNT_6ParamsE,@function
        .size           _ZN7cutlass13device_kernelIN5flash19FlashAttnFwdCombineIN4cute5tupleIJNS3_1CILi16EEENS5_ILi64EEEEEELi8ELi256ELi1ELb0ELb0ENS_6half_tEfNS_4arch4Sm80EEEEEvNT_6ParamsE,(.L_x_1659 - _ZN7cutlass13device_kernelIN5flash19FlashAttnFwdCombineIN4cute5tupleIJNS3_1CILi16EEENS5_ILi64EEEEEELi8ELi256ELi1ELb0ELb0ENS_6half_tEfNS_4arch4Sm80EEEEEvNT_6ParamsE)
        .other          _ZN7cutlass13device_kernelIN5flash19FlashAttnFwdCombineIN4cute5tupleIJNS3_1CILi16EEENS5_ILi64EEEEEELi8ELi256ELi1ELb0ELb0ENS_6half_tEfNS_4arch4Sm80EEEEEvNT_6ParamsE,@"STO_CUDA_ENTRY STV_DEFAULT"
_ZN7cutlass13device_kernelIN5flash19FlashAttnFwdCombineIN4cute5tupleIJNS3_1CILi16EEENS5_ILi64EEEEEELi8ELi256ELi1ELb0ELb0ENS_6half_tEfNS_4arch4Sm80EEEEEvNT_6ParamsE:
        /* <DEDUP_REMOVED lines=58> */
.L_x_899:
        /* <DEDUP_REMOVED lines=344> */
.L_x_901:
[----:B------:R-:W-:Y:S05]  /*1920*/  BSYNC B0 ;  /* 0x0000000000007941 */ /* 0x000fea0003800000 */
.L_x_900:
        /* <DEDUP_REMOVED lines=283> */
.L_x_903:
[----:B------:R-:W-:Y:S05]  /*2ae0*/  BSYNC B0 ;  /* 0x0000000000007941 */ /* 0x000fea0003800000 */
.L_x_902:
        /* <DEDUP_REMOVED lines=43> */
.L_x_908:
        /* <DEDUP_REMOVED lines=142> */
.L_x_907:
[----:B------:R-:W-:Y:S05]  /*3680*/  BSYNC B0 ;  /* 0x0000000000007941 */ /* 0x000fea0003800000 */
.L_x_906:
[----:B------:R-:W-:Y:S05]  /*3690*/  @!P5 BRA `(.L_x_905) ;  /* 0x0000000000d0d947 */ /* 0x000fea0003800000 */
[----:B------:R-:W-:Y:S01]  /*36a0*/  VIADD R4, R42, 0x3 ;  /* 0x000000032a047836 */ /* 0x000fe20000000000 */
[----:B------:R-:W-:Y:S01]  /*36b0*/  HFMA2.MMA R20, -RZ, RZ, 0, 1.78813934326171875e-07 ;  /* 0x00000003ff147435 */ /* 0x000fe200000001ff */
[----:B------:R-:W-:-:S03]  /*36c0*/  IMAD.MOV.U32 R6, RZ, RZ, RZ ;  /* 0x000000ffff067224 */ /* 0x000fc600078e00ff */
[----:B------:R-:W-:-:S07]  /*36d0*/  SHF.R.S32.HI R7, RZ, 0x1f, R4 ;  /* 0x0000001fff077819 */ /* 0x000fce0000011404 */
.L_x_909:
        /* <DEDUP_REMOVED lines=48> */
.L_x_905:
[----:B------:R-:W-:Y:S05]  /*39e0*/  BSYNC B1 ;  /* 0x0000000000017941 */ /* 0x000fea0003800000 */
.L_x_904:
        /* <DEDUP_REMOVED lines=29> */
.L_x_910:
        /* <DEDUP_REMOVED lines=12> */
.L_x_1659:


//--------------------- .text._ZN7cutlass13device_kernelIN5flash19FlashAttnFwdCombineIN4cute5tupleIJNS3_1CILi16EEENS5_ILi64EEEEEELi7ELi256ELi1ELb0ELb0ENS_6half_tEfNS_4arch4Sm80EEEEEvNT_6ParamsE --------------------------
	.section	.text._ZN7cutlass13device_kernelIN5flash19FlashAttnFwdCombineIN4cute5tupleIJNS3_1CILi16EEENS5_ILi64EEEEEELi7ELi256ELi1ELb0ELb0ENS_6half_tEfNS_4arch4Sm80EEEEEvNT_6ParamsE,"ax",@progbits
	.align	128
.text._ZN7cutlass13device_kernelIN5flash19FlashAttnFwdCombineIN4cute5tupleIJNS3_1CILi16EEENS5_ILi64EEEEEELi7ELi256ELi1ELb0ELb0ENS_6half_tEfNS_4arch4Sm80EEEEEvNT_6ParamsE:
        .type           _ZN7cutlass13device_kernelIN5flash19FlashAttnFwdCombineIN4cute5tupleIJNS3_1CILi16EEENS5_ILi64EEEEEELi7ELi256ELi1ELb0ELb0ENS_6half_tEfNS_4arch4Sm80EEEEEvNT_6ParamsE,@function
        .size           _ZN7cutlass13device_kernelIN5flash19FlashAttnFwdCombineIN4cute5tupleIJNS3_1CILi16EEENS5_ILi64EEEEEELi7ELi256ELi1ELb0ELb0ENS_6half_tEfNS_4arch4Sm80EEEEEvNT_6ParamsE,(.L_x_1660 - _ZN7cutlass13device_kernelIN5flash19FlashAttnFwdCombineIN4cute5tupleIJNS3_1CILi16EEENS5_ILi64EEEEEELi7ELi256ELi1ELb0ELb0ENS_6half_tEfNS_4arch4Sm80EEEEEvNT_6ParamsE)
        .other          _ZN7cutlass13device_kernelIN5flash19FlashAttnFwdCombineIN4cute5tupleIJNS3_1CILi16EEENS5_ILi64EEEEEELi7ELi256ELi1ELb0ELb0ENS_6half_tEfNS_4arch4Sm80EEEEEvNT_6ParamsE,@"STO_CUDA_ENTRY STV_DEFAULT"
_ZN7cutlass13device_kernelIN5flash19FlashAttnFwdCombineIN4cute5tupleIJNS3_1CILi16EEENS5_ILi64EEEEEELi7ELi256ELi1ELb0ELb0ENS_6half_tEfNS_4arch4Sm80EEEEEvNT_6ParamsE:
        /* <DEDUP_REMOVED lines=58> */
.L_x_911:
        /* <DEDUP_REMOVED lines=191> */
.L_x_913:
[----:B------:R-:W-:Y:S05]  /*0f90*/  BSYNC B0 ;  /* 0x0000000000007941 */ /* 0x000fea0003800000 */
.L_x_912:
        /* <DEDUP_REMOVED lines=211> */
.L_x_915:
[----:B------:R-:W-:Y:S05]  /*1cd0*/  BSYNC B0 ;  /* 0x0000000000007941 */ /* 0x000fea0003800000 */
.L_x_914:
        /* <DEDUP_REMOVED lines=36> */
.L_x_920:
        /* <DEDUP_REMOVED lines=142> */
.L_x_919:
[----:B------:R-:W-:Y:S05]  /*2800*/  BSYNC B0 ;  /* 0x0000000000007941 */ /* 0x000fea0003800000 */
.L_x_918:
[----:B------:R-:W-:Y:S05]  /*2810*/  @!P5 BRA `(.L_x_917) ;  /* 0x0000000000d0d947 */ /* 0x000fea0003800000 */
[----:B------:R-:W-:Y:S01]  /*2820*/  VIADD R4, R42, 0x3 ;  /* 0x000000032a047836 */ /* 0x000fe20000000000 */
[----:B-1----:R-:W-:Y:S01]  /*2830*/  MOV R20, 0x3 ;  /* 0x0000000300147802 */ /* 0x002fe20000000f00 */
[----:B------:R-:W-:-:S03]  /*2840*/  IMAD.MOV.U32 R6, RZ, RZ, RZ ;  /* 0x000000ffff067224 */ /* 0x000fc600078e00ff */
[----:B------:R-:W-:-:S07]  /*2850*/  SHF.R.S32.HI R7, RZ, 0x1f, R4 ;  /* 0x0000001fff077819 */ /* 0x000fce0000011404 */
.L_x_921:
        /* <DEDUP_REMOVED lines=48> */
.L_x_917:
[----:B------:R-:W-:Y:S05]  /*2b60*/  BSYNC B1 ;  /* 0x0000000000017941 */ /* 0x000fea0003800000 */
.L_x_916:
        /* <DEDUP_REMOVED lines=29> */
.L_x_922:
        /* <DEDUP_REMOVED lines=12> */
.L_x_1660:


//--------------------- .text._ZN7cutlass13device_kernelIN5flash19FlashAttnFwdCombineIN4cute5tupleIJNS3_1CILi16EEENS5_ILi64EEEEEELi6ELi256ELi1ELb0ELb0ENS_6half_tEfNS_4arch4Sm80EEEEEvNT_6ParamsE --------------------------
	.section	.text._ZN7cutlass13device_kernelIN5flash19FlashAttnFwdCombineIN4cute5tupleIJNS3_1CILi16EEENS5_ILi64EEEEEELi6ELi256ELi1ELb0ELb0ENS_6half_tEfNS_4arch4Sm80EEEEEvNT_6ParamsE,"ax",@progbits
	.align	128
.text._ZN7cutlass13device_kernelIN5flash19FlashAttnFwdCombineIN4cute5tupleIJNS3_1CILi16EEENS5_ILi64EEEEEELi6ELi256ELi1ELb0ELb0ENS_6half_tEfNS_4arch4Sm80EEEEEvNT_6ParamsE:
        .type           _ZN7cutlass13device_kernelIN5flash19FlashAttnFwdCombineIN4cute5tupleIJNS3_1CILi16EEENS5_ILi64EEEEEELi6ELi256ELi1ELb0ELb0ENS_6half_tEfNS_4arch4Sm80EEEEEvNT_6ParamsE,@function
        .size           _ZN7cutlass13device_kernelIN5flash19FlashAttnFwdCombineIN4cute5tupleIJNS3_1CILi16EEENS5_ILi64EEEEEELi6ELi256ELi1ELb0ELb0ENS_6half_tEfNS_4arch4Sm80EEEEEvNT_6ParamsE,(.L_x_1661 - _ZN7cutlass13device_kernelIN5flash19FlashAttnFwdCombineIN4cute5tupleIJNS3_1CILi16EEENS5_ILi64EEEEEELi6ELi256ELi1ELb0ELb0ENS_6half_tEfNS_4arch4Sm80EEEEEvNT_6ParamsE)
        .other          _ZN7cutlass13device_kernelIN5flash19FlashAttnFwdCombineIN4cute5tupleIJNS3_1CILi16EEENS5_ILi64EEEEEELi6ELi256ELi1ELb0ELb0ENS_6half_tEfNS_4arch4Sm80EEEEEvNT_6ParamsE,@"STO_CUDA_ENTRY STV_DEFAULT"
_ZN7cutlass13device_kernelIN5flash19FlashAttnFwdCombineIN4cute5tupleIJNS3_1CILi16EEENS5_ILi64EEEEEELi6ELi256ELi1ELb0ELb0ENS_6half_tEfNS_4arch4Sm80EEEEEvNT_6ParamsE:
        /* <DEDUP_REMOVED lines=58> */
.L_x_923:
        /* <DEDUP_REMOVED lines=119> */
.L_x_925:
[----:B------:R-:W-:Y:S05]  /*0b10*/  BSYNC B0 ;  /* 0x0000000000007941 */ /* 0x000fea0003800000 */
.L_x_924:
        /* <DEDUP_REMOVED lines=174> */
.L_x_927:
[----:B------:R-:W-:Y:S05]  /*1600*/  BSYNC B0 ;  /* 0x0000000000007941 */ /* 0x000fea0003800000 */
.L_x_926:
        /* <DEDUP_REMOVED lines=31> */
.L_x_932:
        /* <DEDUP_REMOVED lines=142> */
.L_x_931:
[----:B------:R-:W-:Y:S05]  /*20e0*/  BSYNC B0 ;  /* 0x0000000000007941 */ /* 0x000fea0003800000 */
.L_x_930:
[----:B------:R-:W-:Y:S05]  /*20f0*/  @!P5 BRA `(.L_x_929) ;  /* 0x0000000000d0d947 */ /* 0x000fea0003800000 */
[----:B------:R-:W-:Y:S01]  /*2100*/  VIADD R4, R42, 0x3 ;  /* 0x000000032a047836 */ /* 0x000fe20000000000 */
[----:B------:R-:W-:Y:S01]  /*2110*/  MOV R20, 0x3 ;  /* 0x0000000300147802 */ /* 0x000fe20000000f00 */
[----:B-1----:R-:W-:-:S03]  /*2120*/  IMAD.MOV.U32 R6, RZ, RZ, RZ ;  /* 0x000000ffff067224 */ /* 0x002fc600078e00ff */
[----:B------:R-:W-:-:S07]  /*2130*/  SHF.R.S32.HI R7, RZ, 0x1f, R4 ;  /* 0x0000001fff077819 */ /* 0x000fce0000011404 */
.L_x_933:
        /* <DEDUP_REMOVED lines=48> */
.L_x_929:
[----:B------:R-:W-:Y:S05]  /*2440*/  BSYNC B1 ;  /* 0x0000000000017941 */ /* 0x000fea0003800000 */
.L_x_928:
        /* <DEDUP_REMOVED lines=29> */
.L_x_934:
        /* <DEDUP_REMOVED lines=14> */
.L_x_1661:


//--------------------- .text._ZN7cutlass13device_kernelIN5flash19FlashAttnFwdCombineIN4cute5tupleIJNS3_1CILi16EEENS5_ILi64EEEEEELi5ELi256ELi1ELb0ELb0ENS_6half_tEfNS_4arch4Sm80EEEEEvNT_6ParamsE --------------------------
	.section	.text._ZN7cutlass13device_kernelIN5flash19FlashAttnFwdCombineIN4cute5tupleIJNS3_1CILi16EEENS5_ILi64EEEEEELi5ELi256ELi1ELb0ELb0ENS_6half_tEfNS_4arch4Sm80EEEEEvNT_6ParamsE,"ax",@progbits
	.align	128
.text._ZN7cutlass13device_kernelIN5flash19FlashAttnFwdCombineIN4cute5tupleIJNS3_1CILi16EEENS5_ILi64EEEEEELi5ELi256ELi1ELb0ELb0ENS_6half_tEfNS_4arch4Sm80EEEEEvNT_6ParamsE:
        .type           _ZN7cutlass13device_kernelIN5flash19FlashAttnFwdCombineIN4cute5tupleIJNS3_1CILi16EEENS5_ILi64EEEEEELi5ELi256ELi1ELb0ELb0ENS_6half_tEfNS_4arch4Sm80EEEEEvNT_6ParamsE,@function
        .size           _ZN7cutlass13device_kernelIN5flash19FlashAttnFwdCombineIN4cute5tupleIJNS3_1CILi16EEENS5_ILi64EEEEEELi5ELi256ELi1ELb0ELb0ENS_6half_tEfNS_4arch4Sm80EEEEEvNT_6ParamsE,(.L_x_1662 - _ZN7cutlass13device_kernelIN5flash19FlashAttnFwdCombineIN4cute5tupleIJNS3_1CILi16EEENS5_ILi64EEEEEELi5ELi256ELi1ELb0ELb0ENS_6half_tEfNS_4arch4Sm80EEEEEvNT_6ParamsE)
        .other          _ZN7cutlass13device_kernelIN5flash19FlashAttnFwdCombineIN4cute5tupleIJNS3_1CILi16EEENS5_ILi64EEEEEELi5ELi256ELi1ELb0ELb0ENS_6half_tEfNS_4arch4Sm80EEEEEvNT_6ParamsE,@"STO_CUDA_ENTRY STV_DEFAULT"
_ZN7cutlass13device_kernelIN5flash19FlashAttnFwdCombineIN4cute5tupleIJNS3_1CILi16EEENS5_ILi64EEEEEELi5ELi256ELi1ELb0ELb0ENS_6half_tEfNS_4arch4Sm80EEEEEvNT_6ParamsE:
        /* <DEDUP_REMOVED lines=58> */
.L_x_935:
        /* <DEDUP_REMOVED lines=83> */
.L_x_937:
[----:B------:R-:W-:Y:S05]  /*08d0*/  BSYNC B0 ;  /* 0x0000000000007941 */ /* 0x000fea0003800000 */
.L_x_936:
        /* <DEDUP_REMOVED lines=158> */
.L_x_939:
[----:B------:R-:W-:Y:S05]  /*12c0*/  BSYNC B0 ;  /* 0x0000000000007941 */ /* 0x000fea0003800000 */
.L_x_938:
        /* <DEDUP_REMOVED lines=29> */
.L_x_944:
        /* <DEDUP_REMOVED lines=142> */
.L_x_943:
[----:B------:R-:W-:Y:S05]  /*1d80*/  BSYNC B0 ;  /* 0x0000000000007941 */ /* 0x000fea0003800000 */
.L_x_942:
[----:B------:R-:W-:Y:S05]  /*1d90*/  @!P5 BRA `(.L_x_941) ;  /* 0x0000000000d0d947 */ /* 0x000fea0003800000 */
[----:B------:R-:W-:Y:S01]  /*1da0*/  VIADD R4, R42, 0x3 ;  /* 0x000000032a047836 */ /* 0x000fe20000000000 */
[----:B------:R-:W-:Y:S01]  /*1db0*/  MOV R20, 0x3 ;  /* 0x0000000300147802 */ /* 0x000fe20000000f00 */
[----:B-1----:R-:W-:-:S03]  /*1dc0*/  IMAD.MOV.U32 R6, RZ, RZ, RZ ;  /* 0x000000ffff067224 */ /* 0x002fc600078e00ff */
[----:B------:R-:W-:-:S07]  /*1dd0*/  SHF.R.S32.HI R7, RZ, 0x1f, R4 ;  /* 0x0000001fff077819 */ /* 0x000fce0000011404 */
.L_x_945:
        /* <DEDUP_REMOVED lines=48> */
.L_x_941:
[----:B------:R-:W-:Y:S05]  /*20e0*/  BSYNC B1 ;  /* 0x0000000000017941 */ /* 0x000fea0003800000 */
.L_x_940:
        /* <DEDUP_REMOVED lines=29> */
.L_x_946:
        /* <DEDUP_REMOVED lines=12> */
.L_x_1662:


//--------------------- .text._ZN7cutlass13device_kernelIN5flash19FlashAttnFwdCombineIN4cute5tupleIJNS3_1CILi16EEENS5_ILi64EEEEEELi4ELi256ELi1ELb0ELb0ENS_6half_tEfNS_4arch4Sm80EEEEEvNT_6ParamsE --------------------------
	.section	.text._ZN7cutlass13device_kernelIN5flash19FlashAttnFwdCombineIN4cute5tupleIJNS3_1CILi16EEENS5_ILi64EEEEEELi4ELi256ELi1ELb0ELb0ENS_6half_tEfNS_4arch4Sm80EEEEEvNT_6ParamsE,"ax",@progbits
	.align	128
.text._ZN7cutlass13device_kernelIN5flash19FlashAttnFwdCombineIN4cute5tupleIJNS3_1CILi16EEENS5_ILi64EEEEEELi4ELi256ELi1ELb0ELb0ENS_6half_tEfNS_4arch4Sm80EEEEEvNT_6ParamsE:
        .type           _ZN7cutlass13device_kernelIN5flash19FlashAttnFwdCombineIN4cute5tupleIJNS3_1CILi16EEENS5_ILi64EEEEEELi4ELi256ELi1ELb0ELb0ENS_6half_tEfNS_4arch4Sm80EEEEEvNT_6ParamsE,@function
        .size           _ZN7cutlass13device_kernelIN5flash19FlashAttnFwdCombineIN4cute5tupleIJNS3_1CILi16EEENS5_ILi64EEEEEELi4ELi256ELi1ELb0ELb0ENS_6half_tEfNS_4arch4Sm80EEEEEvNT_6ParamsE,(.L_x_1663 - _ZN7cutlass13device_kernelIN5flash19FlashAttnFwdCombineIN4cute5tupleIJNS3_1CILi16EEENS5_ILi64EEEEEELi4ELi256ELi1ELb0ELb0ENS_6half_tEfNS_4arch4Sm80EEEEEvNT_6ParamsE)
        .other          _ZN7cutlass13device_kernelIN5flash19FlashAttnFwdCombineIN4cute5tupleIJNS3_1CILi16EEENS5_ILi64EEEEEELi4ELi256ELi1ELb0ELb0ENS_6half_tEfNS_4arch4Sm80EEEEEvNT_6ParamsE,@"STO_CUDA_ENTRY STV_DEFAULT"
_ZN7cutlass13device_kernelIN5flash19FlashAttnFwdCombineIN4cute5tupleIJNS3_1CILi16EEENS5_ILi64EEEEEELi4ELi256ELi1ELb0ELb0ENS_6half_tEfNS_4arch4Sm80EEEEEvNT_6ParamsE:
        /* <DEDUP_REMOVED lines=58> */
.L_x_947:
        /* <DEDUP_REMOVED lines=65> */
.L_x_949:
[----:B------:R-:W-:Y:S05]  /*07b0*/  BSYNC B0 ;  /* 0x0000000000007941 */ /* 0x000fea0003800000 */
.L_x_948:
        /* <DEDUP_REMOVED lines=149> */
.L_x_951:
[----:B------:R-:W-:Y:S05]  /*1110*/  BSYNC B0 ;  /* 0x0000000000007941 */ /* 0x000fea0003800000 */
.L_x_950:
        /* <DEDUP_REMOVED lines=28> */
.L_x_956:
        /* <DEDUP_REMOVED lines=142> */
.L_x_955:
[----:B------:R-:W-:Y:S05]  /*1bc0*/  BSYNC B0 ;  /* 0x0000000000007941 */ /* 0x000fea0003800000 */
.L_x_954:
[----:B------:R-:W-:Y:S05]  /*1bd0*/  @!P5 BRA `(.L_x_953) ;  /* 0x0000000000d0d947 */ /* 0x000fea0003800000 */
[----:B------:R-:W-:Y:S01]  /*1be0*/  VIADD R4, R42, 0x3 ;  /* 0x000000032a047836 */ /* 0x000fe20000000000 */
[----:B------:R-:W-:Y:S01]  /*1bf0*/  MOV R20, 0x3 ;  /* 0x0000000300147802 */ /* 0x000fe20000000f00 */
[----:B------:R-:W-:-:S03]  /*1c00*/  IMAD.MOV.U32 R6, RZ, RZ, RZ ;  /* 0x000000ffff067224 */ /* 0x000fc600078e00ff */
[----:B------:R-:W-:-:S07]  /*1c10*/  SHF.R.S32.HI R7, RZ, 0x1f, R4 ;  /* 0x0000001fff077819 */ /* 0x000fce0000011404 */
.L_x_957:
        /* <DEDUP_REMOVED lines=48> */
.L_x_953:
[----:B------:R-:W-:Y:S05]  /*1f20*/  BSYNC B1 ;  /* 0x0000000000017941 */ /* 0x000fea0003800000 */
.L_x_952:
        /* <DEDUP_REMOVED lines=29> */
.L_x_958:
        /* <DEDUP_REMOVED lines=16> */
.L_x_1663:


//--------------------- .text._ZN7cutlass13device_kernelIN5flash19FlashAttnFwdCombineIN4cute5tupleIJNS3_1CILi16EEENS5_ILi64EEEEEELi8ELi256ELi1ELb0ELb1ENS_6half_tEfNS_4arch4Sm80EEEEEvNT_6ParamsE --------------------------
	.section	.text._ZN7cutlass13device_kernelIN5flash19FlashAttnFwdCombineIN4cute5tupleIJNS3_1CILi16EEENS5_ILi64EEEEEELi8ELi256ELi1ELb0ELb1ENS_6half_tEfNS_4arch4Sm80EEEEEvNT_6ParamsE,"ax",@progbits
	.align	128
.text._ZN7cutlass13device_kernelIN5flash19FlashAttnFwdCombineIN4cute5tupleIJNS3_1CILi16EEENS5_ILi64EEEEEELi8ELi256ELi1ELb0ELb1ENS_6half_tEfNS_4arch4Sm80EEEEEvNT_6ParamsE:
        .type           _ZN7cutlass13device_kernelIN5flash19FlashAttnFwdCombineIN4cute5tupleIJNS3_1CILi16EEENS5_ILi64EEEEEELi8ELi256ELi1ELb0ELb1ENS_6half_tEfNS_4arch4Sm80EEEEEvNT_6ParamsE,@function
        .size           _ZN7cutlass13device_kernelIN5flash19FlashAttnFwdCombineIN4cute5tupleIJNS3_1CILi16EEENS5_ILi64EEEEEELi8ELi256ELi1ELb0ELb1ENS_6half_tEfNS_4arch4Sm80EEEEEvNT_6ParamsE,(.L_x_1664 - _ZN7cutlass13device_kernelIN5flash19FlashAttnFwdCombineIN4cute5tupleIJNS3_1CILi16EEENS5_ILi64EEEEEELi8ELi256ELi1ELb0ELb1ENS_6half_tEfNS_4arch4Sm80EEEEEvNT_6ParamsE)
        .other          _ZN7cutlass13device_kernelIN5flash19FlashAttnFwdCombineIN4cute5tupleIJNS3_1CILi16EEENS5_ILi64EEEEEELi8ELi256ELi1ELb0ELb1ENS_6half_tEfNS_4arch4Sm80EEEEEvNT_6ParamsE,@"STO_CUDA_ENTRY STV_DEFAULT"
_ZN7cutlass13device_kernelIN5flash19FlashAttnFwdCombineIN4cute5tupleIJNS3_1CILi16EEENS5_ILi64EEEEEELi8ELi256ELi1ELb0ELb1ENS_6half_tEfNS_4arch4Sm80EEEEEvNT_6ParamsE:
        /* <DEDUP_REMOVED lines=57> */
.L_x_959:
        /* <DEDUP_REMOVED lines=25> */
.L_x_960:
        /* <DEDUP_REMOVED lines=101> */
.L_x_962:
        /* <DEDUP_REMOVED lines=13> */
[----:B------:R-:W-:Y:S05]  /*0c40*/  CALL.REL.NOINC `($__internal_31_$__cuda_sm20_div_u64) ;  /* 0x0000003400f87944 */ /* 0x000fea0003c00000 */
[----:B------:R-:W-:Y:S01]  /*0c50*/  MOV R2, R3 ;  /* 0x0000000300027202 */ /* 0x000fe20000000f00 */
[----:B------:R-:W-:Y:S06]  /*0c60*/  BRA `(.L_x_964) ;  /* 0x0000000000487947 */ /* 0x000fec0003800000 */
.L_x_963:
        /* <DEDUP_REMOVED lines=18> */
.L_x_964:
[----:B------:R-:W-:Y:S02]  /*0d90*/  IADD3 R6, R6, -0x1, RZ ;  /* 0xffffffff06067810 */ /* 0x000fe40007ffe0ff */
[----:B------:R-:W-:-:S07]  /*0da0*/  MOV R12, R2 ;  /* 0x00000002000c7202 */ /* 0x000fce0000000f00 */
.L_x_961:
        /* <DEDUP_REMOVED lines=330> */
.L_x_966:
[----:B------:R-:W-:Y:S05]  /*2250*/  BSYNC B0 ;  /* 0x0000000000007941 */ /* 0x000fea0003800000 */
.L_x_965:
        /* <DEDUP_REMOVED lines=277> */
.L_x_968:
[----:B------:R-:W-:Y:S05]  /*33b0*/  BSYNC B0 ;  /* 0x0000000000007941 */ /* 0x000fea0003800000 */
.L_x_967:
        /* <DEDUP_REMOVED lines=43> */
.L_x_973:
        /* <DEDUP_REMOVED lines=142> */
.L_x_972:
[----:B------:R-:W-:Y:S05]  /*3f50*/  BSYNC B0 ;  /* 0x0000000000007941 */ /* 0x000fea0003800000 */
.L_x_971:
[----:B------:R-:W-:Y:S05]  /*3f60*/  @!P5 BRA `(.L_x_970) ;  /* 0x0000000000d0d947 */ /* 0x000fea0003800000 */
[----:B------:R-:W-:Y:S01]  /*3f70*/  VIADD R6, R46, 0x3 ;  /* 0x000000032e067836 */ /* 0x000fe20000000000 */
[----:B------:R-:W-:Y:S01]  /*3f80*/  HFMA2.MMA R26, -RZ, RZ, 0, 1.78813934326171875e-07 ;  /* 0x00000003ff1a7435 */ /* 0x000fe200000001ff */
[----:B------:R-:W-:-:S03]  /*3f90*/  IMAD.MOV.U32 R20, RZ, RZ, RZ ;  /* 0x000000ffff147224 */ /* 0x000fc600078e00ff */
[----:B------:R-:W-:-:S07]  /*3fa0*/  SHF.R.S32.HI R15, RZ, 0x1f, R6 ;  /* 0x0000001fff0f7819 */ /* 0x000fce0000011406 */
.L_x_974:
        /* <DEDUP_REMOVED lines=48> */
.L_x_970:
[----:B------:R-:W-:Y:S05]  /*42b0*/  BSYNC B1 ;  /* 0x0000000000017941 */ /* 0x000fea0003800000 */
.L_x_969:
        /* <DEDUP_REMOVED lines=23> */
        .weak           $__internal_31_$__cuda_sm20_div_u64
        .type           $__internal_31_$__cuda_sm20_div_u64,@function
        .size           $__internal_31_$__cuda_sm20_div_u64,(.L_x_1664 - $__internal_31_$__cuda_sm20_div_u64)
$__internal_31_$__cuda_sm20_div_u64:
        /* <DEDUP_REMOVED lines=60> */
[----:B------:R-:W-:Y:S06]  /*47f0*/  RET.REL.NODEC R4 `(_ZN7cutlass13device_kernelIN5flash19FlashAttnFwdCombineIN4cute5tupleIJNS3_1CILi16EEENS5_ILi64EEEEEELi8ELi256ELi1ELb0ELb1ENS_6half_tEfNS_4arch4Sm80EEEEEvNT_6ParamsE) ;  /* 0xffffffb804007950 */ /* 0x000fec0003c3ffff */
.L_x_975:
        /* <DEDUP_REMOVED lines=16> */
.L_x_1664:


//--------------------- .text._ZN7cutlass13device_kernelIN5flash19FlashAttnFwdCombineIN4cute5tupleIJNS3_1CILi16EEENS5_ILi64EEEEEELi7ELi256ELi1ELb0ELb1ENS_6half_tEfNS_4arch4Sm80EEEEEvNT_6ParamsE --------------------------
	.section	.text._ZN7cutlass13device_kernelIN5flash19FlashAttnFwdCombineIN4cute5tupleIJNS3_1CILi16EEENS5_ILi64EEEEEELi7ELi256ELi1ELb0ELb1ENS_6half_tEfNS_4arch4Sm80EEEEEvNT_6ParamsE,"ax",@progbits
	.align	128
.text._ZN7cutlass13device_kernelIN5flash19FlashAttnFwdCombineIN4cute5tupleIJNS3_1CILi16EEENS5_ILi64EEEEEELi7ELi256ELi1ELb0ELb1ENS_6half_tEfNS_4arch4Sm80EEEEEvNT_6ParamsE:
        .type           _ZN7cutlass13device_kernelIN5flash19FlashAttnFwdCombineIN4cute5tupleIJNS3_1CILi16EEENS5_ILi64EEEEEELi7ELi256ELi1ELb0ELb1ENS_6half_tEfNS_4arch4Sm80EEEEEvNT_6ParamsE,@function
        .size           _ZN7cutlass13device_kernelIN5flash19FlashAttnFwdCombineIN4cute5tupleIJNS3_1CILi16EEENS5_ILi64EEEEEELi7ELi256ELi1ELb0ELb1ENS_6half_tEfNS_4arch4Sm80EEEEEvNT_6ParamsE,(.L_x_1666 - _ZN7cutlass13device_kernelIN5flash19FlashAttnFwdCombineIN4cute5tupleIJNS3_1CILi16EEENS5_ILi64EEEEEELi7ELi256ELi1ELb0ELb1ENS_6half_tEfNS_4arch4Sm80EEEEEvNT_6ParamsE)
        .other          _ZN7cutlass13device_kernelIN5flash19FlashAttnFwdCombineIN4cute5tupleIJNS3_1CILi16EEENS5_ILi64EEEEEELi7ELi256ELi1ELb0ELb1ENS_6half_tEfNS_4arch4Sm80EEEEEvNT_6ParamsE,@"STO_CUDA_ENTRY STV_DEFAULT"
_ZN7cutlass13device_kernelIN5flash19FlashAttnFwdCombineIN4cute5tupleIJNS3_1CILi16EEENS5_ILi64EEEEEELi7ELi256ELi1ELb0ELb1ENS_6half_tEfNS_4arch4Sm80EEEEEvNT_6ParamsE:
        /* <DEDUP_REMOVED lines=57> */
.L_x_976:
        /* <DEDUP_REMOVED lines=25> */
.L_x_977:
        /* <DEDUP_REMOVED lines=101> */
.L_x_979:
        /* <DEDUP_REMOVED lines=14> */
[----:B------:R-:W-:Y:S05]  /*0c50*/  CALL.REL.NOINC `($__internal_32_$__cuda_sm20_div_u64) ;  /* 0x0000002800687944 */ /* 0x000fea0003c00000 */
[----:B------:R-:W-:Y:S05]  /*0c60*/  BRA `(.L_x_981) ;  /* 0x00000000004c7947 */ /* 0x000fea0003800000 */
.L_x_980:
        /* <DEDUP_REMOVED lines=19> */
.L_x_981:
[----:B------:R-:W-:Y:S02]  /*0da0*/  IADD3 R4, R7, -0x1, RZ ;  /* 0xffffffff07047810 */ /* 0x000fe40007ffe0ff */
[----:B------:R-:W-:-:S07]  /*0db0*/  MOV R9, R0 ;  /* 0x0000000000097202 */ /* 0x000fce0000000f00 */
.L_x_978:
        /* <DEDUP_REMOVED lines=184> */
.L_x_983:
[----:B------:R-:W-:Y:S05]  /*1940*/  BSYNC B0 ;  /* 0x0000000000007941 */ /* 0x000fea0003800000 */
.L_x_982:
        /* <DEDUP_REMOVED lines=203> */
.L_x_985:
[----:B------:R-:W-:Y:S05]  /*2600*/  BSYNC B0 ;  /* 0x0000000000007941 */ /* 0x000fea0003800000 */
.L_x_984:
        /* <DEDUP_REMOVED lines=35> */
.L_x_990:
        /* <DEDUP_REMOVED lines=142> */
.L_x_989:
[----:B------:R-:W-:Y:S05]  /*3120*/  BSYNC B0 ;  /* 0x0000000000007941 */ /* 0x000fea0003800000 */
.L_x_988:
[----:B------:R-:W-:Y:S05]  /*3130*/  @!P5 BRA `(.L_x_987) ;  /* 0x0000000000d0d947 */ /* 0x000fea0003800000 */
[----:B------:R-:W-:Y:S01]  /*3140*/  VIADD R4, R40, 0x3 ;  /* 0x0000000328047836 */ /* 0x000fe20000000000 */
[----:B-1----:R-:W-:Y:S01]  /*3150*/  MOV R20, 0x3 ;  /* 0x0000000300147802 */ /* 0x002fe20000000f00 */
[----:B------:R-:W-:-:S03]  /*3160*/  IMAD.MOV.U32 R6, RZ, RZ, RZ ;  /* 0x000000ffff067224 */ /* 0x000fc600078e00ff */
[----:B------:R-:W-:-:S07]  /*3170*/  SHF.R.S32.HI R7, RZ, 0x1f, R4 ;  /* 0x0000001fff077819 */ /* 0x000fce0000011404 */
.L_x_991:
        /* <DEDUP_REMOVED lines=48> */
.L_x_987:
[----:B------:R-:W-:Y:S05]  /*3480*/  BSYNC B1 ;  /* 0x0000000000017941 */ /* 0x000fea0003800000 */
.L_x_986:
        /* <DEDUP_REMOVED lines=23> */
        .weak           $__internal_32_$__cuda_sm20_div_u64
        .type           $__internal_32_$__cuda_sm20_div_u64,@function
        .size           $__internal_32_$__cuda_sm20_div_u64,(.L_x_1666 - $__internal_32_$__cuda_sm20_div_u64)
$__internal_32_$__cuda_sm20_div_u64:
        /* <DEDUP_REMOVED lines=60> */
[----:B------:R-:W-:Y:S06]  /*39c0*/  RET.REL.NODEC R2 `(_ZN7cutlass13device_kernelIN5flash19FlashAttnFwdCombineIN4cute5tupleIJNS3_1CILi16EEENS5_ILi64EEEEEELi7ELi256ELi1ELb0ELb1ENS_6half_tEfNS_4arch4Sm80EEEEEvNT_6ParamsE) ;  /* 0xffffffc4028c7950 */ /* 0x000fec0003c3ffff */
.L_x_992:
        /* <DEDUP_REMOVED lines=11> */
.L_x_1666:


//--------------------- .text._ZN7cutlass13device_kernelIN5flash19FlashAttnFwdCombineIN4cute5tupleIJNS3_1CILi16EEENS5_ILi64EEEEEELi6ELi256ELi1ELb0ELb1ENS_6half_tEfNS_4arch4Sm80EEEEEvNT_6ParamsE --------------------------
	.section	.text._ZN7cutlass13device_kernelIN5flash19FlashAttnFwdCombineIN4cute5tupleIJNS3_1CILi16EEENS5_ILi64EEEEEELi6ELi256ELi1ELb0ELb1ENS_6half_tEfNS_4arch4Sm80EEEEEvNT_6ParamsE,"ax",@progbits
	.align	128
.text._ZN7cutlass13device_kernelIN5flash19FlashAttnFwdCombineIN4cute5tupleIJNS3_1CILi16EEENS5_ILi64EEEEEELi6ELi256ELi1ELb0ELb1ENS_6half_tEfNS_4arch4Sm80EEEEEvNT_6ParamsE:
        .type           _ZN7cutlass13device_kernelIN5flash19FlashAttnFwdCombineIN4cute5tupleIJNS3_1CILi16EEENS5_ILi64EEEEEELi6ELi256ELi1ELb0ELb1ENS_6half_tEfNS_4arch4Sm80EEEEEvNT_6ParamsE,@function
        .size           _ZN7cutlass13device_kernelIN5flash19FlashAttnFwdCombineIN4cute5tupleIJNS3_1CILi16EEENS5_ILi64EEEEEELi6ELi256ELi1ELb0ELb1ENS_6half_tEfNS_4arch4Sm80EEEEEvNT_6ParamsE,(.L_x_1668 - _ZN7cutlass13device_kernelIN5flash19FlashAttnFwdCombineIN4cute5tupleIJNS3_1CILi16EEENS5_ILi64EEEEEELi6ELi256ELi1ELb0ELb1ENS_6half_tEfNS_4arch4Sm80EEEEEvNT_6ParamsE)
        .other          _ZN7cutlass13device_kernelIN5flash19FlashAttnFwdCombineIN4cute5tupleIJNS3_1CILi16EEENS5_ILi64EEEEEELi6ELi256ELi1ELb0ELb1ENS_6half_tEfNS_4arch4Sm80EEEEEvNT_6ParamsE,@"STO_CUDA_ENTRY STV_DEFAULT"
_ZN7cutlass13device_kernelIN5flash19FlashAttnFwdCombineIN4cute5tupleIJNS3_1CILi16EEENS5_ILi64EEEEEELi6ELi256ELi1ELb0ELb1ENS_6half_tEfNS_4arch4Sm80EEEEEvNT_6ParamsE:
        /* <DEDUP_REMOVED lines=57> */
.L_x_993:
        /* <DEDUP_REMOVED lines=25> */
.L_x_994:
        /* <DEDUP_REMOVED lines=101> */
.L_x_996:
        /* <DEDUP_REMOVED lines=14> */
[----:B------:R-:W-:Y:S05]  /*0c50*/  CALL.REL.NOINC `($__internal_33_$__cuda_sm20_div_u64) ;  /* 0x00000020009c7944 */ /* 0x000fea0003c00000 */
[----:B------:R-:W-:Y:S05]  /*0c60*/  BRA `(.L_x_998) ;  /* 0x00000000004c7947 */ /* 0x000fea0003800000 */
.L_x_997:
        /* <DEDUP_REMOVED lines=19> */
.L_x_998:
[----:B------:R-:W-:Y:S02]  /*0da0*/  IADD3 R4, R7, -0x1, RZ ;  /* 0xffffffff07047810 */ /* 0x000fe40007ffe0ff */
[----:B------:R-:W-:-:S03]  /*0db0*/  MOV R9, R0 ;  /* 0x0000000000097202 */ /* 0x000fc60000000f00 */
.L_x_995:
        /* <DEDUP_REMOVED lines=106> */
.L_x_1000:
[----:B------:R-:W-:Y:S05]  /*1460*/  BSYNC B0 ;  /* 0x0000000000007941 */ /* 0x000fea0003800000 */
.L_x_999:
        /* <DEDUP_REMOVED lines=169> */
.L_x_1002:
[----:B------:R-:W-:Y:S05]  /*1f00*/  BSYNC B0 ;  /* 0x0000000000007941 */ /* 0x000fea0003800000 */
.L_x_1001:
        /* <DEDUP_REMOVED lines=32> */
.L_x_1007:
        /* <DEDUP_REMOVED lines=142> */
.L_x_1006:
[----:B------:R-:W-:Y:S05]  /*29f0*/  BSYNC B0 ;  /* 0x0000000000007941 */ /* 0x000fea0003800000 */
.L_x_1005:
[----:B------:R-:W-:Y:S05]  /*2a00*/  @!P5 BRA `(.L_x_1004) ;  /* 0x0000000000d0d947 */ /* 0x000fea0003800000 */
[----:B------:R-:W-:Y:S01]  /*2a10*/  VIADD R4, R40, 0x3 ;  /* 0x0000000328047836 */ /* 0x000fe20000000000 */
[----:B------:R-:W-:Y:S01]  /*2a20*/  HFMA2.MMA R20, -RZ, RZ, 0, 1.78813934326171875e-07 ;  /* 0x00000003ff147435 */ /* 0x000fe200000001ff */
[----:B-1----:R-:W-:-:S03]  /*2a30*/  IMAD.MOV.U32 R6, RZ, RZ, RZ ;  /* 0x000000ffff067224 */ /* 0x002fc600078e00ff */
[----:B------:R-:W-:-:S07]  /*2a40*/  SHF.R.S32.HI R7, RZ, 0x1f, R4 ;  /* 0x0000001fff077819 */ /* 0x000fce0000011404 */
.L_x_1008:
        /* <DEDUP_REMOVED lines=48> */
.L_x_1004:
[----:B------:R-:W-:Y:S05]  /*2d50*/  BSYNC B1 ;  /* 0x0000000000017941 */ /* 0x000fea0003800000 */
.L_x_1003:
        /* <DEDUP_REMOVED lines=23> */
        .weak           $__internal_33_$__cuda_sm20_div_u64
        .type           $__internal_33_$__cuda_sm20_div_u64,@function
        .size           $__internal_33_$__cuda_sm20_div_u64,(.L_x_1668 - $__internal_33_$__cuda_sm20_div_u64)
$__internal_33_$__cuda_sm20_div_u64:
        /* <DEDUP_REMOVED lines=60> */
[----:B------:R-:W-:Y:S06]  /*3290*/  RET.REL.NODEC R2 `(_ZN7cutlass13device_kernelIN5flash19FlashAttnFwdCombineIN4cute5tupleIJNS3_1CILi16EEENS5_ILi64EEEEEELi6ELi256ELi1ELb0ELb1ENS_6half_tEfNS_4arch4Sm80EEEEEvNT_6ParamsE) ;  /* 0xffffffcc02587950 */ /* 0x000fec0003c3ffff */
.L_x_1009:
        /* <DEDUP_REMOVED lines=14> */
.L_x_1668:


//--------------------- .text._ZN7cutlass13device_kernelIN5flash19FlashAttnFwdCombineIN4cute5tupleIJNS3_1CILi16EEENS5_ILi64EEEEEELi5ELi256ELi1ELb0ELb1ENS_6half_tEfNS_4arch4Sm80EEEEEvNT_6ParamsE --------------------------
	.section	.text._ZN7cutlass13device_kernelIN5flash19FlashAttnFwdCombineIN4cute5tupleIJNS3_1CILi16EEENS5_ILi64EEEEEELi5ELi256ELi1ELb0ELb1ENS_6half_tEfNS_4arch4Sm80EEEEEvNT_6ParamsE,"ax",@progbits
	.align	128
.text._ZN7cutlass13device_kernelIN5flash19FlashAttnFwdCombineIN4cute5tupleIJNS3_1CILi16EEENS5_ILi64EEEEEELi5ELi256ELi1ELb0ELb1ENS_6half_tEfNS_4arch4Sm80EEEEEvNT_6ParamsE:
        .type           _ZN7cutlass13device_kernelIN5flash19FlashAttnFwdCombineIN4cute5tupleIJNS3_1CILi16EEENS5_ILi64EEEEEELi5ELi256ELi1ELb0ELb1ENS_6half_tEfNS_4arch4Sm80EEEEEvNT_6ParamsE,@function
        .size           _ZN7cutlass13device_kernelIN5flash19FlashAttnFwdCombineIN4cute5tupleIJNS3_1CILi16EEENS5_ILi64EEEEEELi5ELi256ELi1ELb0ELb1ENS_6half_tEfNS_4arch4Sm80EEEEEvNT_6ParamsE,(.L_x_1670 - _ZN7cutlass13device_kernelIN5flash19FlashAttnFwdCombineIN4cute5tupleIJNS3_1CILi16EEENS5_ILi64EEEEEELi5ELi256ELi1ELb0ELb1ENS_6half_tEfNS_4arch4Sm80EEEEEvNT_6ParamsE)
        .other          _ZN7cutlass13device_kernelIN5flash19FlashAttnFwdCombineIN4cute5tupleIJNS3_1CILi16EEENS5_ILi64EEEEEELi5ELi256ELi1ELb0ELb1ENS_6half_tEfNS_4arch4Sm80EEEEEvNT_6ParamsE,@"STO_CUDA_ENTRY STV_DEFAULT"
_ZN7cutlass13device_kernelIN5flash19FlashAttnFwdCombineIN4cute5tupleIJNS3_1CILi16EEENS5_ILi64EEEEEELi5ELi256ELi1ELb0ELb1ENS_6half_tEfNS_4arch4Sm80EEEEEvNT_6ParamsE:
        /* <DEDUP_REMOVED lines=57> */
.L_x_1010:
        /* <DEDUP_REMOVED lines=25> */
.L_x_1011:
        /* <DEDUP_REMOVED lines=101> */
.L_x_1013:
        /* <DEDUP_REMOVED lines=14> */
[----:B------:R-:W-:Y:S05]  /*0c50*/  CALL.REL.NOINC `($__internal_34_$__cuda_sm20_div_u64) ;  /* 0x0000001c00bc7944 */ /* 0x000fea0003c00000 */
[----:B------:R-:W-:Y:S05]  /*0c60*/  BRA `(.L_x_1015) ;  /* 0x00000000004c7947 */ /* 0x000fea0003800000 */
.L_x_1014:
        /* <DEDUP_REMOVED lines=19> */
.L_x_1015:
[----:B------:R-:W-:Y:S02]  /*0da0*/  IADD3 R4, R7, -0x1, RZ ;  /* 0xffffffff07047810 */ /* 0x000fe40007ffe0ff */
[----:B------:R-:W-:-:S03]  /*0db0*/  MOV R9, R0 ;  /* 0x0000000000097202 */ /* 0x000fc60000000f00 */
.L_x_1012:
        /* <DEDUP_REMOVED lines=70> */
.L_x_1017:
[----:B------:R-:W-:Y:S05]  /*1220*/  BSYNC B0 ;  /* 0x0000000000007941 */ /* 0x000fea0003800000 */
.L_x_1016:
        /* <DEDUP_REMOVED lines=152> */
.L_x_1019:
[----:B------:R-:W-:Y:S05]  /*1bb0*/  BSYNC B0 ;  /* 0x0000000000007941 */ /* 0x000fea0003800000 */
.L_x_1018:
        /* <DEDUP_REMOVED lines=29> */
.L_x_1024:
        /* <DEDUP_REMOVED lines=142> */
.L_x_1023:
[----:B------:R-:W-:Y:S05]  /*2670*/  BSYNC B0 ;  /* 0x0000000000007941 */ /* 0x000fea0003800000 */
.L_x_1022:
[----:B------:R-:W-:Y:S05]  /*2680*/  @!P5 BRA `(.L_x_1021) ;  /* 0x0000000000d0d947 */ /* 0x000fea0003800000 */
[----:B------:R-:W-:Y:S01]  /*2690*/  VIADD R4, R40, 0x3 ;  /* 0x0000000328047836 */ /* 0x000fe20000000000 */
[----:B-1----:R-:W-:Y:S01]  /*26a0*/  MOV R20, 0x3 ;  /* 0x0000000300147802 */ /* 0x002fe20000000f00 */
[----:B------:R-:W-:-:S03]  /*26b0*/  IMAD.MOV.U32 R6, RZ, RZ, RZ ;  /* 0x000000ffff067224 */ /* 0x000fc600078e00ff */
[----:B------:R-:W-:-:S07]  /*26c0*/  SHF.R.S32.HI R7, RZ, 0x1f, R4 ;  /* 0x0000001fff077819 */ /* 0x000fce0000011404 */
.L_x_1025:
        /* <DEDUP_REMOVED lines=48> */
.L_x_1021:
[----:B------:R-:W-:Y:S05]  /*29d0*/  BSYNC B1 ;  /* 0x0000000000017941 */ /* 0x000fea0003800000 */
.L_x_1020:
        /* <DEDUP_REMOVED lines=23> */
        .weak           $__internal_34_$__cuda_sm20_div_u64
        .type           $__internal_34_$__cuda_sm20_div_u64,@function
        .size           $__internal_34_$__cuda_sm20_div_u64,(.L_x_1670 - $__internal_34_$__cuda_sm20_div_u64)
$__internal_34_$__cuda_sm20_div_u64:
        /* <DEDUP_REMOVED lines=60> */
[----:B------:R-:W-:Y:S06]  /*2f10*/  RET.REL.NODEC R2 `(_ZN7cutlass13device_kernelIN5flash19FlashAttnFwdCombineIN4cute5tupleIJNS3_1CILi16EEENS5_ILi64EEEEEELi5ELi256ELi1ELb0ELb1ENS_6half_tEfNS_4arch4Sm80EEEEEvNT_6ParamsE) ;  /* 0xffffffd002387950 */ /* 0x000fec0003c3ffff */
.L_x_1026:
        /* <DEDUP_REMOVED lines=14> */
.L_x_1670:


//--------------------- .text._ZN7cutlass13device_kernelIN5flash19FlashAttnFwdCombineIN4cute5tupleIJNS3_1CILi16EEENS5_ILi64EEEEEELi4ELi256ELi1ELb0ELb1ENS_6half_tEfNS_4arch4Sm80EEEEEvNT_6ParamsE --------------------------
	.section	.text._ZN7cutlass13device_kernelIN5flash19FlashAttnFwdCombineIN4cute5tupleIJNS3_1CILi16EEENS5_ILi64EEEEEELi4ELi256ELi1ELb0ELb1ENS_6half_tEfNS_4arch4Sm80EEEEEvNT_6ParamsE,"ax",@progbits
	.align	128
.text._ZN7cutlass13device_kernelIN5flash19FlashAttnFwdCombineIN4cute5tupleIJNS3_1CILi16EEENS5_ILi64EEEEEELi4ELi256ELi1ELb0ELb1ENS_6half_tEfNS_4arch4Sm80EEEEEvNT_6ParamsE:
        .type           _ZN7cutlass13device_kernelIN5flash19FlashAttnFwdCombineIN4cute5tupleIJNS3_1CILi16EEENS5_ILi64EEEEEELi4ELi256ELi1ELb0ELb1ENS_6half_tEfNS_4arch4Sm80EEEEEvNT_6ParamsE,@function
        .size           _ZN7cutlass13device_kernelIN5flash19FlashAttnFwdCombineIN4cute5tupleIJNS3_1CILi16EEENS5_ILi64EEEEEELi4ELi256ELi1ELb0ELb1ENS_6half_tEfNS_4arch4Sm80EEEEEvNT_6ParamsE,(.L_x_1672 - _ZN7cutlass13device_kernelIN5flash19FlashAttnFwdCombineIN4cute5tupleIJNS3_1CILi16EEENS5_ILi64EEEEEELi4ELi256ELi1ELb0ELb1ENS_6half_tEfNS_4arch4Sm80EEEEEvNT_6ParamsE)
        .other          _ZN7cutlass13device_kernelIN5flash19FlashAttnFwdCombineIN4cute5tupleIJNS3_1CILi16EEENS5_ILi64EEEEEELi4ELi256ELi1ELb0ELb1ENS_6half_tEfNS_4arch4Sm80EEEEEvNT_6ParamsE,@"STO_CUDA_ENTRY STV_DEFAULT"
_ZN7cutlass13device_kernelIN5flash19FlashAttnFwdCombineIN4cute5tupleIJNS3_1CILi16EEENS5_ILi64EEEEEELi4ELi256ELi1ELb0ELb1ENS_6half_tEfNS_4arch4Sm80EEEEEvNT_6ParamsE:
        /* <DEDUP_REMOVED lines=57> */
.L_x_1027:
        /* <DEDUP_REMOVED lines=25> */
.L_x_1028:
        /* <DEDUP_REMOVED lines=101> */
.L_x_1030:
        /* <DEDUP_REMOVED lines=14> */
[----:B------:R-:W-:Y:S05]  /*0c50*/  CALL.REL.NOINC `($__internal_35_$__cuda_sm20_div_u64) ;  /* 0x0000001c004c7944 */ /* 0x000fea0003c00000 */
[----:B------:R-:W-:Y:S05]  /*0c60*/  BRA `(.L_x_1032) ;  /* 0x00000000004c7947 */ /* 0x000fea0003800000 */
.L_x_1031:
        /* <DEDUP_REMOVED lines=19> */
.L_x_1032:
[----:B------:R-:W-:Y:S02]  /*0da0*/  IADD3 R4, R7, -0x1, RZ ;  /* 0xffffffff07047810 */ /* 0x000fe40007ffe0ff */
[----:B------:R-:W-:-:S07]  /*0db0*/  MOV R9, R0 ;  /* 0x0000000000097202 */ /* 0x000fce0000000f00 */
.L_x_1029:
        /* <DEDUP_REMOVED lines=52> */
.L_x_1034:
[----:B------:R-:W-:Y:S05]  /*1100*/  BSYNC B0 ;  /* 0x0000000000007941 */ /* 0x000fea0003800000 */
.L_x_1033:
        /* <DEDUP_REMOVED lines=143> */
.L_x_1036:
[----:B------:R-:W-:Y:S05]  /*1a00*/  BSYNC B0 ;  /* 0x0000000000007941 */ /* 0x000fea0003800000 */
.L_x_1035:
        /* <DEDUP_REMOVED lines=28> */
.L_x_1041:
        /* <DEDUP_REMOVED lines=142> */
.L_x_1040:
[----:B------:R-:W-:Y:S05]  /*24b0*/  BSYNC B0 ;  /* 0x0000000000007941 */ /* 0x000fea0003800000 */
.L_x_1039:
[----:B------:R-:W-:Y:S05]  /*24c0*/  @!P5 BRA `(.L_x_1038) ;  /* 0x0000000000d0d947 */ /* 0x000fea0003800000 */
[----:B------:R-:W-:Y:S01]  /*24d0*/  VIADD R4, R40, 0x3 ;  /* 0x0000000328047836 */ /* 0x000fe20000000000 */
[----:B------:R-:W-:Y:S01]  /*24e0*/  MOV R20, 0x3 ;  /* 0x0000000300147802 */ /* 0x000fe20000000f00 */
[----:B-1----:R-:W-:-:S03]  /*24f0*/  IMAD.MOV.U32 R6, RZ, RZ, RZ ;  /* 0x000000ffff067224 */ /* 0x002fc600078e00ff */
[----:B------:R-:W-:-:S07]  /*2500*/  SHF.R.S32.HI R7, RZ, 0x1f, R4 ;  /* 0x0000001fff077819 */ /* 0x000fce0000011404 */
.L_x_1042:
        /* <DEDUP_REMOVED lines=48> */
.L_x_1038:
[----:B------:R-:W-:Y:S05]  /*2810*/  BSYNC B1 ;  /* 0x0000000000017941 */ /* 0x000fea0003800000 */
.L_x_1037:
        /* <DEDUP_REMOVED lines=23> */
        .weak           $__internal_35_$__cuda_sm20_div_u64
        .type           $__internal_35_$__cuda_sm20_div_u64,@function
        .size           $__internal_35_$__cuda_sm20_div_u64,(.L_x_1672 - $__internal_35_$__cuda_sm20_div_u64)
$__internal_35_$__cuda_sm20_div_u64:
        /* <DEDUP_REMOVED lines=60> */
[----:B------:R-:W-:Y:S06]  /*2d50*/  RET.REL.NODEC R2 `(_ZN7cutlass13device_kernelIN5flash19FlashAttnFwdCombineIN4cute5tupleIJNS3_1CILi16EEENS5_ILi64EEEEEELi4ELi256ELi1ELb0ELb1ENS_6half_tEfNS_4arch4Sm80EEEEEvNT_6ParamsE) ;  /* 0xffffffd002a87950 */ /* 0x000fec0003c3ffff */
.L_x_1043:
        /* <DEDUP_REMOVED lines=10> */
.L_x_1672:


//--------------------- .text._ZN7cutlass13device_kernelIN5flash19FlashAttnFwdCombineIN4cute5tupleIJNS3_1CILi8EEENS5_ILi128EEEEEELi8ELi256ELi1ELb0ELb0EffNS_4arch4Sm90EEEEEvNT_6ParamsE --------------------------
	.section	.text._ZN7cutlass13device_kernelIN5flash19FlashAttnFwdCombineIN4cute5tupleIJNS3_1CILi8EEENS5_ILi128EEEEEELi8ELi256ELi1ELb0ELb0EffNS_4arch4Sm90EEEEEvNT_6ParamsE,"ax",@progbits
	.align	128
.text._ZN7cutlass13device_kernelIN5flash19FlashAttnFwdCombineIN4cute5tupleIJNS3_1CILi8EEENS5_ILi128EEEEEELi8ELi256ELi1ELb0ELb0EffNS_4arch4Sm90EEEEEvNT_6ParamsE:
        .type           _ZN7cutlass13device_kernelIN5flash19FlashAttnFwdCombineIN4cute5tupleIJNS3_1CILi8EEENS5_ILi128EEEEEELi8ELi256ELi1ELb0ELb0EffNS_4arch4Sm90EEEEEvNT_6ParamsE,@function
        .size           _ZN7cutlass13device_kernelIN5flash19FlashAttnFwdCombineIN4cute5tupleIJNS3_1CILi8EEENS5_ILi128EEEEEELi8ELi256ELi1ELb0ELb0EffNS_4arch4Sm90EEEEEvNT_6ParamsE,(.L_x_1674 - _ZN7cutlass13device_kernelIN5flash19FlashAttnFwdCombineIN4cute5tupleIJNS3_1CILi8EEENS5_ILi128EEEEEELi8ELi256ELi1ELb0ELb0EffNS_4arch4Sm90EEEEEvNT_6ParamsE)
        .other          _ZN7cutlass13device_kernelIN5flash19FlashAttnFwdCombineIN4cute5tupleIJNS3_1CILi8EEENS5_ILi128EEEEEELi8ELi256ELi1ELb0ELb0EffNS_4arch4Sm90EEEEEvNT_6ParamsE,@"STO_CUDA_ENTRY STV_DEFAULT"
_ZN7cutlass13device_kernelIN5flash19FlashAttnFwdCombineIN4cute5tupleIJNS3_1CILi8EEENS5_ILi128EEEEEELi8ELi256ELi1ELb0ELb0EffNS_4arch4Sm90EEEEEvNT_6ParamsE:
        /* <DEDUP_REMOVED lines=18> */
[----:B------:R-:W2:Y:S01]  /*0120*/  @P0 LDC.64 R2, c[0x0][0x2e8] ;  /* 0x0000ba00ff020b82 */ /* 0x000ea20000000a00 */
[----:B------:R-:W-:Y:S01]  /*0130*/  UIADD3 UR6, UR6, -0x1, URZ ;  /* 0xffffffff06067890 */ /* 0x000fe2000fffe03f */
[----:B--2---:R-:W-:-:S06]  /*0140*/  @P0 IMAD.WIDE R4, R0, 0x4, R2 ;  /* 0x0000000400040825 */ /* 0x004fcc00078e0202 */
[----:B------:R-:W2:Y:S01]  /*0150*/  LDC R2, c[0x0][0x10] ;  /* 0x00000400ff027b82 */ /* 0x000ea20000000800 */
[----:B------:R2:W5:Y:S01]  /*0160*/  @P0 LDG.E R36, desc[UR38][R4.64] ;  /* 0x0000002604240981 */ /* 0x000562000c1e1900 */
[----:B------:R-:W-:Y:S01]  /*0170*/  ISETP.NE.U32.AND P0, PT, RZ, UR4, PT ;  /* 0x00000004ff007c0c */ /* 0x000fe2000bf05070 */
[----:B------:R-:W-:Y:S02]  /*0180*/  ULDC UR4, c[0x0][0x14] ;  /* 0x0000050000047ab9 */ /* 0x000fe40000000800 */
[----:B------:R-:W-:Y:S01]  /*0190*/  UIADD3 UR4, UR4, -0x1, URZ ;  /* 0xffffffff04047890 */ /* 0x000fe2000fffe03f */
[----:B------:R-:W-:-:S04]  /*01a0*/  ISETP.NE.AND.EX P0, PT, RZ, UR5, PT, P0 ;  /* 0x00000005ff007c0c */ /* 0x000fc8000bf05300 */
[----:B----4-:R-:W-:-:S04]  /*01b0*/  ISETP.NE.OR P0, PT, R24, RZ, !P0 ;  /* 0x000000ff1800720c */ /* 0x010fc80004705670 */
[----:B-1----:R-:W-:Y:S01]  /*01c0*/  ISETP.NE.OR P0, PT, R19, UR6, P0 ;  /* 0x0000000613007c0c */ /* 0x002fe20008705670 */
[----:B--2---:R-:W-:-:S05]  /*01d0*/  VIADD R2, R2, 0xffffffff ;  /* 0xffffffff02027836 */ /* 0x004fca0000000000 */
        /* <DEDUP_REMOVED lines=28> */
.L_x_1044:
        /* <DEDUP_REMOVED lines=9> */
[----:B------:R-:W-:Y:S01]  /*0430*/  IMAD.IADD R2, R24, 0x1, -R3 ;  /* 0x0000000118027824 */ /* 0x000fe200078e0a03 */
[----:B------:R-:W-:Y:S01]  /*0440*/  LOP3.LUT R3, R27, 0xf8, RZ, 0xc0, !PT ;  /* 0x000000f81b037812 */ /* 0x000fe200078ec0ff */
[----:B------:R-:W3:Y:S01]  /*0450*/  LDC.64 R6, c[0x0][0x248] ;  /* 0x00009200ff067b82 */ /* 0x000ee20000000a00 */
[----:B------:R-:W-:Y:S01]  /*0460*/  SHF.R.S32.HI R27, RZ, 0x3, R27 ;  /* 0x00000003ff1b7819 */ /* 0x000fe2000001141b */
[----:B------:R-:W-:Y:S01]  /*0470*/  IMAD R2, R19, 0x8, R2 ;  /* 0x0000000813027824 */ /* 0x000fe200078e0202 */
[----:B------:R-:W-:Y:S01]  /*0480*/  LOP3.LUT R26, R3, 0x7, R24, 0xf8, !PT ;  /* 0x00000007031a7812 */ /* 0x000fe200078ef818 */
[----:B------:R-:W-:Y:S01]  /*0490*/  IMAD R14, R19, 0x8, R10 ;  /* 0x00000008130e7824 */ /* 0x000fe200078e020a */
[----:B------:R-:W-:Y:S02]  /*04a0*/  SHF.R.U32.HI R3, RZ, 0x2, R27 ;  /* 0x00000002ff037819 */ /* 0x000fe4000001161b */
[----:B------:R-:W-:Y:S02]  /*04b0*/  ISETP.GE.AND P0, PT, R2, R17, PT ;  /* 0x000000110200720c */ /* 0x000fe40003f06270 */
[----:B-1----:R-:W-:-:S02]  /*04c0*/  ISETP.NE.AND P1, PT, R11, 0x1, PT ;  /* 0x000000010b00780c */ /* 0x002fc40003f25270 */
        /* <DEDUP_REMOVED lines=9> */
[----:B------:R-:W3:Y:S01]  /*0560*/  S2R R25, SR_CgaCtaId ;  /* 0x0000000000197919 */ /* 0x000ee20000008800 */
[C---:B------:R-:W-:Y:S01]  /*0570*/  IMAD.WIDE.U32 R22, R36.reuse, UR4, RZ ;  /* 0x0000000424167c25 */ /* 0x040fe2000f8e00ff */
[----:B------:R-:W-:Y:S02]  /*0580*/  ISETP.GE.AND P2, PT, R31, R16, PT ;  /* 0x000000101f00720c */ /* 0x000fe40003f46270 */
[----:B------:R-:W-:Y:S01]  /*0590*/  MOV R30, 0x400 ;  /* 0x00000400001e7802 */ /* 0x000fe20000000f00 */
[----:B------:R-:W-:Y:S01]  /*05a0*/  IMAD R5, R36, UR5, R5 ;  /* 0x0000000524057c24 */ /* 0x000fe2000f8e0205 */
[----:B------:R-:W-:Y:S01]  /*05b0*/  ULDC.64 UR4, c[0x0][0x270] ;  /* 0x00009c0000047ab9 */ /* 0x000fe20000000a00 */
[----:B------:R-:W-:-:S02]  /*05c0*/  IMAD.MOV.U32 R20, RZ, RZ, R2 ;  /* 0x000000ffff147224 */ /* 0x000fc400078e0002 */
[----:B------:R-:W-:Y:S01]  /*05d0*/  VIADD R37, R27, 0xa0 ;  /* 0x000000a01b257836 */ /* 0x000fe20000000000 */
[----:B------:R-:W-:Y:S01]  /*05e0*/  IADD3 R23, R23, R5, RZ ;  /* 0x0000000517177210 */ /* 0x000fe20007ffe0ff */
[----:B------:R-:W5:Y:S01]  /*05f0*/  @!P3 LDC.64 R18, c[0x0][0x268] ;  /* 0x00009a00ff12bb82 */ /* 0x000f620000000a00 */
[----:B------:R-:W-:-:S03]  /*0600*/  @!P3 SHF.R.S32.HI R33, RZ, 0x1f, R27 ;  /* 0x0000001fff21b819 */ /* 0x000fc6000001141b */
[----:B------:R-:W-:Y:S02]  /*0610*/  @!P2 SHF.R.S32.HI R21, RZ, 0x1f, R31 ;  /* 0x0000001fff15a819 */ /* 0x000fe4000001141f */
[----:B--2---:R-:W-:-:S13]  /*0620*/  ISETP.NE.AND P0, PT, R4, 0x1, PT ;  /* 0x000000010400780c */ /* 0x004fda0003f05270 */
[----:B------:R-:W2:Y:S01]  /*0630*/  @P0 LDC R9, c[0x0][0x2bc] ;  /* 0x0000af00ff090b82 */ /* 0x000ea20000000800 */
[----:B---3--:R-:W-:-:S04]  /*0640*/  LEA R25, R25, R30, 0x18 ;  /* 0x0000001e19197211 */ /* 0x008fc800078ec0ff */
[----:B------:R-:W-:-:S03]  /*0650*/  LEA R30, R26, R25, 0x2 ;  /* 0x000000191a1e7211 */ /* 0x000fc600078e10ff */
[----:B------:R-:W3:Y:S01]  /*0660*/  @P0 LDC R3, c[0x0][0x2c0] ;  /* 0x0000b000ff030b82 */ /* 0x000ee20000000800 */
[----:B--2---:R-:W-:-:S05]  /*0670*/  @P0 IMAD.HI.U32 R8, R2, R9, RZ ;  /* 0x0000000902080227 */ /* 0x004fca00078e00ff */
[----:B---3--:R-:W-:Y:S02]  /*0680*/  @P0 SHF.R.U32.HI R20, RZ, R3, R8 ;  /* 0x00000003ff140219 */ /* 0x008fe40000011608 */
[----:B------:R-:W2:Y:S02]  /*0690*/  @!P2 LDC.64 R8, c[0x0][0x268] ;  /* 0x00009a00ff08ab82 */ /* 0x000ea40000000a00 */
[--C-:B------:R-:W-:Y:S01]  /*06a0*/  SHF.R.S32.HI R5, RZ, 0x1f, R20.reuse ;  /* 0x0000001fff057819 */ /* 0x100fe20000011414 */
[----:B------:R-:W-:Y:S02]  /*06b0*/  IMAD.MOV R3, RZ, RZ, -R20 ;  /* 0x000000ffff037224 */ /* 0x000fe400078e0a14 */
[----:B------:R-:W-:-:S04]  /*06c0*/  IMAD.WIDE.U32 R22, R20, UR4, R22 ;  /* 0x0000000414167c25 */ /* 0x000fc8000f8e0016 */
[----:B------:R-:W-:Y:S02]  /*06d0*/  IMAD R4, R4, R3, R2 ;  /* 0x0000000304047224 */ /* 0x000fe400078e0202 */
[----:B------:R-:W-:-:S03]  /*06e0*/  IMAD R5, R5, UR4, RZ ;  /* 0x0000000405057c24 */ /* 0x000fc6000f8e02ff */
[----:B------:R-:W-:Y:S01]  /*06f0*/  SHF.R.S32.HI R3, RZ, 0x1f, R4 ;  /* 0x0000001fff037819 */ /* 0x000fe20000011404 */
[----:B------:R-:W-:Y:S01]  /*0700*/  IMAD R20, R20, UR5, R5 ;  /* 0x0000000514147c24 */ /* 0x000fe2000f8e0205 */
[----:B------:R-:W-:Y:S02]  /*0710*/  IADD3 R28, P0, R4, R22, RZ ;  /* 0x00000016041c7210 */ /* 0x000fe40007f1e0ff */
[----:B------:R-:W3:Y:S01]  /*0720*/  @!P3 LDC.64 R4, c[0x0][0x250] ;  /* 0x00009400ff04bb82 */ /* 0x000ee20000000a00 */
[----:B------:R-:W-:Y:S02]  /*0730*/  LOP3.LUT R22, R27, 0x1, RZ, 0xc0, !PT ;  /* 0x000000011b167812 */ /* 0x000fe400078ec0ff */
[----:B------:R-:W-:Y:S01]  /*0740*/  IADD3.X R29, R3, R23, R20, P0, !PT ;  /* 0x00000017031d7210 */ /* 0x000fe200007fe414 */
[----:B------:R-:W-:Y:S01]  /*0750*/  VIADD R23, R27, 0x40 ;  /* 0x000000401b177836 */ /* 0x000fe20000000000 */
[----:B------:R-:W-:Y:S01]  /*0760*/  ISETP.NE.U32.AND P4, PT, R22, 0x1, PT ;  /* 0x000000011600780c */ /* 0x000fe20003f85070 */
[----:B-----5:R-:W-:-:S02]  /*0770*/  @!P3 IMAD R20, R33, R18, RZ ;  /* 0x000000122114b224 */ /* 0x020fc400078e02ff */
[----:B------:R-:W5:Y:S01]  /*0780*/  @!P2 LDC.64 R2, c[0x0][0x250] ;  /* 0x00009400ff02ab82 */ /* 0x000f620000000a00 */
[----:B------:R-:W-:Y:S01]  /*0790*/  ISETP.GE.AND P6, PT, R23, R16, PT ;  /* 0x000000101700720c */ /* 0x000fe20003fc6270 */
[----:B--2---:R-:W-:Y:S02]  /*07a0*/  @!P2 IMAD R22, R21, R8, RZ ;  /* 0x000000081516a224 */ /* 0x004fe400078e02ff */
[C---:B------:R-:W-:Y:S02]  /*07b0*/  @!P3 IMAD R20, R27.reuse, R19, R20 ;  /* 0x000000131b14b224 */ /* 0x040fe400078e0214 */
[----:B------:R-:W-:-:S04]  /*07c0*/  @!P3 IMAD.WIDE.U32 R34, R27, R18, R28 ;  /* 0x000000121b22b225 */ /* 0x000fc800078e001c */
[----:B------:R-:W-:Y:S02]  /*07d0*/  VIADD R21, R27, 0x60 ;  /* 0x000000601b157836 */ /* 0x000fe40000000000 */
[----:B------:R-:W-:Y:S01]  /*07e0*/  @!P2 IMAD R9, R31, R9, R22 ;  /* 0x000000091f09a224 */ /* 0x000fe200078e0216 */
[----:B------:R-:W-:Y:S01]  /*07f0*/  MOV R22, 0xf8 ;  /* 0x000000f800167802 */ /* 0x000fe20000000f00 */
[----:B------:R-:W2:Y:S01]  /*0800*/  @!P6 LDC.64 R18, c[0x0][0x268] ;  /* 0x00009a00ff12eb82 */ /* 0x000ea20000000a00 */
[----:B------:R-:W-:Y:S01]  /*0810*/  @!P3 IMAD.IADD R20, R35, 0x1, R20 ;  /* 0x000000012314b824 */ /* 0x000fe200078e0214 */
[C---:B---3--:R-:W-:Y:S01]  /*0820*/  @!P3 LEA R40, P0, R34.reuse, R4, 0x2 ;  /* 0x000000042228b211 */ /* 0x048fe200078010ff */
[----:B------:R-:W-:Y:S01]  /*0830*/  @!P2 IMAD.WIDE.U32 R42, R31, R8, R28 ;  /* 0x000000081f2aa225 */ /* 0x000fe200078e001c */
[----:B------:R-:W-:Y:S01]  /*0840*/  ISETP.GE.AND P5, PT, R21, R16, PT ;  /* 0x000000101500720c */ /* 0x000fe20003fa6270 */
[----:B------:R-:W-:Y:S01]  /*0850*/  HFMA2.MMA R35, -RZ, RZ, 0, 3.147125244140625e-05 ;  /* 0x00000210ff237435 */ /* 0x000fe200000001ff */
[----:B------:R-:W-:Y:S01]  /*0860*/  @!P3 LEA.HI.X R41, R34, R5, R20, 0x2, P0 ;  /* 0x000000052229b211 */ /* 0x000fe200000f1414 */
[----:B------:R-:W-:Y:S01]  /*0870*/  @P3 IMAD.MOV.U32 R33, RZ, RZ, -0x800000 ;  /* 0xff800000ff213424 */ /* 0x000fe200078e00ff */
[----:B------:R-:W-:Y:S01]  /*0880*/  @!P2 IADD3 R9, R43, R9, RZ ;  /* 0x000000092b09a210 */ /* 0x000fe20007ffe0ff */
[----:B------:R-:W-:Y:S01]  /*0890*/  @P2 IMAD.MOV.U32 R43, RZ, RZ, -0x800000 ;  /* 0xff800000ff2b2424 */ /* 0x000fe200078e00ff */
[----:B-----5:R-:W-:-:S02]  /*08a0*/  @!P2 LEA R44, P0, R42, R2, 0x2 ;  /* 0x000000022a2ca211 */ /* 0x020fc400078010ff */
[----:B------:R-:W-:Y:S01]  /*08b0*/  SEL R31, R22, 0x108, !P4 ;  /* 0x00000108161f7807 */ /* 0x000fe20006000000 */
[----:B------:R3:W-:Y:S01]  /*08c0*/  @P3 STS [R30], R33 ;  /* 0x000000211e003388 */ /* 0x0007e20000000800 */
[----:B------:R-:W-:Y:S02]  /*08d0*/  @!P2 LEA.HI.X R45, R42, R3, R9, 0x2, P0 ;  /* 0x000000032a2da211 */ /* 0x000fe400000f1409 */
[----:B------:R-:W5:Y:S01]  /*08e0*/  @!P6 LDC.64 R8, c[0x0][0x250] ;  /* 0x00009400ff08eb82 */ /* 0x000f620000000a00 */
[----:B------:R-:W-:Y:S01]  /*08f0*/  IMAD.IADD R32, R26, 0x1, R31 ;  /* 0x000000011a207824 */ /* 0x000fe200078e021f */
[----:B------:R-:W-:Y:S01]  /*0900*/  @!P6 SHF.R.S32.HI R3, RZ, 0x1f, R23 ;  /* 0x0000001fff03e819 */ /* 0x000fe20000011417 */
[----:B------:R-:W-:Y:S01]  /*0910*/  @!PT LDS RZ, [RZ] ;  /* 0x00000000fffff984 */ /* 0x000fe20000000800 */
[----:B------:R-:W-:Y:S01]  /*0920*/  @!PT LDS RZ, [RZ] ;  /* 0x00000000fffff984 */ /* 0x000fe20000000800 */
[----:B------:R-:W-:Y:S01]  /*0930*/  @!PT LDS RZ, [RZ] ;  /* 0x00000000fffff984 */ /* 0x000fe20000000800 */
[----:B------:R1:W-:Y:S01]  /*0940*/  @!P3 LDGSTS.E.LTC128B [R30], desc[UR38][R40.64] ;  /* 0x00000000281ebfae */ /* 0x0003e2000b921966 */
[----:B------:R-:W-:Y:S01]  /*0950*/  LOP3.LUT P0, RZ, R27, 0x2, RZ, 0xc0, !PT ;  /* 0x000000021bff7812 */ /* 0x000fe2000780c0ff */
[----:B------:R-:W-:Y:S01]  /*0960*/  IMAD R32, R32, 0x4, R25 ;  /* 0x0000000420207824 */ /* 0x000fe200078e0219 */
[----:B------:R-:W-:-:S02]  /*0970*/  ISETP.GE.AND P3, PT, R37, R16, PT ;  /* 0x000000102500720c */ /* 0x000fc40003f66270 */
[----:B------:R-:W4:Y:S01]  /*0980*/  @!P5 LDC.64 R4, c[0x0][0x268] ;  /* 0x00009a00ff04db82 */ /* 0x000f220000000a00 */
[----:B--2---:R-:W-:Y:S01]  /*0990*/  @!P6 IMAD R2, R3, R18, RZ ;  /* 0x000000120302e224 */ /* 0x004fe200078e02ff */
[----:B------:R2:W-:Y:S01]  /*09a0*/  @P2 STS [R32], R43 ;  /* 0x0000002b20002388 */ /* 0x0005e20000000800 */
[----:B------:R-:W-:Y:S02]  /*09b0*/  SEL R35, R35, 0x1f0, !P0 ;  /* 0x000001f023237807 */ /* 0x000fe40004000000 */
[----:B------:R-:W-:Y:S01]  /*09c0*/  @!P6 IMAD R47, R23, R19, R2 ;  /* 0x00000013172fe224 */ /* 0x000fe200078e0202 */
[----:B------:R-:W-:Y:S01]  /*09d0*/  @!PT LDS RZ, [RZ] ;  /* 0x00000000fffff984 */ /* 0x000fe20000000800 */
[----:B------:R-:W-:Y:S01]  /*09e0*/  @!PT LDS RZ, [RZ] ;  /* 0x00000000fffff984 */ /* 0x000fe20000000800 */
[----:B------:R-:W-:Y:S01]  /*09f0*/  @!PT LDS RZ, [RZ] ;  /* 0x00000000fffff984 */ /* 0x000fe20000000800 */
[----:B------:R5:W-:Y:S01]  /*0a00*/  @!P2 LDGSTS.E.LTC128B [R32], desc[UR38][R44.64] ;  /* 0x000000002c20afae */ /* 0x000be2000b921966 */
[----:B------:R-:W-:Y:S01]  /*0a10*/  @!P5 SHF.R.S32.HI R19, RZ, 0x1f, R21 ;  /* 0x0000001fff13d819 */ /* 0x000fe20000011415 */
[----:B------:R-:W4:Y:S01]  /*0a20*/  @!P5 LDC.64 R2, c[0x0][0x250] ;  /* 0x00009400ff02db82 */ /* 0x000f220000000a00 */
[C---:B------:R-:W-:Y:S02]  /*0a30*/  IADD3 R34, R26.reuse, R35, RZ ;  /* 0x000000231a227210 */ /* 0x040fe40007ffe0ff */
[----:B------:R-:W-:Y:S01]  /*0a40*/  IADD3 R38, R26, R31, R35 ;  /* 0x0000001f1a267210 */ /* 0x000fe20007ffe023 */
[----:B------:R-:W-:Y:S01]  /*0a50*/  @!P3 IMAD.MOV.U32 R48, RZ, RZ, R28 ;  /* 0x000000ffff30b224 */ /* 0x000fe200078e001c */
[----:B------:R-:W-:Y:S01]  /*0a60*/  @!P5 IADD3 R42, R35, R26, R31 ;  /* 0x0000001a232ad210 */ /* 0x000fe20007ffe01f */
[----:B---3--:R-:W-:Y:S01]  /*0a70*/  VIADD R33, R27, 0x80 ;  /* 0x000000801b217836 */ /* 0x008fe20000000000 */
[----:B------:R-:W-:Y:S01]  /*0a80*/  @P5 MOV R53, 0xff800000 ;  /* 0xff80000000355802 */ /* 0x000fe20000000f00 */
[----:B------:R-:W-:-:S02]  /*0a90*/  IMAD R34, R34, 0x4, R25 ;  /* 0x0000000422227824 */ /* 0x000fc400078e0219 */
[--C-:B------:R-:W-:Y:S01]  /*0aa0*/  IMAD R38, R38, 0x4, R25.reuse ;  /* 0x0000000426267824 */ /* 0x100fe200078e0219 */
[----:B------:R-:W-:Y:S01]  /*0ab0*/  ISETP.GE.AND P4, PT, R33, R16, PT ;  /* 0x000000102100720c */ /* 0x000fe20003f86270 */
[----:B------:R-:W-:Y:S02]  /*0ac0*/  @!P5 IMAD R42, R42, 0x4, R25 ;  /* 0x000000042a2ad824 */ /* 0x000fe400078e0219 */
[C---:B-1----:R-:W-:Y:S02]  /*0ad0*/  VIADD R41, R27.reuse, 0xc0 ;  /* 0x000000c01b297836 */ /* 0x042fe40000000000 */
[----:B------:R-:W-:-:S03]  /*0ae0*/  VIADD R27, R27, 0xe0 ;  /* 0x000000e01b1b7836 */ /* 0x000fc60000000000 */
[----:B------:R-:W-:Y:S01]  /*0af0*/  ISETP.GE.AND P2, PT, R41, R16, PT ;  /* 0x000000102900720c */ /* 0x000fe20003f46270 */
[----:B--2---:R-:W-:-:S04]  /*0b00*/  @P6 IMAD.MOV.U32 R43, RZ, RZ, -0x800000 ;  /* 0xff800000ff2b6424 */ /* 0x004fc800078e00ff */
[----:B------:R-:W-:Y:S01]  /*0b10*/  @!P4 SHF.R.S32.HI R49, RZ, 0x1f, R33 ;  /* 0x0000001fff31c819 */ /* 0x000fe20000011421 */
[----:B-----5:R-:W-:Y:S01]  /*0b20*/  @!P6 IMAD.MOV.U32 R45, RZ, RZ, R29 ;  /* 0x000000ffff2de224 */ /* 0x020fe200078e001d */
[----:B------:R-:W-:Y:S01]  /*0b30*/  @!P6 MOV R44, R28 ;  /* 0x0000001c002ce202 */ /* 0x000fe20000000f00 */
[----:B------:R1:W-:Y:S04]  /*0b40*/  @P6 STS [R34], R43 ;  /* 0x0000002b22006388 */ /* 0x0003e80000000800 */
[----:B------:R-:W-:Y:S02]  /*0b50*/  @!P6 IMAD.WIDE.U32 R44, R23, R18, R44 ;  /* 0x00000012172ce225 */ /* 0x000fe400078e002c */
[----:B------:R-:W2:Y:S03]  /*0b60*/  @!P4 LDC.64 R22, c[0x0][0x268] ;  /* 0x00009a00ff16cb82 */ /* 0x000ea60000000a00 */
[----:B------:R-:W-:-:S02]  /*0b70*/  @!P6 IADD3 R18, R45, R47, RZ ;  /* 0x0000002f2d12e210 */ /* 0x000fc40007ffe0ff */
[C---:B------:R-:W-:Y:S01]  /*0b80*/  @!P6 LEA R50, P0, R44.reuse, R8, 0x2 ;  /* 0x000000082c32e211 */ /* 0x040fe200078010ff */
[-C--:B----4-:R-:W-:Y:S01]  /*0b90*/  @!P5 IMAD R8, R19, R4.reuse, RZ ;  /* 0x000000041308d224 */ /* 0x090fe200078e02ff */
[----:B------:R-:W-:Y:S01]  /*0ba0*/  @!P3 SHF.R.S32.HI R45, RZ, 0x1f, R37 ;  /* 0x0000001fff2db819 */ /* 0x000fe20000011425 */
[----:B------:R-:W-:Y:S01]  /*0bb0*/  @!P5 IMAD.MOV.U32 R19, RZ, RZ, R29 ;  /* 0x000000ffff13d224 */ /* 0x000fe200078e001d */
[----:B------:R-:W-:Y:S01]  /*0bc0*/  @!P6 LEA.HI.X R51, R44, R9, R18, 0x2, P0 ;  /* 0x000000092c33e211 */ /* 0x000fe200000f1412 */
[----:B------:R-:W-:Y:S02]  /*0bd0*/  @!P5 IMAD.MOV.U32 R18, RZ, RZ, R28 ;  /* 0x000000ffff12d224 */ /* 0x000fe400078e001c */
[C---:B------:R-:W-:Y:S02]  /*0be0*/  @!P5 IMAD R8, R21.reuse, R5, R8 ;  /* 0x000000051508d224 */ /* 0x040fe400078e0208 */
[----:B------:R-:W-:Y:S01]  /*0bf0*/  @!P5 IMAD.WIDE.U32 R20, R21, R4, R18 ;  /* 0x000000041514d225 */ /* 0x000fe200078e0012 */
[----:B------:R-:W-:Y:S01]  /*0c00*/  @!PT LDS RZ, [RZ] ;  /* 0x00000000fffff984 */ /* 0x000fe20000000800 */
[----:B------:R-:W-:Y:S01]  /*0c10*/  @!PT LDS RZ, [RZ] ;  /* 0x00000000fffff984 */ /* 0x000fe20000000800 */
[----:B------:R-:W-:Y:S01]  /*0c20*/  @!PT LDS RZ, [RZ] ;  /* 0x00000000fffff984 */ /* 0x000fe20000000800 */
[----:B------:R3:W-:Y:S01]  /*0c30*/  @!P6 LDGSTS.E.LTC128B [R34], desc[UR38][R50.64] ;  /* 0x000000003222efae */ /* 0x0007e2000b921966 */
[----:B------:R-:W4:Y:S01]  /*0c40*/  @!P3 LDC.64 R18, c[0x0][0x268] ;  /* 0x00009a00ff12bb82 */ /* 0x000f220000000a00 */
[----:B------:R-:W-:Y:S01]  /*0c50*/  ISETP.GE.AND P6, PT, R27, R16, PT ;  /* 0x000000101b00720c */ /* 0x000fe20003fc6270 */
[----:B------:R-:W-:Y:S01]  /*0c60*/  @!P5 IMAD.IADD R8, R21, 0x1, R8 ;  /* 0x000000011508d824 */ /* 0x000fe200078e0208 */
[----:B------:R-:W-:Y:S01]  /*0c70*/  @!P5 LEA R46, P0, R20, R2, 0x2 ;  /* 0x00000002142ed211 */ /* 0x000fe200078010ff */
[----:B------:R3:W-:Y:S01]  /*0c80*/  @P5 STS [R38], R53 ;  /* 0x0000003526005388 */ /* 0x0007e20000000800 */
[----:B-1----:R-:W-:-:S02]  /*0c90*/  @P4 MOV R43, 0xff800000 ;  /* 0xff800000002b4802 */ /* 0x002fc40000000f00 */
[----:B------:R-:W-:Y:S01]  /*0ca0*/  @!P5 LEA.HI.X R47, R20, R3, R8, 0x2, P0 ;  /* 0x00000003142fd211 */ /* 0x000fe200000f1408 */
[----:B------:R-:W1:Y:S01]  /*0cb0*/  @!P2 LDC.64 R4, c[0x0][0x268] ;  /* 0x00009a00ff04ab82 */ /* 0x000e620000000a00 */
[----:B--2---:R-:W-:Y:S01]  /*0cc0*/  @!P4 IMAD R40, R49, R22, RZ ;  /* 0x000000163128c224 */ /* 0x004fe200078e02ff */
[----:B------:R-:W-:Y:S02]  /*0cd0*/  @!P2 SHF.R.S32.HI R49, RZ, 0x1f, R41 ;  /* 0x0000001fff31a819 */ /* 0x000fe40000011429 */
[----:B------:R-:W-:Y:S01]  /*0ce0*/  @!PT LDS RZ, [RZ] ;  /* 0x00000000fffff984 */ /* 0x000fe20000000800 */
[----:B------:R-:W-:Y:S01]  /*0cf0*/  @!PT LDS RZ, [RZ] ;  /* 0x00000000fffff984 */ /* 0x000fe20000000800 */
[----:B------:R-:W-:Y:S01]  /*0d00*/  @!PT LDS RZ, [RZ] ;  /* 0x00000000fffff984 */ /* 0x000fe20000000800 */
[----:B------:R3:W-:Y:S01]  /*0d10*/  @!P5 LDGSTS.E.LTC128B [R42], desc[UR38][R46.64] ;  /* 0x000000002e2adfae */ /* 0x0007e2000b921966 */
[----:B------:R-:W-:-:S03]  /*0d20*/  @!P4 IMAD R23, R33, R23, R40 ;  /* 0x000000172117c224 */ /* 0x000fc600078e0228 */
[----:B------:R-:W2:Y:S01]  /*0d30*/  @!P4 LDC.64 R20, c[0x0][0x250] ;  /* 0x00009400ff14cb82 */ /* 0x000ea20000000a00 */
[----:B------:R3:W-:Y:S07]  /*0d40*/  @P4 STS [R30+0x1000], R43 ;  /* 0x0010002b1e004388 */ /* 0x0007ee0000000800 */
[----:B------:R-:W5:Y:S01]  /*0d50*/  @!P3 LDC.64 R8, c[0x0][0x250] ;  /* 0x00009400ff08bb82 */ /* 0x000f620000000a00 */
[----:B----4-:R-:W-:Y:S02]  /*0d60*/  @!P3 IMAD R40, R45, R18, RZ ;  /* 0x000000122d28b224 */ /* 0x010fe400078e02ff */
[----:B------:R-:W-:-:S04]  /*0d70*/  @!P4 IMAD.WIDE.U32 R44, R33, R22, R28 ;  /* 0x00000016212cc225 */ /* 0x000fc800078e001c */
[----:B------:R-:W-:Y:S01]  /*0d80*/  @!P3 IMAD R19, R37, R19, R40 ;  /* 0x000000132513b224 */ /* 0x000fe200078e0228 */
[----:B------:R-:W4:Y:S01]  /*0d90*/  @!P2 LDC.64 R2, c[0x0][0x250] ;  /* 0x00009400ff02ab82 */ /* 0x000f220000000a00 */
[----:B-1----:R-:W-:Y:S01]  /*0da0*/  @!P2 IMAD R22, R49, R4, RZ ;  /* 0x000000043116a224 */ /* 0x002fe200078e02ff */
[----:B------:R-:W-:Y:S01]  /*0db0*/  @!P3 MOV R49, R29 ;  /* 0x0000001d0031b202 */ /* 0x000fe20000000f00 */
[----:B------:R-:W-:Y:S02]  /*0dc0*/  @!P4 IMAD.IADD R23, R45, 0x1, R23 ;  /* 0x000000012d17c824 */ /* 0x000fe400078e0217 */
[----:B------:R-:W-:Y:S02]  /*0dd0*/  @!P2 IMAD R5, R41, R5, R22 ;  /* 0x000000052905a224 */ /* 0x000fe400078e0216 */
[----:B------:R-:W-:Y:S01]  /*0de0*/  @!P3 IMAD.WIDE.U32 R48, R37, R18, R48 ;  /* 0x000000122530b225 */ /* 0x000fe200078e0030 */
[----:B--2---:R-:W-:-:S03]  /*0df0*/  @!P4 LEA R20, P0, R44, R20, 0x2 ;  /* 0x000000142c14c211 */ /* 0x004fc600078010ff */
[----:B------:R-:W-:Y:S01]  /*0e00*/  @!P2 IMAD.WIDE.U32 R40, R41, R4, R28 ;  /* 0x000000042928a225 */ /* 0x000fe200078e001c */
[----:B------:R-:W-:Y:S02]  /*0e10*/  @!P4 LEA.HI.X R21, R44, R21, R23, 0x2, P0 ;  /* 0x000000152c15c211 */ /* 0x000fe400000f1417 */
[----:B------:R-:W-:Y:S01]  /*0e20*/  @P3 MOV R23, 0xff800000 ;  /* 0xff80000000173802 */ /* 0x000fe20000000f00 */
[----:B------:R-:W-:Y:S01]  /*0e30*/  @!P3 IMAD.IADD R19, R49, 0x1, R19 ;  /* 0x000000013113b824 */ /* 0x000fe200078e0213 */
[C---:B-----5:R-:W-:Y:S01]  /*0e40*/  @!P3 LEA R8, P5, R48.reuse, R8, 0x2 ;  /* 0x000000083008b211 */ /* 0x060fe200078a10ff */
[----:B------:R-:W-:Y:S01]  /*0e50*/  @!PT LDS RZ, [RZ] ;  /* 0x00000000fffff984 */ /* 0x000fe20000000800 */
[----:B------:R-:W-:Y:S01]  /*0e60*/  @!PT LDS RZ, [RZ] ;  /* 0x00000000fffff984 */ /* 0x000fe20000000800 */
[----:B------:R-:W-:Y:S01]  /*0e70*/  @!PT LDS RZ, [RZ] ;  /* 0x00000000fffff984 */ /* 0x000fe20000000800 */
[----:B------:R3:W-:Y:S01]  /*0e80*/  @!P4 LDGSTS.E.LTC128B [R30+0x1000], desc[UR38][R20.64] ;  /* 0x01000000141ecfae */ /* 0x0007e2000b921966 */
[----:B------:R-:W-:Y:S02]  /*0e90*/  @!P2 IADD3 R5, R41, R5, RZ ;  /* 0x000000052905a210 */ /* 0x000fe40007ffe0ff */
[----:B------:R-:W-:Y:S01]  /*0ea0*/  @!P3 LEA.HI.X R9, R48, R9, R19, 0x2, P5 ;  /* 0x000000093009b211 */ /* 0x000fe200028f1413 */
[----:B------:R-:W-:Y:S01]  /*0eb0*/  @P2 IMAD.MOV.U32 R19, RZ, RZ, -0x800000 ;  /* 0xff800000ff132424 */ /* 0x000fe200078e00ff */
[----:B------:R3:W-:Y:S01]  /*0ec0*/  @P3 STS [R32+0x1000], R23 ;  /* 0x0010001720003388 */ /* 0x0007e20000000800 */
[----:B----4-:R-:W-:-:S03]  /*0ed0*/  @!P2 LEA R2, P0, R40, R2, 0x2 ;  /* 0x000000022802a211 */ /* 0x010fc600078010ff */
        /* <DEDUP_REMOVED lines=30> */
.L_x_1046:
[----:B------:R-:W-:Y:S05]  /*10c0*/  BSYNC B0 ;  /* 0x0000000000007941 */ /* 0x000fea0003800000 */
.L_x_1045:
[----:B--23--:R-:W-:Y:S01]  /*10d0*/  LOP3.LUT R3, R15, 0xffffffe0, RZ, 0xc0, !PT ;  /* 0xffffffe00f037812 */ /* 0x00cfe200078ec0ff */
[----:B------:R-:W-:Y:S01]  /*10e0*/  USHF.L.U32 UR4, UR36, 0x7, URZ ;  /* 0x0000000724047899 */ /* 0x000fe2000800063f */
[C---:B-1----:R-:W-:Y:S01]  /*10f0*/  @P1 IMAD.HI.U32 R13, R14.reuse, R13, RZ ;  /* 0x0000000d0e0d1227 */ /* 0x042fe200078e00ff */
[----:B------:R-:W-:Y:S01]  /*1100*/  ISETP.GE.AND P0, PT, R14, R17, PT ;  /* 0x000000110e00720c */ /* 0x000fe20003f06270 */
[----:B------:R-:W0:Y:S01]  /*1110*/  LDGDEPBAR ;  /* 0x00000000000079af */ /* 0x000e220000000000 */
[----:B------:R-:W-:Y:S01]  /*1120*/  USHF.R.S32.HI UR5, URZ, 0x1f, UR4 ;  /* 0x0000001f3f057899 */ /* 0x000fe20008011404 */
[----:B------:R-:W-:Y:S01]  /*1130*/  IMAD.IADD R3, R24, 0x1, -R3 ;  /* 0x0000000118037824 */ /* 0x000fe200078e0a03 */
[----:B------:R-:W-:Y:S01]  /*1140*/  IADD3 R12, R12, -UR4, RZ ;  /* 0x800000040c0c7c10 */ /* 0x000fe2000fffe0ff */
[----:B------:R-:W-:Y:S01]  /*1150*/  IMAD.MOV.U32 R4, RZ, RZ, R14 ;  /* 0x000000ffff047224 */ /* 0x000fe200078e000e */
[----:B----4-:R-:W-:Y:S01]  /*1160*/  @P1 SHF.R.U32.HI R4, RZ, R0, R13 ;  /* 0x00000000ff041219 */ /* 0x010fe2000001160d */
[----:B------:R-:W-:-:S02]  /*1170*/  IMAD.SHL.U32 R15, R3, 0x4, RZ ;  /* 0x00000004030f7824 */ /* 0x000fc400078e00ff */
[-C--:B------:R-:W-:Y:S01]  /*1180*/  IMAD R0, R39, R6.reuse, RZ ;  /* 0x0000000627007224 */ /* 0x080fe200078e02ff */
[----:B------:R-:W-:Y:S01]  /*1190*/  SEL R2, R4, 0xffffffff, !P0 ;  /* 0xffffffff04027807 */ /* 0x000fe20004000000 */
[C---:B------:R-:W-:Y:S01]  /*11a0*/  IMAD.WIDE.U32 R22, R36.reuse, R6, UR4 ;  /* 0x0000000424167e25 */ /* 0x040fe2000f8e0006 */
        /* <DEDUP_REMOVED lines=24> */
[----:B------:R-:W4:Y:S01]  /*1330*/  @!P4 LDC.64 R16, c[0x0][0x210] ;  /* 0x00008400ff10cb82 */ /* 0x000f220000000a00 */
[----:B------:R-:W-:Y:S02]  /*1340*/  MOV R5, 0x400 ;  /* 0x0000040000057802 */ /* 0x000fe40000000f00 */
[----:B------:R-:W-:Y:S02]  /*1350*/  IADD3.X R45, R41, R23, R4, P0, !PT ;  /* 0x00000017292d7210 */ /* 0x000fe400007fe404 */
[----:B-1----:R-:W-:-:S03]  /*1360*/  LEA R0, R0, R5, 0x18 ;  /* 0x0000000500007211 */ /* 0x002fc600078ec0ff */
[----:B------:R-:W1:Y:S01]  /*1370*/  @!P5 LDC.64 R6, c[0x0][0x210] ;  /* 0x00008400ff06db82 */ /* 0x000e620000000a00 */
[----:B--2---:R-:W-:Y:S01]  /*1380*/  @!P4 IADD3 R20, P2, R44, R20, RZ ;  /* 0x000000142c14c210 */ /* 0x004fe20007f5e0ff */
[C-C-:B------:R-:W-:Y:S02]  /*1390*/  @!P4 IMAD R5, R37.reuse, 0x4, R0.reuse ;  /* 0x000000042505c824 */ /* 0x140fe400078e0200 */
[----:B------:R-:W-:Y:S01]  /*13a0*/  @!P5 IMAD R13, R37, 0x4, R0 ;  /* 0x00000004250dd824 */ /* 0x000fe200078e0200 */
[----:B------:R-:W-:-:S03]  /*13b0*/  @!P4 IADD3.X R21, R45, R21, RZ, P2, !PT ;  /* 0x000000152d15c210 */ /* 0x000fc600017fe4ff */
[----:B------:R-:W2:Y:S01]  /*13c0*/  @!P4 LDC.64 R8, c[0x0][0x210] ;  /* 0x00008400ff08cb82 */ /* 0x000ea20000000a00 */
[----:B---3--:R-:W-:-:S04]  /*13d0*/  @!P5 LEA R4, P0, R18, R44, 0x1 ;  /* 0x0000002c1204d211 */ /* 0x008fc800078008ff */
[----:B------:R-:W-:Y:S02]  /*13e0*/  @!P5 LEA.HI.X R19, R18, R45, R19, 0x1, P0 ;  /* 0x0000002d1213d211 */ /* 0x000fe400000f0c13 */
[----:B------:R-:W-:Y:S02]  /*13f0*/  SHF.R.U32.HI R18, RZ, 0x2, R3 ;  /* 0x00000002ff127819 */ /* 0x000fe40000011603 */
[----:B----4-:R-:W-:-:S04]  /*1400*/  @!P4 LEA R16, P3, R44, R16, 0x2 ;  /* 0x000000102c10c211 */ /* 0x010fc800078610ff */
[----:B------:R-:W-:Y:S02]  /*1410*/  @!P4 LEA.HI.X R17, R44, R17, R45, 0x2, P3 ;  /* 0x000000112c11c211 */ /* 0x000fe400018f142d */
[----:B-1----:R-:W-:-:S03]  /*1420*/  @!P5 LEA R6, P0, R4, R6, 0x2 ;  /* 0x000000060406d211 */ /* 0x002fc600078010ff */
[----:B------:R-:W-:Y:S01]  /*1430*/  @!PT LDS RZ, [RZ] ;  /* 0x00000000fffff984 */ /* 0x000fe20000000800 */
[----:B------:R-:W-:Y:S01]  /*1440*/  @!PT LDS RZ, [RZ] ;  /* 0x00000000fffff984 */ /* 0x000fe20000000800 */
[----:B------:R-:W-:Y:S01]  /*1450*/  @!PT LDS RZ, [RZ] ;  /* 0x00000000fffff984 */ /* 0x000fe20000000800 */
[----:B------:R1:W-:Y:S01]  /*1460*/  @!P4 LDGSTS.E.BYPASS.LTC128B.128 [R5+0x2020], desc[UR38][R16.64] ;  /* 0x020200001005cfae */ /* 0x0003e2000b901d66 */
[----:B------:R-:W-:Y:S01]  /*1470*/  @!P5 LEA.HI.X R7, R4, R7, R19, 0x2, P0 ;  /* 0x000000070407d211 */ /* 0x000fe200000f1413 */
[----:B------:R-:W-:Y:S01]  /*1480*/  IMAD.SHL.U32 R4, R3, 0x8, RZ ;  /* 0x0000000803047824 */ /* 0x000fe200078e00ff */
[----:B------:R-:W-:Y:S01]  /*1490*/  @!P4 LEA R19, R37, R0, 0x2 ;  /* 0x000000002513c211 */ /* 0x000fe200078e10ff */
[----:B------:R-:W0:Y:S01]  /*14a0*/  LDGDEPBAR ;  /* 0x00000000000079af */ /* 0x000e220000000000 */
[C---:B--2---:R-:W-:Y:S02]  /*14b0*/  @!P4 LEA R8, P2, R20.reuse, R8, 0x2 ;  /* 0x000000081408c211 */ /* 0x044fe400078410ff */
[----:B------:R-:W-:Y:S02]  /*14c0*/  LOP3.LUT P0, RZ, R3, 0x2, RZ, 0xc0, !PT ;  /* 0x0000000203ff7812 */ /* 0x000fe4000780c0ff */
[----:B------:R-:W-:Y:S02]  /*14d0*/  @!P4 LEA.HI.X R9, R20, R9, R21, 0x2, P2 ;  /* 0x000000091409c211 */ /* 0x000fe400010f1415 */
[----:B------:R-:W-:-:S02]  /*14e0*/  LOP3.LUT R21, R4, 0xf8, RZ, 0xc0, !PT ;  /* 0x000000f804157812 */ /* 0x000fc400078ec0ff */
[----:B------:R-:W-:Y:S01]  /*14f0*/  LOP3.LUT R4, R3, 0x1, RZ, 0xc0, !PT ;  /* 0x0000000103047812 */ /* 0x000fe200078ec0ff */
[----:B------:R2:W-:Y:S01]  /*1500*/  @!P4 LDGSTS.E.BYPASS.LTC128B.128 [R19+0x3020], desc[UR38][R8.64] ;  /* 0x030200000813cfae */ /* 0x0005e2000b901d66 */
[----:B------:R-:W-:Y:S02]  /*1510*/  LOP3.LUT R21, R21, 0x7, R10, 0xf8, !PT ;  /* 0x0000000715157812 */ /* 0x000fe400078ef80a */
[----:B------:R-:W-:Y:S01]  /*1520*/  ISETP.NE.U32.AND P2, PT, R4, 0x1, PT ;  /* 0x000000010400780c */ /* 0x000fe20003f45070 */
[----:B------:R-:W0:Y:S01]  /*1530*/  LDGDEPBAR ;  /* 0x00000000000079af */ /* 0x000e220000000000 */
[----:B------:R-:W-:-:S03]  /*1540*/  LOP3.LUT R21, R21, 0x7, R18, 0x78, !PT ;  /* 0x0000000715157812 */ /* 0x000fc600078e7812 */
[----:B------:R2:W-:Y:S02]  /*1550*/  @!P5 LDGSTS.E.BYPASS.LTC128B.128 [R13+0x4020], desc[UR38][R6.64] ;  /* 0x04020000060ddfae */ /* 0x0005e4000b901d66 */
[----:B------:R-:W-:Y:S02]  /*1560*/  IMAD R30, R21, 0x4, R0 ;  /* 0x00000004151e7824 */ /* 0x000fe400078e0200 */
[----:B------:R-:W0:Y:S01]  /*1570*/  LDGDEPBAR ;  /* 0x00000000000079af */ /* 0x000e220000000000 */
[----:B-1----:R-:W-:Y:S01]  /*1580*/  HFMA2.MMA R17, -RZ, RZ, 0, 0.00012969970703125 ;  /* 0x00000840ff117435 */ /* 0x002fe200000001ff */
[C---:B------:R-:W-:Y:S02]  /*1590*/  VIADD R29, R30.reuse, 0x3e0 ;  /* 0x000003e01e1d7836 */ /* 0x040fe40000000000 */
[----:B------:R-:W-:-:S07]  /*15a0*/  @P2 VIADD R29, R30, 0x420 ;  /* 0x000004201e1d2836 */ /* 0x000fce0000000000 */
[----:B------:R-:W-:-:S04]  /*15b0*/  SEL R17, R17, 0x7c0, !P0 ;  /* 0x000007c011117807 */ /* 0x000fc80004000000 */
[----:B------:R-:W-:Y:S01]  /*15c0*/  IADD3 R28, R30, R17, RZ ;  /* 0x000000111e1c7210 */ /* 0x000fe20007ffe0ff */
[----:B------:R-:W-:Y:S01]  /*15d0*/  IMAD.IADD R17, R17, 0x1, R29 ;  /* 0x0000000111117824 */ /* 0x000fe200078e021d */
[----:B------:R-:W-:-:S06]  /*15e0*/  DEPBAR.LE SB0, 0x3 ;  /* 0x000080c00000791a */ /* 0x000fcc0000000000 */
[----:B------:R-:W-:Y:S05]  /*15f0*/  WARPSYNC.ALL ;  /* 0x0000000000007948 */ /* 0x000fea0003800000 */
[----:B------:R-:W-:Y:S08]  /*1600*/  BAR.SYNC.DEFER_BLOCKING 0x0 ;  /* 0x0000000000007b1d */ /* 0x000ff00000010000 */
[----:B------:R-:W1:Y:S01]  /*1610*/  S2UR UR4, SR_CTAID.Y ;  /* 0x00000000000479c3 */ /* 0x000e620000002600 */
[----:B------:R-:W3:Y:S04]  /*1620*/  LDS R27, [R29] ;  /* 0x000000001d1b7984 */ /* 0x000ee80000000800 */
[----:B------:R-:W4:Y:S04]  /*1630*/  LDS R26, [R30] ;  /* 0x000000001e1a7984 */ /* 0x000f280000000800 */
[----:B------:R-:W5:Y:S04]  /*1640*/  LDS R25, [R28] ;  /* 0x000000001c197984 */ /* 0x000f680000000800 */
[----:B------:R-:W2:Y:S04]  /*1650*/  LDS R24, [R17] ;  /* 0x0000000011187984 */ /* 0x000ea80000000800 */
[----:B------:R-:W1:Y:S04]  /*1660*/  LDS R23, [R30+0x1000] ;  /* 0x001000001e177984 */ /* 0x000e680000000800 */
[----:B------:R-:W1:Y:S04]  /*1670*/  LDS R22, [R29+0x1000] ;  /* 0x001000001d167984 */ /* 0x000e680000000800 */
[----:B------:R-:W1:Y:S04]  /*1680*/  LDS R21, [R28+0x1000] ;  /* 0x001000001c157984 */ /* 0x000e680000000800 */
[----:B------:R-:W1:Y:S01]  /*1690*/  LDS R20, [R17+0x1000] ;  /* 0x0010000011147984 */ /* 0x000e620000000800 */
[----:B---3--:R-:W-:-:S02]  /*16a0*/  FSETP.NEU.FTZ.AND P3, PT, R27, -INF , PT ;  /* 0xff8000001b00780b */ /* 0x008fc40003f7d000 */
[----:B----4-:R-:W-:Y:S02]  /*16b0*/  FMNMX.FTZ R4, R27, R26, !PT ;  /* 0x0000001a1b047209 */ /* 0x010fe40007810000 */
[----:B------:R-:W-:Y:S02]  /*16c0*/  FSETP.NEU.FTZ.AND P5, PT, R26, -INF , PT ;  /* 0xff8000001a00780b */ /* 0x000fe40003fbd000 */
[----:B-----5:R-:W-:Y:S02]  /*16d0*/  FMNMX.FTZ R5, R4, R25, !PT ;  /* 0x0000001904057209 */ /* 0x020fe40007810000 */
[----:B------:R-:W-:Y:S02]  /*16e0*/  FSETP.NEU.FTZ.AND P2, PT, R25, -INF , PT ;  /* 0xff8000001900780b */ /* 0x000fe40003f5d000 */
[----:B--2---:R-:W-:-:S04]  /*16f0*/  FMNMX.FTZ R4, R5, R24, !PT ;  /* 0x0000001805047209 */ /* 0x004fc80007810000 */
        /* <DEDUP_REMOVED lines=50> */
[C---:B------:R-:W-:Y:S01]  /*1a20*/  @P2 VIADD R25, R3.reuse, 0xc0 ;  /* 0x000000c003192836 */ /* 0x040fe20000000000 */
[----:B------:R-:W2:Y:S01]  /*1a30*/  MUFU.EX2 R7, R7 ;  /* 0x0000000700077308 */ /* 0x000ea20000000800 */
[----:B---3--:R-:W-:Y:S01]  /*1a40*/  FADD.FTZ R19, R32, R9 ;  /* 0x0000000920137221 */ /* 0x008fe20000010000 */
[----:B------:R-:W-:-:S05]  /*1a50*/  @P0 IADD3 R25, R3, 0xe0, RZ ;  /* 0x000000e003190810 */ /* 0x000fca0007ffe0ff */
[----:B------:R-:W3:Y:S01]  /*1a60*/  SHFL.BFLY PT, R20, R25, 0x10, 0x1f ;  /* 0x0e001f0019147f89 */ /* 0x000ee200000e0000 */
[----:B------:R-:W4:Y:S01]  /*1a70*/  MUFU.EX2 R6, R6 ;  /* 0x0000000600067308 */ /* 0x000f220000000800 */
[----:B-1----:R-:W-:-:S07]  /*1a80*/  FADD.FTZ R32, R19, R8 ;  /* 0x0000000813207221 */ /* 0x002fce0000010000 */
[----:B------:R-:W1:Y:S01]  /*1a90*/  MUFU.EX2 R5, R5 ;  /* 0x0000000500057308 */ /* 0x000e620000000800 */
[----:B--2---:R-:W-:-:S07]  /*1aa0*/  FADD.FTZ R19, R32, R7 ;  /* 0x0000000720137221 */ /* 0x004fce0000010000 */
[----:B------:R-:W2:Y:S01]  /*1ab0*/  MUFU.EX2 R4, R4 ;  /* 0x0000000400047308 */ /* 0x000ea20000000800 */
[----:B----4-:R-:W-:Y:S01]  /*1ac0*/  FADD.FTZ R32, R19, R6 ;  /* 0x0000000613207221 */ /* 0x010fe20000010000 */
[----:B---3--:R-:W-:-:S03]  /*1ad0*/  VIMNMX R23, R25, R20, !PT ;  /* 0x0000001419177248 */ /* 0x008fc60007fe0100 */
[----:B-1----:R-:W-:Y:S02]  /*1ae0*/  FADD.FTZ R19, R32, R5 ;  /* 0x0000000520137221 */ /* 0x002fe40000010000 */
[----:B------:R-:W1:Y:S02]  /*1af0*/  SHFL.BFLY PT, R22, R23, 0x8, 0x1f ;  /* 0x0d001f0017167f89 */ /* 0x000e6400000e0000 */
[----:B--2---:R-:W-:-:S05]  /*1b00*/  FADD.FTZ R19, R19, R4 ;  /* 0x0000000413137221 */ /* 0x004fca0000010000 */
[----:B------:R-:W2:Y:S01]  /*1b10*/  SHFL.BFLY PT, R24, R19, 0x10, 0x1f ;  /* 0x0e001f0013187f89 */ /* 0x000ea200000e0000 */
[----:B-1----:R-:W-:-:S05]  /*1b20*/  VIMNMX R22, R23, R22, !PT ;  /* 0x0000001617167248 */ /* 0x002fca0007fe0100 */
[----:B------:R-:W1:Y:S01]  /*1b30*/  SHFL.BFLY PT, R27, R22, 0x4, 0x1f ;  /* 0x0c801f00161b7f89 */ /* 0x000e6200000e0000 */
[----:B--2---:R-:W-:Y:S02]  /*1b40*/  FADD.FTZ R24, R19, R24 ;  /* 0x0000001813187221 */ /* 0x004fe40000010000 */
[----:B------:R-:W2:Y:S03]  /*1b50*/  S2R R19, SR_TID.X ;  /* 0x0000000000137919 */ /* 0x000ea60000002100 */
[----:B------:R-:W3:Y:S01]  /*1b60*/  SHFL.BFLY PT, R21, R24, 0x8, 0x1f ;  /* 0x0d001f0018157f89 */ /* 0x000ee200000e0000 */
[----:B-1----:R-:W-:Y:S01]  /*1b70*/  VIMNMX R27, R22, R27, !PT ;  /* 0x0000001b161b7248 */ /* 0x002fe20007fe0100 */
[----:B------:R-:W-:Y:S02]  /*1b80*/  IMAD.MOV.U32 R22, RZ, RZ, RZ ;  /* 0x000000ffff167224 */ /* 0x000fe400078e00ff */
[----:B---3--:R-:W-:-:S02]  /*1b90*/  FADD.FTZ R21, R24, R21 ;  /* 0x0000001518157221 */ /* 0x008fc40000010000 */
[----:B------:R-:W1:Y:S01]  /*1ba0*/  SHFL.BFLY PT, R24, R27, 0x2, 0x1f ;  /* 0x0c401f001b187f89 */ /* 0x000e6200000e0000 */
[----:B--2---:R-:W-:-:S03]  /*1bb0*/  ISETP.GT.OR P2, PT, R19, 0xff, P3 ;  /* 0x000000ff1300780c */ /* 0x004fc60001f44670 */
[----:B------:R-:W2:Y:S01]  /*1bc0*/  SHFL.BFLY PT, R26, R21, 0x4, 0x1f ;  /* 0x0c801f00151a7f89 */ /* 0x000ea200000e0000 */
[----:B-1----:R-:W-:Y:S01]  /*1bd0*/  VIMNMX R24, R27, R24, !PT ;  /* 0x000000181b187248 */ /* 0x002fe20007fe0100 */
[----:B--2---:R-:W-:-:S04]  /*1be0*/  FADD.FTZ R26, R21, R26 ;  /* 0x0000001a151a7221 */ /* 0x004fc80000010000 */
[----:B------:R-:W1:Y:S04]  /*1bf0*/  SHFL.BFLY PT, R23, R24, 0x1, 0x1f ;  /* 0x0c201f0018177f89 */ /* 0x000e6800000e0000 */
[----:B------:R-:W2:Y:S01]  /*1c00*/  SHFL.BFLY PT, R31, R26, 0x2, 0x1f ;  /* 0x0c401f001a1f7f89 */ /* 0x000ea200000e0000 */
[----:B-1----:R-:W-:Y:S01]  /*1c10*/  VIMNMX R23, R24, R23, !PT ;  /* 0x0000001718177248 */ /* 0x002fe20007fe0100 */
[----:B--2---:R-:W-:-:S05]  /*1c20*/  FADD.FTZ R31, R26, R31 ;  /* 0x0000001f1a1f7221 */ /* 0x004fca0000010000 */
[----:B------:R-:W1:Y:S02]  /*1c30*/  SHFL.BFLY PT, R20, R31, 0x1, 0x1f ;  /* 0x0c201f001f147f89 */ /* 0x000e6400000e0000 */
[----:B-1----:R-:W-:-:S04]  /*1c40*/  FADD.FTZ R20, R31, R20 ;  /* 0x000000141f147221 */ /* 0x002fc80000010000 */
        /* <DEDUP_REMOVED lines=44> */
.L_x_1048:
[----:B------:R-:W-:Y:S05]  /*1f10*/  BSYNC B0 ;  /* 0x0000000000007941 */ /* 0x000fea0003800000 */
.L_x_1047:
[----:B------:R-:W-:Y:S01]  /*1f20*/  STS [R30], R3 ;  /* 0x000000031e007388 */ /* 0x000fe20000000800 */
[----:B------:R-:W-:Y:S01]  /*1f30*/  IMAD R14, R10, 0x4, R0 ;  /* 0x000000040a0e7824 */ /* 0x000fe200078e0200 */
[----:B------:R-:W-:Y:S01]  /*1f40*/  BSSY B1, `(.L_x_1049) ;  /* 0x00000e5000017945 */ /* 0x000fe20003800000 */
[----:B-1----:R-:W-:Y:S01]  /*1f50*/  CS2R R6, SRZ ;  /* 0x0000000000067805 */ /* 0x002fe2000001ff00 */
[----:B------:R-:W-:Y:S01]  /*1f60*/  STS [R29], R16 ;  /* 0x000000101d007388 */ /* 0x000fe20000000800 */
[----:B------:R-:W-:-:S03]  /*1f70*/  CS2R R4, SRZ ;  /* 0x0000000000047805 */ /* 0x000fc6000001ff00 */
[----:B------:R-:W-:Y:S04]  /*1f80*/  STS [R28], R9 ;  /* 0x000000091c007388 */ /* 0x000fe80000000800 */
[----:B------:R-:W-:Y:S04]  /*1f90*/  STS [R17], R8 ;  /* 0x0000000811007388 */ /* 0x000fe80000000800 */
[----:B------:R-:W-:Y:S04]  /*1fa0*/  STS [R30+0x1000], R13 ;  /* 0x0010000d1e007388 */ /* 0x000fe80000000800 */
[----:B------:R-:W-:Y:S04]  /*1fb0*/  STS [R29+0x1000], R18 ;  /* 0x001000121d007388 */ /* 0x000fe80000000800 */
[----:B------:R-:W-:Y:S04]  /*1fc0*/  STS [R28+0x1000], R19 ;  /* 0x001000131c007388 */ /* 0x000fe80000000800 */
[----:B------:R-:W-:Y:S04]  /*1fd0*/  STS [R17+0x1000], R22 ;  /* 0x0010001611007388 */ /* 0x000fe80000000800 */
[----:B------:R-:W-:Y:S01]  /*1fe0*/  @!P2 STS [R14+0x2000], R23 ;  /* 0x002000170e00a388 */ /* 0x000fe20000000800 */
        /* <DEDUP_REMOVED lines=16> */
[----:B------:R-:W-:Y:S01]  /*20f0*/  CS2R R6, SRZ ;  /* 0x0000000000067805 */ /* 0x000fe2000001ff00 */
[----:B------:R-:W-:-:S03]  /*2100*/  IMAD.MOV.U32 R18, RZ, RZ, RZ ;  /* 0x000000ffff127224 */ /* 0x000fc600078e00ff */
[----:B------:R-:W-:-:S05]  /*2110*/  LOP3.LUT R43, R4, 0x3, RZ, 0xc0, !PT ;  /* 0x00000003042b7812 */ /* 0x000fca00078ec0ff */
[----:B------:R-:W-:Y:S01]  /*2120*/  IMAD.IADD R43, R4, 0x1, -R43 ;  /* 0x00000001042b7824 */ /* 0x000fe200078e0a2b */
[----:B------:R-:W-:-:S07]  /*2130*/  CS2R R4, SRZ ;  /* 0x0000000000047805 */ /* 0x000fce000001ff00 */
.L_x_1053:
[C---:B------:R-:W-:Y:S02]  /*2140*/  VIADD R51, R18.reuse, 0x3 ;  /* 0x0000000312337836 */ /* 0x040fe40000000000 */
[----:B------:R-:W-:Y:S02]  /*2150*/  IMAD R16, R37, 0x4, R0 ;  /* 0x0000000425107824 */ /* 0x000fe400078e0200 */
[----:B------:R-:W-:Y:S01]  /*2160*/  IMAD.SHL.U32 R3, R18, 0x8, RZ ;  /* 0x0000000812037824 */ /* 0x000fe200078e00ff */
[----:B------:R-:W-:Y:S01]  /*2170*/  ISETP.GT.OR P1, PT, R51, R42, P4 ;  /* 0x0000002a3300720c */ /* 0x000fe20002724670 */
[----:B------:R-:W-:Y:S03]  /*2180*/  VIADD R43, R43, 0xfffffffc ;  /* 0xfffffffc2b2b7836 */ /* 0x000fe60000000000 */
[C---:B------:R-:W-:Y:S02]  /*2190*/  LOP3.LUT R8, R3.reuse, 0x20, RZ, 0xc0, !PT ;  /* 0x0000002003087812 */ /* 0x040fe400078ec0ff */
[C---:B------:R-:W-:Y:S04]  /*21a0*/  LOP3.LUT R9, R3.reuse, 0xffffffc0, RZ, 0xc0, !PT ;  /* 0xffffffc003097812 */ /* 0x040fe800078ec0ff */
[----:B------:R-:W-:Y:S01]  /*21b0*/  IADD3 R8, R8, R9, R10 ;  /* 0x0000000908087210 */ /* 0x000fe20007ffe00a */
[----:B------:R-:W-:Y:S02]  /*21c0*/  VIADD R9, R3, 0x8 ;  /* 0x0000000803097836 */ /* 0x000fe40000000000 */
[----:B------:R-:W-:Y:S01]  /*21d0*/  @!P1 SHF.R.S32.HI R53, RZ, 0x1f, R51 ;  /* 0x0000001fff359819 */ /* 0x000fe20000011433 */
[----:B------:R-:W1:Y:S01]  /*21e0*/  @!P1 LDC.64 R48, c[0x0][0x238] ;  /* 0x00008e00ff309b82 */ /* 0x000e620000000a00 */
[----:B------:R-:W-:Y:S04]  /*21f0*/  LOP3.LUT R13, R8, 0x3e0, RZ, 0xc0, !PT ;  /* 0x000003e0080d7812 */ /* 0x000fe800078ec0ff */
[----:B------:R-:W-:Y:S03]  /*2200*/  SHF.R.U32.HI R13, RZ, 0x5, R13 ;  /* 0x00000005ff0d7819 */ /* 0x000fe6000001160d */
[----:B------:R-:W2:Y:S01]  /*2210*/  @!P1 LDC.64 R46, c[0x0][0x210] ;  /* 0x00008400ff2e9b82 */ /* 0x000ea20000000a00 */
[----:B------:R-:W-:Y:S02]  /*2220*/  LOP3.LUT R13, R13, R8, RZ, 0x3c, !PT ;  /* 0x000000080d0d7212 */ /* 0x000fe400078e3cff */
[C---:B------:R-:W-:Y:S02]  /*2230*/  LOP3.LUT R8, R9.reuse, 0x28, RZ, 0xc0, !PT ;  /* 0x0000002809087812 */ /* 0x040fe400078ec0ff */
[----:B------:R-:W-:Y:S01]  /*2240*/  LOP3.LUT R9, R9, 0xffffffc0, RZ, 0xc0, !PT ;  /* 0xffffffc009097812 */ /* 0x000fe200078ec0ff */
[----:B------:R-:W-:Y:S02]  /*2250*/  IMAD R11, R13, 0x4, R0 ;  /* 0x000000040d0b7824 */ /* 0x000fe400078e0200 */
[----:B------:R-:W-:Y:S01]  /*2260*/  VIADD R13, R3, 0x10 ;  /* 0x00000010030d7836 */ /* 0x000fe20000000000 */
[----:B------:R-:W-:Y:S03]  /*2270*/  IADD3 R9, R8, R9, R10 ;  /* 0x0000000908097210 */ /* 0x000fe60007ffe00a */
[----:B------:R-:W3:Y:S01]  /*2280*/  LDS R11, [R11] ;  /* 0x000000000b0b7984 */ /* 0x000ee20000000800 */
[----:B------:R-:W-:Y:S04]  /*2290*/  LOP3.LUT R8, R9, 0x3e0, RZ, 0xc0, !PT ;  /* 0x000003e009087812 */ /* 0x000fe800078ec0ff */
[----:B------:R-:W-:Y:S04]  /*22a0*/  SHF.R.U32.HI R8, RZ, 0x5, R8 ;  /* 0x00000005ff087819 */ /* 0x000fe80000011608 */
[----:B------:R-:W-:Y:S02]  /*22b0*/  LOP3.LUT R9, R8, R9, RZ, 0x3c, !PT ;  /* 0x0000000908097212 */ /* 0x000fe400078e3cff */
[C---:B------:R-:W-:Y:S02]  /*22c0*/  LOP3.LUT R8, R13.reuse, 0x30, RZ, 0xc0, !PT ;  /* 0x000000300d087812 */ /* 0x040fe400078ec0ff */
[----:B------:R-:W-:Y:S01]  /*22d0*/  LOP3.LUT R13, R13, 0xffffffc0, RZ, 0xc0, !PT ;  /* 0xffffffc00d0d7812 */ /* 0x000fe200078ec0ff */
[----:B------:R-:W-:Y:S03]  /*22e0*/  IMAD R14, R9, 0x4, R0 ;  /* 0x00000004090e7824 */ /* 0x000fe600078e0200 */
[----:B------:R-:W-:Y:S04]  /*22f0*/  IADD3 R13, R8, R13, R10 ;  /* 0x0000000d080d7210 */ /* 0x000fe80007ffe00a */
[----:B------:R-:W-:Y:S04]  /*2300*/  LOP3.LUT R8, R13, 0x3e0, RZ, 0xc0, !PT ;  /* 0x000003e00d087812 */ /* 0x000fe800078ec0ff */
[----:B------:R-:W-:Y:S01]  /*2310*/  SHF.R.U32.HI R8, RZ, 0x5, R8 ;  /* 0x00000005ff087819 */ /* 0x000fe20000011608 */
[-C--:B-1----:R-:W-:Y:S02]  /*2320*/  @!P1 IMAD R50, R53, R48.reuse, RZ ;  /* 0x0000003035329224 */ /* 0x082fe400078e02ff */
[C---:B------:R-:W-:Y:S04]  /*2330*/  @!P1 IMAD.WIDE.U32 R52, R51.reuse, R48, R44 ;  /* 0x0000003033349225 */ /* 0x040fe800078e002c */
[----:B------:R-:W-:Y:S01]  /*2340*/  @!P1 IMAD R49, R51, R49, R50 ;  /* 0x0000003133319224 */ /* 0x000fe200078e0232 */
[----:B--2---:R-:W-:Y:S01]  /*2350*/  @!P1 LEA R48, P0, R52, R46, 0x2 ;  /* 0x0000002e34309211 */ /* 0x004fe200078010ff */
[C---:B------:R-:W-:Y:S02]  /*2360*/  VIADD R51, R18.reuse, 0x4 ;  /* 0x0000000412337836 */ /* 0x040fe40000000000 */
[----:B------:R-:W-:Y:S02]  /*2370*/  @!P1 IMAD.IADD R46, R53, 0x1, R49 ;  /* 0x00000001352e9824 */ /* 0x000fe400078e0231 */
[----:B------:R-:W-:Y:S03]  /*2380*/  VIADD R50, R18, 0x5 ;  /* 0x0000000512327836 */ /* 0x000fe60000000000 */
[----:B------:R-:W-:Y:S02]  /*2390*/  @!P1 LEA.HI.X R49, R52, R47, R46, 0x2, P0 ;  /* 0x0000002f34319211 */ /* 0x000fe400000f142e */
[-C--:B------:R-:W-:Y:S02]  /*23a0*/  ISETP.GT.OR P2, PT, R50, R42.reuse, P4 ;  /* 0x0000002a3200720c */ /* 0x080fe40002744670 */
[----:B---3--:R-:W-:Y:S01]  /*23b0*/  FSETP.GT.FTZ.AND P0, PT, R11, RZ, PT ;  /* 0x000000ff0b00720b */ /* 0x008fe20003f14000 */
[----:B------:R-:W-:Y:S01]  /*23c0*/  @!PT LDS RZ, [RZ] ;  /* 0x00000000fffff984 */ /* 0x000fe20000000800 */
[----:B------:R-:W-:Y:S01]  /*23d0*/  @!PT LDS RZ, [RZ] ;  /* 0x00000000fffff984 */ /* 0x000fe20000000800 */
[----:B------:R-:W-:Y:S01]  /*23e0*/  @!PT LDS RZ, [RZ] ;  /* 0x00000000fffff984 */ /* 0x000fe20000000800 */
[----:B------:R1:W-:Y:S01]  /*23f0*/  @!P1 LDGSTS.E.BYPASS.LTC128B.128 [R16+0x5020], desc[UR38][R48.64] ;  /* 0x0502000030109fae */ /* 0x0003e2000b901d66 */
[----:B------:R-:W-:Y:S02]  /*2400*/  ISETP.GT.OR P1, PT, R51, R42, P4 ;  /* 0x0000002a3300720c */ /* 0x000fe40002724670 */
[----:B------:R-:W-:Y:S04]  /*2410*/  ISETP.LT.OR P0, PT, R2, RZ, !P0 ;  /* 0x000000ff0200720c */ /* 0x000fe80004701670 */
[----:B------:R-:W-:Y:S01]  /*2420*/  ISETP.GE.OR P0, PT, R15, R12, P0 ;  /* 0x0000000c0f00720c */ /* 0x000fe20000706670 */
[----:B------:R-:W0:Y:S06]  /*2430*/  LDGDEPBAR ;  /* 0x00000000000079af */ /* 0x000e2c0000000000 */
[----:B------:R-:W2:Y:S01]  /*2440*/  @!P1 LDC.64 R46, c[0x0][0x238] ;  /* 0x00008e00ff2e9b82 */ /* 0x000ea20000000a00 */
[----:B------:R-:W-:Y:S07]  /*2450*/  @!P1 SHF.R.S32.HI R17, RZ, 0x1f, R51 ;  /* 0x0000001fff119819 */ /* 0x000fee0000011433 */
[----:B------:R-:W3:Y:S08]  /*2460*/  @!P1 LDC.64 R52, c[0x0][0x210] ;  /* 0x00008400ff349b82 */ /* 0x000ef00000000a00 */
[----:B-1----:R-:W1:Y:S01]  /*2470*/  @!P2 LDC.64 R48, c[0x0][0x238] ;  /* 0x00008e00ff30ab82 */ /* 0x002e620000000a00 */
[----:B------:R-:W-:Y:S04]  /*2480*/  DEPBAR.LE SB0, 0x3 ;  /* 0x000080c00000791a */ /* 0x000fe80000000000 */
[----:B------:R-:W4:Y:S01]  /*2490*/  LDS R9, [R14] ;  /* 0x000000000e097984 */ /* 0x000f220000000800 */
[-C--:B--2---:R-:W-:Y:S02]  /*24a0*/  @!P1 IMAD R17, R17, R46.reuse, RZ ;  /* 0x0000002e11119224 */ /* 0x084fe400078e02ff */
[C---:B------:R-:W-:Y:S04]  /*24b0*/  @!P1 IMAD.WIDE.U32 R22, R51.reuse, R46, R44 ;  /* 0x0000002e33169225 */ /* 0x040fe800078e002c */
[----:B------:R-:W-:Y:S01]  /*24c0*/  @!P1 IMAD R17, R51, R47, R17 ;  /* 0x0000002f33119224 */ /* 0x000fe200078e0211 */
[----:B---3--:R-:W-:Y:S01]  /*24d0*/  @!P1 LEA R52, P3, R22, R52, 0x2 ;  /* 0x0000003416349211 */ /* 0x008fe200078610ff */
[----:B------:R-:W2:Y:S02]  /*24e0*/  @!P2 LDC.64 R46, c[0x0][0x210] ;  /* 0x00008400ff2eab82 */ /* 0x000ea40000000a00 */
[----:B------:R-:W-:Y:S02]  /*24f0*/  @!P1 IMAD.IADD R17, R23, 0x1, R17 ;  /* 0x0000000117119824 */ /* 0x000fe400078e0211 */
[----:B-1----:R-:W-:Y:S03]  /*2500*/  @!P2 IMAD.WIDE.U32 R26, R50, R48, R44 ;  /* 0x00000030321aa225 */ /* 0x002fe600078e002c */
[----:B------:R-:W-:Y:S02]  /*2510*/  @!P1 LEA.HI.X R53, R22, R53, R17, 0x2, P3 ;  /* 0x0000003516359211 */ /* 0x000fe400018f1411 */
[----:B------:R-:W1:Y:S01]  /*2520*/  @!P0 LDS.128 R20, [R16+0x2020] ;  /* 0x0020200010148984 */ /* 0x000e620000000c00 */
[----:B------:R-:W-:Y:S07]  /*2530*/  @!P2 SHF.R.S32.HI R17, RZ, 0x1f, R50 ;  /* 0x0000001fff11a819 */ /* 0x000fee0000011432 */
[----:B------:R-:W-:Y:S01]  /*2540*/  @!PT LDS RZ, [RZ] ;  /* 0x00000000fffff984 */ /* 0x000fe20000000800 */
[----:B------:R-:W-:Y:S01]  /*2550*/  @!PT LDS RZ, [RZ] ;  /* 0x00000000fffff984 */ /* 0x000fe20000000800 */
[----:B------:R-:W-:Y:S01]  /*2560*/  @!PT LDS RZ, [RZ] ;  /* 0x00000000fffff984 */ /* 0x000fe20000000800 */
[----:B------:R3:W-:Y:S01]  /*2570*/  @!P1 LDGSTS.E.BYPASS.LTC128B.128 [R16+0x2020], desc[UR38][R52.64] ;  /* 0x0202000034109fae */ /* 0x0007e2000b901d66 */
[----:B--2---:R-:W-:Y:S07]  /*2580*/  @!P2 LEA R46, P3, R26, R46, 0x2 ;  /* 0x0000002e1a2ea211 */ /* 0x004fee00078610ff */
[----:B------:R-:W0:Y:S01]  /*2590*/  LDGDEPBAR ;  /* 0x00000000000079af */ /* 0x000e220000000000 */
[----:B----4-:R-:W-:Y:S04]  /*25a0*/  FSETP.GT.FTZ.AND P1, PT, R9, RZ, PT ;  /* 0x000000ff0900720b */ /* 0x010fe80003f34000 */
[----:B------:R-:W-:Y:S04]  /*25b0*/  ISETP.LT.OR P1, PT, R2, RZ, !P1 ;  /* 0x000000ff0200720c */ /* 0x000fe80004f21670 */
[----:B------:R-:W-:Y:S01]  /*25c0*/  ISETP.GE.OR P1, PT, R15, R12, P1 ;  /* 0x0000000c0f00720c */ /* 0x000fe20000f26670 */
[----:B---3--:R-:W-:Y:S01]  /*25d0*/  @!P2 IMAD R52, R17, R48, RZ ;  /* 0x000000301134a224 */ /* 0x008fe200078e02ff */
[----:B------:R-:W-:Y:S01]  /*25e0*/  LOP3.LUT R17, R8, R13, RZ, 0x3c, !PT ;  /* 0x0000000d08117212 */ /* 0x000fe200078e3cff */
[----:B------:R-:W-:Y:S02]  /*25f0*/  VIADD R13, R3, 0x18 ;  /* 0x00000018030d7836 */ /* 0x000fe40000000000 */
[----:B------:R-:W-:Y:S01]  /*2600*/  @!P2 IMAD R49, R50, R49, R52 ;  /* 0x000000313231a224 */ /* 0x000fe200078e0234 */
[----:B------:R-:W-:Y:S04]  /*2610*/  DEPBAR.LE SB0, 0x3 ;  /* 0x000080c00000791a */ /* 0x000fe80000000000 */
[----:B------:R-:W-:Y:S01]  /*2620*/  @!P2 IMAD.IADD R49, R27, 0x1, R49 ;  /* 0x000000011b31a824 */ /* 0x000fe200078e0231 */
[----:B------:R-:W-:Y:S01]  /*2630*/  LOP3.LUT R8, R13, 0x38, RZ, 0xc0, !PT ;  /* 0x000000380d087812 */ /* 0x000fe200078ec0ff */
[----:B------:R-:W-:Y:S01]  /*2640*/  IMAD R3, R17, 0x4, R0 ;  /* 0x0000000411037824 */ /* 0x000fe200078e0200 */
[----:B------:R-:W-:Y:S01]  /*2650*/  LOP3.LUT R13, R13, 0xffffffc0, RZ, 0xc0, !PT ;  /* 0xffffffc00d0d7812 */ /* 0x000fe200078ec0ff */
[----:B------:R-:W-:Y:S01]  /*2660*/  VIADD R53, R18, 0x6 ;  /* 0x0000000612357836 */ /* 0x000fe20000000000 */
[----:B------:R-:W-:Y:S01]  /*2670*/  @!P2 LEA.HI.X R47, R26, R47, R49, 0x2, P3 ;  /* 0x0000002f1a2fa211 */ /* 0x000fe200018f1431 */
[C---:B-1----:R-:W-:Y:S01]  /*2680*/  @!P0 FFMA.FTZ R4, R11.reuse, R20, R4 ;  /* 0x000000140b048223 */ /* 0x042fe20000010004 */
[----:B------:R-:W1:Y:S01]  /*2690*/  @!P1 LDS.128 R24, [R16+0x3020] ;  /* 0x0030200010189984 */ /* 0x000e620000000c00 */
[----:B------:R-:W-:Y:S01]  /*26a0*/  IADD3 R13, R8, R13, R10 ;  /* 0x0000000d080d7210 */ /* 0x000fe20007ffe00a */
[----:B------:R-:W-:Y:S01]  /*26b0*/  @!P0 FFMA.FTZ R5, R11, R21, R5 ;  /* 0x000000150b058223 */ /* 0x000fe20000010005 */
[----:B------:R-:W-:Y:S01]  /*26c0*/  ISETP.GT.OR P3, PT, R53, R42, P4 ;  /* 0x0000002a3500720c */ /* 0x000fe20002764670 */
[----:B------:R-:W-:Y:S01]  /*26d0*/  @!P0 FFMA.FTZ R6, R11, R22, R6 ;  /* 0x000000160b068223 */ /* 0x000fe20000010006 */
[----:B------:R-:W-:Y:S01]  /*26e0*/  LOP3.LUT R8, R13, 0x3e0, RZ, 0xc0, !PT ;  /* 0x000003e00d087812 */ /* 0x000fe200078ec0ff */
[----:B------:R-:W-:Y:S01]  /*26f0*/  @!P0 FFMA.FTZ R7, R11, R23, R7 ;  /* 0x000000170b078223 */ /* 0x000fe20000010007 */
[----:B------:R-:W-:Y:S01]  /*2700*/  IMAD.MOV.U32 R18, RZ, RZ, R51 ;  /* 0x000000ffff127224 */ /* 0x000fe200078e0033 */
[----:B------:R-:W2:Y:S01]  /*2710*/  LDS R3, [R3] ;  /* 0x0000000003037984 */ /* 0x000ea20000000800 */
[----:B------:R-:W-:Y:S03]  /*2720*/  SHF.R.U32.HI R8, RZ, 0x5, R8 ;  /* 0x00000005ff087819 */ /* 0x000fe60000011608 */
[----:B------:R-:W-:Y:S01]  /*2730*/  @!PT LDS RZ, [RZ] ;  /* 0x00000000fffff984 */ /* 0x000fe20000000800 */
[----:B------:R-:W-:Y:S01]  /*2740*/  @!PT LDS RZ, [RZ] ;  /* 0x00000000fffff984 */ /* 0x000fe20000000800 */
[----:B------:R-:W-:Y:S01]  /*2750*/  @!PT LDS RZ, [RZ] ;  /* 0x00000000fffff984 */ /* 0x000fe20000000800 */
[----:B------:R3:W-:Y:S01]  /*2760*/  @!P2 LDGSTS.E.BYPASS.LTC128B.128 [R16+0x3020], desc[UR38][R46.64] ;  /* 0x030200002e10afae */ /* 0x0007e2000b901d66 */
[----:B------:R-:W-:Y:S03]  /*2770*/  LOP3.LUT R13, R8, R13, RZ, 0x3c, !PT ;  /* 0x0000000d080d7212 */ /* 0x000fe600078e3cff */
[----:B------:R-:W4:Y:S01]  /*2780*/  @!P3 LDC.64 R48, c[0x0][0x210] ;  /* 0x00008400ff30bb82 */ /* 0x000f220000000a00 */
[----:B------:R-:W-:Y:S01]  /*2790*/  @!P3 SHF.R.S32.HI R50, RZ, 0x1f, R53 ;  /* 0x0000001fff32b819 */ /* 0x000fe20000011435 */
[----:B------:R-:W-:Y:S02]  /*27a0*/  IMAD R14, R13, 0x4, R0 ;  /* 0x000000040d0e7824 */ /* 0x000fe400078e0200 */
[----:B------:R-:W0:Y:S04]  /*27b0*/  LDGDEPBAR ;  /* 0x00000000000079af */ /* 0x000e280000000000 */
[----:B---3--:R-:W3:Y:S01]  /*27c0*/  @!P3 LDC.64 R46, c[0x0][0x238] ;  /* 0x00008e00ff2ebb82 */ /* 0x008ee20000000a00 */
[C---:B-1----:R-:W-:Y:S01]  /*27d0*/  @!P1 FFMA.FTZ R4, R9.reuse, R24, R4 ;  /* 0x0000001809049223 */ /* 0x042fe20000010004 */
[C---:B------:R-:W-:Y:S01]  /*27e0*/  @!P1 FFMA.FTZ R5, R9.reuse, R25, R5 ;  /* 0x0000001909059223 */ /* 0x040fe20000010005 */
[C---:B------:R-:W-:Y:S01]  /*27f0*/  @!P1 FFMA.FTZ R6, R9.reuse, R26, R6 ;  /* 0x0000001a09069223 */ /* 0x040fe20000010006 */
[----:B------:R-:W-:Y:S01]  /*2800*/  @!P1 FFMA.FTZ R7, R9, R27, R7 ;  /* 0x0000001b09079223 */ /* 0x000fe20000010007 */
[----:B------:R-:W-:Y:S04]  /*2810*/  DEPBAR.LE SB0, 0x3 ;  /* 0x000080c00000791a */ /* 0x000fe80000000000 */
[----:B------:R-:W1:Y:S01]  /*2820*/  LDS R13, [R14] ;  /* 0x000000000e0d7984 */ /* 0x000e620000000800 */
[----:B--2---:R-:W-:Y:S04]  /*2830*/  FSETP.GT.FTZ.AND P2, PT, R3, RZ, PT ;  /* 0x000000ff0300720b */ /* 0x004fe80003f54000 */
        /* <DEDUP_REMOVED lines=30> */
.L_x_1052:
[----:B------:R-:W-:Y:S05]  /*2a20*/  BSYNC B0 ;  /* 0x0000000000007941 */ /* 0x000fea0003800000 */
.L_x_1051:
[----:B------:R-:W-:Y:S05]  /*2a30*/  @!P5 BRA `(.L_x_1050) ;  /* 0x0000000000d4d947 */ /* 0x000fea0003800000 */
[----:B------:R-:W-:Y:S01]  /*2a40*/  VIADD R11, R51, 0x3 ;  /* 0x00000003330b7836 */ /* 0x000fe20000000000 */
[----:B------:R-:W-:Y:S01]  /*2a50*/  HFMA2.MMA R24, -RZ, RZ, 0, 1.78813934326171875e-07 ;  /* 0x00000003ff187435 */ /* 0x000fe200000001ff */
[----:B------:R-:W-:Y:S01]  /*2a60*/  IMAD.MOV.U32 R26, RZ, RZ, R19 ;  /* 0x000000ffff1a7224 */ /* 0x000fe200078e0013 */
[----:B------:R-:W-:Y:S02]  /*2a70*/  MOV R14, RZ ;  /* 0x000000ff000e7202 */ /* 0x000fe40000000f00 */
[----:B------:R-:W-:-:S07]  /*2a80*/  SHF.R.S32.HI R25, RZ, 0x1f, R11 ;  /* 0x0000001fff197819 */ /* 0x000fce000001140b */
.L_x_1054:
        /* <DEDUP_REMOVED lines=22> */
[----:B------:R-:W-:Y:S02]  /*2bf0*/  @!P1 IMAD R27, R21, 0x4, R0 ;  /* 0x00000004151b9824 */ /* 0x000fe400078e0200 */
        /* <DEDUP_REMOVED lines=19> */
[----:B------:R-:W2:Y:S02]  /*2d30*/  @!P0 LDS.128 R16, [R16+0x2020] ;  /* 0x0020200010108984 */ /* 0x000ea40000000c00 */
[C---:B--2---:R-:W-:Y:S01]  /*2d40*/  @!P0 FFMA.FTZ R4, R3.reuse, R16, R4 ;  /* 0x0000001003048223 */ /* 0x044fe20000010004 */
[C---:B------:R-:W-:Y:S01]  /*2d50*/  @!P0 FFMA.FTZ R5, R3.reuse, R17, R5 ;  /* 0x0000001103058223 */ /* 0x040fe20000010005 */
[C---:B------:R-:W-:Y:S01]  /*2d60*/  @!P0 FFMA.FTZ R6, R3.reuse, R18, R6 ;  /* 0x0000001203068223 */ /* 0x040fe20000010006 */
[----:B------:R-:W-:Y:S01]  /*2d70*/  @!P0 FFMA.FTZ R7, R3, R19, R7 ;  /* 0x0000001303078223 */ /* 0x000fe20000010007 */
[----:B-1----:R-:W-:Y:S09]  /*2d80*/  @P2 BRA `(.L_x_1054) ;  /* 0xfffffffc00402947 */ /* 0x002ff2000383ffff */
.L_x_1050:
[----:B------:R-:W-:Y:S05]  /*2d90*/  BSYNC B1 ;  /* 0x0000000000017941 */ /* 0x000fea0003800000 */
.L_x_1049:
[----:B------:R-:W-:Y:S05]  /*2da0*/  @P4 EXIT ;  /* 0x000000000000494d */ /* 0x000fea0003800000 */
[----:B------:R-:W1:Y:S01]  /*2db0*/  S2R R0, SR_CTAID.Y ;  /* 0x0000000000007919 */ /* 0x000e620000002600 */
[----:B------:R-:W-:Y:S02]  /*2dc0*/  ULDC.64 UR4, c[0x0][0x288] ;  /* 0x0000a20000047ab9 */ /* 0x000fe40000000a00 */
[----:B------:R-:W-:-:S04]  /*2dd0*/  IMAD R3, R38, UR4, RZ ;  /* 0x0000000426037c24 */ /* 0x000fc8000f8e02ff */
        /* <DEDUP_REMOVED lines=20> */
[----:B------:R-:W-:Y:S01]  /*2f20*/  STG.E.128 desc[UR38][R8.64], R4 ;  /* 0x0000000408007986 */ /* 0x000fe2000c101d26 */
[----:B------:R-:W-:Y:S05]  /*2f30*/  EXIT ;  /* 0x000000000000794d */ /* 0x000fea0003800000 */
.L_x_1055:
        /* <DEDUP_REMOVED lines=12> */
.L_x_1674:


//--------------------- .text._ZN7cutlass13device_kernelIN5flash19FlashAttnFwdCombineIN4cute5tupleIJNS3_1CILi8EEENS5_ILi128EEEEEELi7ELi256ELi1ELb0ELb0EffNS_4arch4Sm90EEEEEvNT_6ParamsE --------------------------
	.section	.text._ZN7cutlass13device_kernelIN5flash19FlashAttnFwdCombineIN4cute5tupleIJNS3_1CILi8EEENS5_ILi128EEEEEELi7ELi256ELi1ELb0ELb0EffNS_4arch4Sm90EEEEEvNT_6ParamsE,"ax",@progbits
	.align	128
.text._ZN7cutlass13device_kernelIN5flash19FlashAttnFwdCombineIN4cute5tupleIJNS3_1CILi8EEENS5_ILi128EEEEEELi7ELi256ELi1ELb0ELb0EffNS_4arch4Sm90EEEEEvNT_6ParamsE:
        .type           _ZN7cutlass13device_kernelIN5flash19FlashAttnFwdCombineIN4cute5tupleIJNS3_1CILi8EEENS5_ILi128EEEEEELi7ELi256ELi1ELb0ELb0EffNS_4arch4Sm90EEEEEvNT_6ParamsE,@function
        .size           _ZN7cutlass13device_kernelIN5flash19FlashAttnFwdCombineIN4cute5tupleIJNS3_1CILi8EEENS5_ILi128EEEEEELi7ELi256ELi1ELb0ELb0EffNS_4arch4Sm90EEEEEvNT_6ParamsE,(.L_x_1675 - _ZN7cutlass13device_kernelIN5flash19FlashAttnFwdCombineIN4cute5tupleIJNS3_1CILi8EEENS5_ILi128EEEEEELi7ELi256ELi1ELb0ELb0EffNS_4arch4Sm90EEEEEvNT_6ParamsE)
        .other          _ZN7cutlass13device_kernelIN5flash19FlashAttnFwdCombineIN4cute5tupleIJNS3_1CILi8EEENS5_ILi128EEEEEELi7ELi256ELi1ELb0ELb0EffNS_4arch4Sm90EEEEEvNT_6ParamsE,@"STO_CUDA_ENTRY STV_DEFAULT"
_ZN7cutlass13device_kernelIN5flash19FlashAttnFwdCombineIN4cute5tupleIJNS3_1CILi8EEENS5_ILi128EEEEEELi7ELi256ELi1ELb0ELb0EffNS_4arch4Sm90EEEEEvNT_6ParamsE:
        /* <DEDUP_REMOVED lines=58> */
.L_x_1056:
        /* <DEDUP_REMOVED lines=105> */
[C-C-:B------:R-:W-:Y:S01]  /*0a30*/  @P6 IMAD R21, R22.reuse, 0x4, R25.reuse ;  /* 0x0000000416156824 */ /* 0x140fe200078e0219 */
        /* <DEDUP_REMOVED lines=38> */
.L_x_1058:
[----:B------:R-:W-:Y:S05]  /*0ca0*/  BSYNC B0 ;  /* 0x0000000000007941 */ /* 0x000fea0003800000 */
.L_x_1057:
        /* <DEDUP_REMOVED lines=24> */
[----:B------:R-:W-:Y:S02]  /*0e30*/  IMAD.IADD R23, R23, 0x1, R5 ;  /* 0x0000000117177824 */ /* 0x000fe400078e0205 */
[----:B------:R-:W-:Y:S02]  /*0e40*/  IMAD R4, R4, UR4, RZ ;  /* 0x0000000404047c24 */ /* 0x000fe4000f8e02ff */
[----:B------:R-:W-:Y:S02]  /*0e50*/  IMAD R35, R8, R35, R20 ;  /* 0x0000002308237224 */ /* 0x000fe400078e0214 */
[C---:B------:R-:W-:Y:S02]  /*0e60*/  IMAD R4, R3.reuse, UR5, R4 ;  /* 0x0000000503047c24 */ /* 0x040fe4000f8e0204 */
[----:B------:R-:W2:Y:S01]  /*0e70*/  @!P4 LDC.64 R18, c[0x0][0x238] ;  /* 0x00008e00ff12cb82 */ /* 0x000ea20000000a00 */
[----:B------:R-:W-:Y:S01]  /*0e80*/  IMAD.WIDE.U32 R22, R3, UR4, R22 ;  /* 0x0000000403167c25 */ /* 0x000fe2000f8e0016 */
[----:B------:R-:W-:Y:S01]  /*0e90*/  SHF.R.S32.HI R34, RZ, 0x1f, R35 ;  /* 0x0000001fff227819 */ /* 0x000fe20000011423 */
[----:B------:R-:W-:-:S02]  /*0ea0*/  ULDC.64 UR4, c[0x0][0x230] ;  /* 0x00008c0000047ab9 */ /* 0x000fc40000000a00 */
[----:B------:R-:W-:Y:S02]  /*0eb0*/  IMAD.IADD R23, R23, 0x1, R4 ;  /* 0x0000000117177824 */ /* 0x000fe400078e0204 */
[----:B------:R-:W-:Y:S01]  /*0ec0*/  IMAD R3, R34, UR4, RZ ;  /* 0x0000000422037c24 */ /* 0x000fe2000f8e02ff */
[----:B------:R-:W3:Y:S01]  /*0ed0*/  @!P4 LDC.64 R10, c[0x0][0x210] ;  /* 0x00008400ff0acb82 */ /* 0x000ee20000000a00 */
[----:B------:R-:W-:-:S04]  /*0ee0*/  IMAD.WIDE.U32 R22, R35, UR4, R22 ;  /* 0x0000000423167c25 */ /* 0x000fc8000f8e0016 */
[----:B------:R-:W-:Y:S01]  /*0ef0*/  IMAD R3, R35, UR5, R3 ;  /* 0x0000000523037c24 */ /* 0x000fe2000f8e0203 */
[----:B------:R-:W-:Y:S01]  /*0f00*/  IADD3 R38, P0, R14, R22, RZ ;  /* 0x000000160e267210 */ /* 0x000fe20007f1e0ff */
[----:B------:R-:W-:Y:S01]  /*0f10*/  IMAD R15, R12, 0x80, R14 ;  /* 0x000000800c0f7824 */ /* 0x000fe200078e020e */
[----:B------:R-:W4:Y:S02]  /*0f20*/  @!P5 LDC.64 R16, c[0x0][0x238] ;  /* 0x00008e00ff10db82 */ /* 0x000f240000000a00 */
[----:B------:R-:W-:Y:S02]  /*0f30*/  IADD3.X R39, R36, R23, R3, P0, !PT ;  /* 0x0000001724277210 */ /* 0x000fe400007fe403 */
[----:B------:R-:W-:-:S04]  /*0f40*/  MOV R3, 0x400 ;  /* 0x0000040000037802 */ /* 0x000fc80000000f00 */
[----:B------:R-:W5:Y:S01]  /*0f50*/  @!P4 LDC.64 R6, c[0x0][0x210] ;  /* 0x00008400ff06cb82 */ /* 0x000f620000000a00 */
[----:B-1----:R-:W-:Y:S02]  /*0f60*/  LEA R0, R0, R3, 0x18 ;  /* 0x0000000300007211 */ /* 0x002fe400078ec0ff */
[----:B--2---:R-:W-:-:S03]  /*0f70*/  @!P4 IADD3 R18, P2, R38, R18, RZ ;  /* 0x000000122612c210 */ /* 0x004fc60007f5e0ff */
[----:B------:R-:W-:Y:S02]  /*0f80*/  @!P4 IMAD R3, R15, 0x4, R0 ;  /* 0x000000040f03c824 */ /* 0x000fe400078e0200 */
[----:B------:R-:W1:Y:S01]  /*0f90*/  @!P5 LDC.64 R4, c[0x0][0x210] ;  /* 0x00008400ff04db82 */ /* 0x000e620000000a00 */
[----:B---3--:R-:W-:Y:S01]  /*0fa0*/  @!P4 LEA R10, P3, R38, R10, 0x2 ;  /* 0x0000000a260ac211 */ /* 0x008fe200078610ff */
[----:B------:R-:W-:-:S03]  /*0fb0*/  @!P4 IMAD.X R19, R39, 0x1, R19, P2 ;  /* 0x000000012713c824 */ /* 0x000fc600010e0613 */
[----:B------:R-:W-:Y:S02]  /*0fc0*/  @!P4 LEA.HI.X R11, R38, R11, R39, 0x2, P3 ;  /* 0x0000000b260bc211 */ /* 0x000fe400018f1427 */
[----:B----4-:R-:W-:-:S03]  /*0fd0*/  @!P5 LEA R21, P0, R16, R38, 0x1 ;  /* 0x000000261015d211 */ /* 0x010fc600078008ff */
[----:B------:R-:W-:Y:S01]  /*0fe0*/  @!PT LDS RZ, [RZ] ;  /* 0x00000000fffff984 */ /* 0x000fe20000000800 */
[----:B------:R-:W-:Y:S01]  /*0ff0*/  @!PT LDS RZ, [RZ] ;  /* 0x00000000fffff984 */ /* 0x000fe20000000800 */
[----:B------:R-:W-:Y:S01]  /*1000*/  @!PT LDS RZ, [RZ] ;  /* 0x00000000fffff984 */ /* 0x000fe20000000800 */
[----:B------:R2:W-:Y:S01]  /*1010*/  @!P4 LDGSTS.E.BYPASS.LTC128B.128 [R3+0x1020], desc[UR38][R10.64] ;  /* 0x010200000a03cfae */ /* 0x0005e2000b901d66 */
[----:B------:R-:W-:-:S03]  /*1020*/  @!P5 LEA.HI.X R17, R16, R39, R17, 0x1, P0 ;  /* 0x000000271011d211 */ /* 0x000fc600000f0c11 */
[----:B------:R-:W0:Y:S01]  /*1030*/  LDGDEPBAR ;  /* 0x00000000000079af */ /* 0x000e220000000000 */
[----:B-----5:R-:W-:-:S04]  /*1040*/  @!P4 LEA R6, P2, R18, R6, 0x2 ;  /* 0x000000061206c211 */ /* 0x020fc800078410ff */
[----:B------:R-:W-:Y:S02]  /*1050*/  @!P4 LEA.HI.X R7, R18, R7, R19, 0x2, P2 ;  /* 0x000000071207c211 */ /* 0x000fe400010f1413 */
[----:B-1----:R-:W-:-:S04]  /*1060*/  @!P5 LEA R4, P0, R21, R4, 0x2 ;  /* 0x000000041504d211 */ /* 0x002fc800078010ff */
[----:B------:R-:W-:Y:S02]  /*1070*/  @!P5 LEA.HI.X R5, R21, R5, R17, 0x2, P0 ;  /* 0x000000051505d211 */ /* 0x000fe400000f1411 */
[C---:B------:R-:W-:Y:S01]  /*1080*/  LOP3.LUT P0, RZ, R2.reuse, 0x2, RZ, 0xc0, !PT ;  /* 0x0000000202ff7812 */ /* 0x040fe2000780c0ff */
[C-C-:B--2---:R-:W-:Y:S01]  /*1090*/  @!P4 IMAD R10, R15.reuse, 0x4, R0.reuse ;  /* 0x000000040f0ac824 */ /* 0x144fe200078e0200 */
[----:B------:R-:W-:Y:S01]  /*10a0*/  SHF.L.U32 R11, R2, 0x3, RZ ;  /* 0x00000003020b7819 */ /* 0x000fe200000006ff */
[----:B------:R-:W-:-:S03]  /*10b0*/  @!P5 IMAD R3, R15, 0x4, R0 ;  /* 0x000000040f03d824 */ /* 0x000fc600078e0200 */
[----:B------:R-:W-:Y:S01]  /*10c0*/  @!P4 LDGSTS.E.BYPASS.LTC128B.128 [R10+0x2020], desc[UR38][R6.64] ;  /* 0x02020000060acfae */ /* 0x000fe2000b901d66 */
[----:B------:R-:W-:-:S03]  /*10d0*/  LOP3.LUT R11, R11, 0xf8, RZ, 0xc0, !PT ;  /* 0x000000f80b0b7812 */ /* 0x000fc600078ec0ff */
[----:B------:R-:W0:Y:S01]  /*10e0*/  LDGDEPBAR ;  /* 0x00000000000079af */ /* 0x000e220000000000 */
[----:B------:R-:W-:-:S03]  /*10f0*/  LOP3.LUT R11, R11, 0x7, R12, 0xf8, !PT ;  /* 0x000000070b0b7812 */ /* 0x000fc600078ef80c */
[----:B------:R1:W-:Y:S01]  /*1100*/  @!P5 LDGSTS.E.BYPASS.LTC128B.128 [R3+0x3020], desc[UR38][R4.64] ;  /* 0x030200000403dfae */ /* 0x0003e2000b901d66 */
[----:B------:R-:W-:Y:S01]  /*1110*/  LOP3.LUT R24, R11, 0x7, R24, 0x78, !PT ;  /* 0x000000070b187812 */ /* 0x000fe200078e7818 */
[----:B------:R-:W-:Y:S02]  /*1120*/  IMAD.MOV.U32 R11, RZ, RZ, 0x3e0 ;  /* 0x000003e0ff0b7424 */ /* 0x000fe400078e00ff */
[----:B------:R-:W0:Y:S02]  /*1130*/  LDGDEPBAR ;  /* 0x00000000000079af */ /* 0x000e240000000000 */
        /* <DEDUP_REMOVED lines=119> */
.L_x_1060:
[----:B------:R-:W-:Y:S05]  /*18b0*/  BSYNC B0 ;  /* 0x0000000000007941 */ /* 0x000fea0003800000 */
.L_x_1059:
[----:B------:R-:W-:Y:S01]  /*18c0*/  IMAD R37, R12, 0x4, R0 ;  /* 0x000000040c257824 */ /* 0x000fe200078e0200 */
[----:B------:R-:W-:Y:S01]  /*18d0*/  STS [R24], R10 ;  /* 0x0000000a18007388 */ /* 0x000fe20000000800 */
[----:B------:R-:W-:Y:S01]  /*18e0*/  BSSY B1, `(.L_x_1061) ;  /* 0x00000e0000017945 */ /* 0x000fe20003800000 */
[----:B-1----:R-:W-:Y:S02]  /*18f0*/  CS2R R4, SRZ ;  /* 0x0000000000047805 */ /* 0x002fe4000001ff00 */
[----:B------:R-:W-:Y:S04]  /*1900*/  STS [R23], R7 ;  /* 0x0000000717007388 */ /* 0x000fe80000000800 */
[----:B------:R1:W-:Y:S04]  /*1910*/  STS [R22], R6 ;  /* 0x0000000616007388 */ /* 0x0003e80000000800 */
[----:B------:R-:W-:Y:S04]  /*1920*/  STS [R11], R17 ;  /* 0x000000110b007388 */ /* 0x000fe80000000800 */
        /* <DEDUP_REMOVED lines=19> */
[----:B------:R-:W-:Y:S01]  /*1a60*/  IMAD.MOV.U32 R20, RZ, RZ, RZ ;  /* 0x000000ffff147224 */ /* 0x000fe200078e00ff */
[----:B------:R-:W-:Y:S02]  /*1a70*/  CS2R R4, SRZ ;  /* 0x0000000000047805 */ /* 0x000fe4000001ff00 */
[----:B------:R-:W-:-:S05]  /*1a80*/  LOP3.LUT R41, R2, 0x3, RZ, 0xc0, !PT ;  /* 0x0000000302297812 */ /* 0x000fca00078ec0ff */
[----:B------:R-:W-:-:S07]  /*1a90*/  IMAD.IADD R41, R2, 0x1, -R41 ;  /* 0x0000000102297824 */ /* 0x000fce00078e0a29 */
.L_x_1065:
        /* <DEDUP_REMOVED lines=142> */
.L_x_1064:
[----:B------:R-:W-:Y:S05]  /*2380*/  BSYNC B0 ;  /* 0x0000000000007941 */ /* 0x000fea0003800000 */
.L_x_1063:
[----:B------:R-:W-:Y:S05]  /*2390*/  @!P5 BRA `(.L_x_1062) ;  /* 0x0000000000d0d947 */ /* 0x000fea0003800000 */
[----:B------:R-:W-:Y:S01]  /*23a0*/  VIADD R8, R42, 0x3 ;  /* 0x000000032a087836 */ /* 0x000fe20000000000 */
[----:B------:R-:W-:Y:S01]  /*23b0*/  HFMA2.MMA R20, -RZ, RZ, 0, 1.78813934326171875e-07 ;  /* 0x00000003ff147435 */ /* 0x000fe200000001ff */
[----:B------:R-:W-:-:S03]  /*23c0*/  IMAD.MOV.U32 R10, RZ, RZ, RZ ;  /* 0x000000ffff0a7224 */ /* 0x000fc600078e00ff */
[----:B------:R-:W-:-:S07]  /*23d0*/  SHF.R.S32.HI R11, RZ, 0x1f, R8 ;  /* 0x0000001fff0b7819 */ /* 0x000fce0000011408 */
.L_x_1066:
        /* <DEDUP_REMOVED lines=48> */
.L_x_1062:
[----:B------:R-:W-:Y:S05]  /*26e0*/  BSYNC B1 ;  /* 0x0000000000017941 */ /* 0x000fea0003800000 */
.L_x_1061:
        /* <DEDUP_REMOVED lines=26> */
.L_x_1067:
        /* <DEDUP_REMOVED lines=15> */
.L_x_1675:


//--------------------- .text._ZN7cutlass13device_kernelIN5flash19FlashAttnFwdCombineIN4cute5tupleIJNS3_1CILi8EEENS5_ILi128EEEEEELi6ELi256ELi1ELb0ELb0EffNS_4arch4Sm90EEEEEvNT_6ParamsE --------------------------
	.section	.text._ZN7cutlass13device_kernelIN5flash19FlashAttnFwdCombineIN4cute5tupleIJNS3_1CILi8EEENS5_ILi128EEEEEELi6ELi256ELi1ELb0ELb0EffNS_4arch4Sm90EEEEEvNT_6ParamsE,"ax",@progbits
	.align	128
.text._ZN7cutlass13device_kernelIN5flash19FlashAttnFwdCombineIN4cute5tupleIJNS3_1CILi8EEENS5_ILi128EEEEEELi6ELi256ELi1ELb0ELb0EffNS_4arch4Sm90EEEEEvNT_6ParamsE:
        .type           _ZN7cutlass13device_kernelIN5flash19FlashAttnFwdCombineIN4cute5tupleIJNS3_1CILi8EEENS5_ILi128EEEEEELi6ELi256ELi1ELb0ELb0EffNS_4arch4Sm90EEEEEvNT_6ParamsE,@function
        .size           _ZN7cutlass13device_kernelIN5flash19FlashAttnFwdCombineIN4cute5tupleIJNS3_1CILi8EEENS5_ILi128EEEEEELi6ELi256ELi1ELb0ELb0EffNS_4arch4Sm90EEEEEvNT_6ParamsE,(.L_x_1676 - _ZN7cutlass13device_kernelIN5flash19FlashAttnFwdCombineIN4cute5tupleIJNS3_1CILi8EEENS5_ILi128EEEEEELi6ELi256ELi1ELb0ELb0EffNS_4arch4Sm90EEEEEvNT_6ParamsE)
        .other          _ZN7cutlass13device_kernelIN5flash19FlashAttnFwdCombineIN4cute5tupleIJNS3_1CILi8EEENS5_ILi128EEEEEELi6ELi256ELi1ELb0ELb0EffNS_4arch4Sm90EEEEEvNT_6ParamsE,@"STO_CUDA_ENTRY STV_DEFAULT"
_ZN7cutlass13device_kernelIN5flash19FlashAttnFwdCombineIN4cute5tupleIJNS3_1CILi8EEENS5_ILi128EEEEEELi6ELi256ELi1ELb0ELb0EffNS_4arch4Sm90EEEEEvNT_6ParamsE:
        /* <DEDUP_REMOVED lines=58> */
.L_x_1068:
        /* <DEDUP_REMOVED lines=94> */
.L_x_1070:
[----:B------:R-:W-:Y:S05]  /*0980*/  BSYNC B0 ;  /* 0x0000000000007941 */ /* 0x000fea0003800000 */
.L_x_1069:
        /* <DEDUP_REMOVED lines=14> */
[----:B--2---:R-:W-:Y:S01]  /*0a70*/  IMAD.WIDE.U32 R22, R32, R4, UR4 ;  /* 0x0000000420167e25 */ /* 0x004fe2000f8e0004 */
        /* <DEDUP_REMOVED lines=29> */
[--C-:B------:R-:W-:Y:S02]  /*0c50*/  @!P4 IMAD R3, R15, 0x4, R0.reuse ;  /* 0x000000040f03c824 */ /* 0x100fe400078e0200 */
[----:B------:R-:W1:Y:S01]  /*0c60*/  @!P5 LDC.64 R4, c[0x0][0x210] ;  /* 0x00008400ff04db82 */ /* 0x000e620000000a00 */
[----:B---3--:R-:W-:Y:S01]  /*0c70*/  @!P4 LEA R10, P3, R38, R10, 0x2 ;  /* 0x0000000a260ac211 */ /* 0x008fe200078610ff */
[----:B------:R-:W-:Y:S02]  /*0c80*/  @!P4 IMAD.X R19, R39, 0x1, R19, P2 ;  /* 0x000000012713c824 */ /* 0x000fe400010e0613 */
[----:B------:R-:W-:Y:S01]  /*0c90*/  IMAD R37, R12, 0x4, R0 ;  /* 0x000000040c257824 */ /* 0x000fe200078e0200 */
[----:B------:R-:W-:Y:S02]  /*0ca0*/  @!P4 LEA.HI.X R11, R38, R11, R39, 0x2, P3 ;  /* 0x0000000b260bc211 */ /* 0x000fe400018f1427 */
[----:B------:R-:W-:Y:S02]  /*0cb0*/  ISETP.NE.AND P3, PT, R2, RZ, PT ;  /* 0x000000ff0200720c */ /* 0x000fe40003f65270 */
[C---:B----4-:R-:W-:Y:S01]  /*0cc0*/  @!P5 LEA R21, P0, R16.reuse, R38, 0x1 ;  /* 0x000000261015d211 */ /* 0x050fe200078008ff */
[----:B------:R-:W-:Y:S01]  /*0cd0*/  @!PT LDS RZ, [RZ] ;  /* 0x00000000fffff984 */ /* 0x000fe20000000800 */
[----:B------:R-:W-:Y:S01]  /*0ce0*/  @!PT LDS RZ, [RZ] ;  /* 0x00000000fffff984 */ /* 0x000fe20000000800 */
[----:B------:R-:W-:Y:S01]  /*0cf0*/  @!PT LDS RZ, [RZ] ;  /* 0x00000000fffff984 */ /* 0x000fe20000000800 */
[----:B------:R2:W-:Y:S03]  /*0d00*/  @!P4 LDGSTS.E.BYPASS.LTC128B.128 [R3+0x820], desc[UR38][R10.64] ;  /* 0x008200000a03cfae */ /* 0x0005e6000b901d66 */
[----:B------:R-:W-:Y:S01]  /*0d10*/  @!P5 LEA.HI.X R17, R16, R39, R17, 0x1, P0 ;  /* 0x000000271011d211 */ /* 0x000fe200000f0c11 */
[----:B------:R-:W0:Y:S01]  /*0d20*/  LDGDEPBAR ;  /* 0x00000000000079af */ /* 0x000e220000000000 */
[----:B-----5:R-:W-:-:S04]  /*0d30*/  @!P4 LEA R6, P2, R18, R6, 0x2 ;  /* 0x000000061206c211 */ /* 0x020fc800078410ff */
[----:B------:R-:W-:Y:S02]  /*0d40*/  @!P4 LEA.HI.X R7, R18, R7, R19, 0x2, P2 ;  /* 0x000000071207c211 */ /* 0x000fe400010f1413 */
[----:B-1----:R-:W-:-:S04]  /*0d50*/  @!P5 LEA R4, P0, R21, R4, 0x2 ;  /* 0x000000041504d211 */ /* 0x002fc800078010ff */
[----:B------:R-:W-:Y:S01]  /*0d60*/  @!P5 LEA.HI.X R5, R21, R5, R17, 0x2, P0 ;  /* 0x000000051505d211 */ /* 0x000fe200000f1411 */
[C-C-:B--2---:R-:W-:Y:S02]  /*0d70*/  @!P4 IMAD R10, R15.reuse, 0x4, R0.reuse ;  /* 0x000000040f0ac824 */ /* 0x144fe400078e0200 */
[----:B------:R-:W-:Y:S02]  /*0d80*/  @!P5 IMAD R3, R15, 0x4, R0 ;  /* 0x000000040f03d824 */ /* 0x000fe400078e0200 */
[----:B------:R-:W-:Y:S01]  /*0d90*/  IMAD.SHL.U32 R11, R2, 0x8, RZ ;  /* 0x00000008020b7824 */ /* 0x000fe200078e00ff */
[----:B------:R-:W-:Y:S04]  /*0da0*/  @!P4 LDGSTS.E.BYPASS.LTC128B.128 [R10+0x1820], desc[UR38][R6.64] ;  /* 0x01820000060acfae */ /* 0x000fe8000b901d66 */
[----:B------:R-:W0:Y:S01]  /*0db0*/  LDGDEPBAR ;  /* 0x00000000000079af */ /* 0x000e220000000000 */
[----:B------:R-:W-:-:S03]  /*0dc0*/  LOP3.LUT R11, R11, 0xf8, RZ, 0xc0, !PT ;  /* 0x000000f80b0b7812 */ /* 0x000fc600078ec0ff */
[----:B------:R1:W-:Y:S01]  /*0dd0*/  @!P5 LDGSTS.E.BYPASS.LTC128B.128 [R3+0x2820], desc[UR38][R4.64] ;  /* 0x028200000403dfae */ /* 0x0003e2000b901d66 */
[----:B------:R-:W-:-:S03]  /*0de0*/  LOP3.LUT R11, R11, 0x7, R12, 0xf8, !PT ;  /* 0x000000070b0b7812 */ /* 0x000fc600078ef80c */
[----:B------:R-:W0:Y:S01]  /*0df0*/  LDGDEPBAR ;  /* 0x00000000000079af */ /* 0x000e220000000000 */
        /* <DEDUP_REMOVED lines=99> */
.L_x_1072:
[----:B------:R-:W-:Y:S05]  /*1430*/  BSYNC B0 ;  /* 0x0000000000007941 */ /* 0x000fea0003800000 */
.L_x_1071:
[----:B------:R2:W-:Y:S01]  /*1440*/  STS [R4], R17 ;  /* 0x0000001104007388 */ /* 0x0005e20000000800 */
[----:B------:R-:W-:Y:S03]  /*1450*/  BSSY B1, `(.L_x_1073) ;  /* 0x00000de000017945 */ /* 0x000fe60003800000 */
[----:B------:R-:W-:Y:S04]  /*1460*/  STS [R3], R16 ;  /* 0x0000001003007388 */ /* 0x000fe80000000800 */
[----:B------:R1:W-:Y:S01]  /*1470*/  @!P2 STS [R37+0x800], R7 ;  /* 0x000800072500a388 */ /* 0x0003e20000000800 */
[----:B------:R-:W-:Y:S01]  /*1480*/  BAR.SYNC.DEFER_BLOCKING 0x0 ;  /* 0x0000000000007b1d */ /* 0x000fe20000010000 */
[----:B--2---:R-:W-:-:S02]  /*1490*/  CS2R R4, SRZ ;  /* 0x0000000000047805 */ /* 0x004fc4000001ff00 */
[----:B-1----:R-:W-:-:S03]  /*14a0*/  CS2R R6, SRZ ;  /* 0x0000000000067805 */ /* 0x002fc6000001ff00 */
        /* <DEDUP_REMOVED lines=20> */
.L_x_1077:
        /* <DEDUP_REMOVED lines=142> */
.L_x_1076:
[----:B------:R-:W-:Y:S05]  /*1ed0*/  BSYNC B0 ;  /* 0x0000000000007941 */ /* 0x000fea0003800000 */
.L_x_1075:
[----:B------:R-:W-:Y:S05]  /*1ee0*/  @!P5 BRA `(.L_x_1074) ;  /* 0x0000000000d0d947 */ /* 0x000fea0003800000 */
[----:B------:R-:W-:Y:S01]  /*1ef0*/  VIADD R8, R42, 0x3 ;  /* 0x000000032a087836 */ /* 0x000fe20000000000 */
[----:B------:R-:W-:Y:S01]  /*1f00*/  HFMA2.MMA R20, -RZ, RZ, 0, 1.78813934326171875e-07 ;  /* 0x00000003ff147435 */ /* 0x000fe200000001ff */
[----:B------:R-:W-:-:S03]  /*1f10*/  IMAD.MOV.U32 R10, RZ, RZ, RZ ;  /* 0x000000ffff0a7224 */ /* 0x000fc600078e00ff */
[----:B------:R-:W-:-:S07]  /*1f20*/  SHF.R.S32.HI R11, RZ, 0x1f, R8 ;  /* 0x0000001fff0b7819 */ /* 0x000fce0000011408 */
.L_x_1078:
        /* <DEDUP_REMOVED lines=48> */
.L_x_1074:
[----:B------:R-:W-:Y:S05]  /*2230*/  BSYNC B1 ;  /* 0x0000000000017941 */ /* 0x000fea0003800000 */
.L_x_1073:
        /* <DEDUP_REMOVED lines=26> */
.L_x_1079:
        /* <DEDUP_REMOVED lines=10> */
.L_x_1676:


//--------------------- .text._ZN7cutlass13device_kernelIN5flash19FlashAttnFwdCombineIN4cute5tupleIJNS3_1CILi8EEENS5_ILi128EEEEEELi5ELi256ELi1ELb0ELb0EffNS_4arch4Sm90EEEEEvNT_6ParamsE --------------------------
	.section	.text._ZN7cutlass13device_kernelIN5flash19FlashAttnFwdCombineIN4cute5tupleIJNS3_1CILi8EEENS5_ILi128EEEEEELi5ELi256ELi1ELb0ELb0EffNS_4arch4Sm90EEEEEvNT_6ParamsE,"ax",@progbits
	.align	128
.text._ZN7cutlass13device_kernelIN5flash19FlashAttnFwdCombineIN4cute5tupleIJNS3_1CILi8EEENS5_ILi128EEEEEELi5ELi256ELi1ELb0ELb0EffNS_4arch4Sm90EEEEEvNT_6ParamsE:
        .type           _ZN7cutlass13device_kernelIN5flash19FlashAttnFwdCombineIN4cute5tupleIJNS3_1CILi8EEENS5_ILi128EEEEEELi5ELi256ELi1ELb0ELb0EffNS_4arch4Sm90EEEEEvNT_6ParamsE,@function
        .size           _ZN7cutlass13device_kernelIN5flash19FlashAttnFwdCombineIN4cute5tupleIJNS3_1CILi8EEENS5_ILi128EEEEEELi5ELi256ELi1ELb0ELb0EffNS_4arch4Sm90EEEEEvNT_6ParamsE,(.L_x_1677 - _ZN7cutlass13device_kernelIN5flash19FlashAttnFwdCombineIN4cute5tupleIJNS3_1CILi8EEENS5_ILi128EEEEEELi5ELi256ELi1ELb0ELb0EffNS_4arch4Sm90EEEEEvNT_6ParamsE)
        .other          _ZN7cutlass13device_kernelIN5flash19FlashAttnFwdCombineIN4cute5tupleIJNS3_1CILi8EEENS5_ILi128EEEEEELi5ELi256ELi1ELb0ELb0EffNS_4arch4Sm90EEEEEvNT_6ParamsE,@"STO_CUDA_ENTRY STV_DEFAULT"
_ZN7cutlass13device_kernelIN5flash19FlashAttnFwdCombineIN4cute5tupleIJNS3_1CILi8EEENS5_ILi128EEEEEELi5ELi256ELi1ELb0ELb0EffNS_4arch4Sm90EEEEEvNT_6ParamsE:
        /* <DEDUP_REMOVED lines=58> */
.L_x_1080:
        /* <DEDUP_REMOVED lines=51> */
[----:B------:R-:W-:Y:S01]  /*06d0*/  SHF.R.S32.HI R10, RZ, 0x1f, R9 ;  /* 0x0000001fff0a7819 */ /* 0x000fe20000011409 */
[----:B------:R-:W-:-:S03]  /*06e0*/  ULDC.64 UR4, c[0x0][0x270] ;  /* 0x00009c0000047ab9 */ /* 0x000fc60000000a00 */
[----:B------:R-:W-:Y:S01]  /*06f0*/  IADD3 R23, R23, R7, RZ ;  /* 0x0000000717177210 */ /* 0x000fe20007ffe0ff */
[----:B------:R-:W-:Y:S01]  /*0700*/  IMAD R10, R10, UR4, RZ ;  /* 0x000000040a0a7c24 */ /* 0x000fe2000f8e02ff */
        /* <DEDUP_REMOVED lines=12> */
.L_x_1082:
[----:B------:R-:W-:Y:S05]  /*07d0*/  BSYNC B0 ;  /* 0x0000000000007941 */ /* 0x000fea0003800000 */
.L_x_1081:
        /* <DEDUP_REMOVED lines=27> */
[----:B--2---:R-:W2:Y:S01]  /*0990*/  @!P4 LDC.64 R18, c[0x0][0x238] ;  /* 0x00008e00ff12cb82 */ /* 0x004ea20000000a00 */
        /* <DEDUP_REMOVED lines=35> */
[----:B------:R-:W-:-:S03]  /*0bd0*/  @!P5 IMAD R3, R15, 0x4, R0 ;  /* 0x000000040f03d824 */ /* 0x000fc600078e0200 */
[----:B------:R-:W-:Y:S04]  /*0be0*/  @!P4 LDGSTS.E.BYPASS.LTC128B.128 [R10+0x1420], desc[UR38][R6.64] ;  /* 0x01420000060acfae */ /* 0x000fe8000b901d66 */
[----:B------:R-:W0:Y:S04]  /*0bf0*/  LDGDEPBAR ;  /* 0x00000000000079af */ /* 0x000e280000000000 */
        /* <DEDUP_REMOVED lines=91> */
.L_x_1084:
[----:B------:R-:W-:Y:S05]  /*11b0*/  BSYNC B0 ;  /* 0x0000000000007941 */ /* 0x000fea0003800000 */
.L_x_1083:
[----:B------:R2:W-:Y:S01]  /*11c0*/  STS [R3], R7 ;  /* 0x0000000703007388 */ /* 0x0005e20000000800 */
[----:B------:R-:W-:Y:S01]  /*11d0*/  BSSY B1, `(.L_x_1085) ;  /* 0x00000dd000017945 */ /* 0x000fe20003800000 */
[----:B------:R-:W-:Y:S02]  /*11e0*/  CS2R R4, SRZ ;  /* 0x0000000000047805 */ /* 0x000fe4000001ff00 */
        /* <DEDUP_REMOVED lines=23> */
.L_x_1089:
        /* <DEDUP_REMOVED lines=142> */
.L_x_1088:
[----:B------:R-:W-:Y:S05]  /*1c40*/  BSYNC B0 ;  /* 0x0000000000007941 */ /* 0x000fea0003800000 */
.L_x_1087:
[----:B------:R-:W-:Y:S05]  /*1c50*/  @!P5 BRA `(.L_x_1086) ;  /* 0x0000000000d0d947 */ /* 0x000fea0003800000 */
[----:B------:R-:W-:Y:S01]  /*1c60*/  VIADD R8, R42, 0x3 ;  /* 0x000000032a087836 */ /* 0x000fe20000000000 */
[----:B------:R-:W-:Y:S01]  /*1c70*/  HFMA2.MMA R20, -RZ, RZ, 0, 1.78813934326171875e-07 ;  /* 0x00000003ff147435 */ /* 0x000fe200000001ff */
[----:B-1----:R-:W-:-:S03]  /*1c80*/  IMAD.MOV.U32 R10, RZ, RZ, RZ ;  /* 0x000000ffff0a7224 */ /* 0x002fc600078e00ff */
[----:B------:R-:W-:-:S07]  /*1c90*/  SHF.R.S32.HI R11, RZ, 0x1f, R8 ;  /* 0x0000001fff0b7819 */ /* 0x000fce0000011408 */
.L_x_1090:
        /* <DEDUP_REMOVED lines=48> */
.L_x_1086:
[----:B------:R-:W-:Y:S05]  /*1fa0*/  BSYNC B1 ;  /* 0x0000000000017941 */ /* 0x000fea0003800000 */
.L_x_1085:
[----:B------:R-:W-:Y:S05]  /*1fb0*/  @P4 EXIT ;  /* 0x000000000000494d */ /* 0x000fea0003800000 */
[----:B------:R-:W2:Y:S01]  /*1fc0*/  S2R R0, SR_CTAID.Y ;  /* 0x0000000000007919 */ /* 0x000ea20000002600 */
[----:B------:R-:W-:Y:S02]  /*1fd0*/  ULDC.64 UR4, c[0x0][0x288] ;  /* 0x0000a20000047ab9 */ /* 0x000fe40000000a00 */
[----:B------:R-:W-:-:S04]  /*1fe0*/  IMAD R34, R34, UR4, RZ ;  /* 0x0000000422227c24 */ /* 0x000fc8000f8e02ff */
        /* <DEDUP_REMOVED lines=22> */
.L_x_1091:
        /* <DEDUP_REMOVED lines=11> */
.L_x_1677:


//--------------------- .text._ZN7cutlass13device_kernelIN5flash19FlashAttnFwdCombineIN4cute5tupleIJNS3_1CILi8EEENS5_ILi128EEEEEELi8ELi256ELi1ELb0ELb1EffNS_4arch4Sm90EEEEEvNT_6ParamsE --------------------------
	.section	.text._ZN7cutlass13device_kernelIN5flash19FlashAttnFwdCombineIN4cute5tupleIJNS3_1CILi8EEENS5_ILi128EEEEEELi8ELi256ELi1ELb0ELb1EffNS_4arch4Sm90EEEEEvNT_6ParamsE,"ax",@progbits
	.align	128
.text._ZN7cutlass13device_kernelIN5flash19FlashAttnFwdCombineIN4cute5tupleIJNS3_1CILi8EEENS5_ILi128EEEEEELi8ELi256ELi1ELb0ELb1EffNS_4arch4Sm90EEEEEvNT_6ParamsE:
        .type           _ZN7cutlass13device_kernelIN5flash19FlashAttnFwdCombineIN4cute5tupleIJNS3_1CILi8EEENS5_ILi128EEEEEELi8ELi256ELi1ELb0ELb1EffNS_4arch4Sm90EEEEEvNT_6ParamsE,@function
        .size           _ZN7cutlass13device_kernelIN5flash19FlashAttnFwdCombineIN4cute5tupleIJNS3_1CILi8EEENS5_ILi128EEEEEELi8ELi256ELi1ELb0ELb1EffNS_4arch4Sm90EEEEEvNT_6ParamsE,(.L_x_1678 - _ZN7cutlass13device_kernelIN5flash19FlashAttnFwdCombineIN4cute5tupleIJNS3_1CILi8EEENS5_ILi128EEEEEELi8ELi256ELi1ELb0ELb1EffNS_4arch4Sm90EEEEEvNT_6ParamsE)
        .other          _ZN7cutlass13device_kernelIN5flash19FlashAttnFwdCombineIN4cute5tupleIJNS3_1CILi8EEENS5_ILi128EEEEEELi8ELi256ELi1ELb0ELb1EffNS_4arch4Sm90EEEEEvNT_6ParamsE,@"STO_CUDA_ENTRY STV_DEFAULT"
_ZN7cutlass13device_kernelIN5flash19FlashAttnFwdCombineIN4cute5tupleIJNS3_1CILi8EEENS5_ILi128EEEEEELi8ELi256ELi1ELb0ELb1EffNS_4arch4Sm90EEEEEvNT_6ParamsE:
        /* <DEDUP_REMOVED lines=57> */
.L_x_1092:
        /* <DEDUP_REMOVED lines=25> */
.L_x_1093:
        /* <DEDUP_REMOVED lines=101> */
.L_x_1095:
        /* <DEDUP_REMOVED lines=14> */
[----:B------:R-:W-:Y:S05]  /*0c50*/  CALL.REL.NOINC `($__internal_36_$__cuda_sm20_div_u64) ;  /* 0x0000002800e47944 */ /* 0x000fea0003c00000 */
[----:B------:R-:W-:Y:S05]  /*0c60*/  BRA `(.L_x_1097) ;  /* 0x00000000004c7947 */ /* 0x000fea0003800000 */
.L_x_1096:
        /* <DEDUP_REMOVED lines=19> */
.L_x_1097:
[----:B------:R-:W-:Y:S02]  /*0da0*/  IADD3 R8, R8, -0x1, RZ ;  /* 0xffffffff08087810 */ /* 0x000fe40007ffe0ff */
[----:B------:R-:W-:-:S07]  /*0db0*/  MOV R20, R0 ;  /* 0x0000000000147202 */ /* 0x000fce0000000f00 */
.L_x_1094:
        /* <DEDUP_REMOVED lines=12> */
[----:B--2---:R-:W-:Y:S01]  /*0e80*/  SHF.R.U32.HI R2, RZ, 0x2, R27 ;  /* 0x00000002ff027819 */ /* 0x004fe2000001161b */
        /* <DEDUP_REMOVED lines=187> */
.L_x_1099:
[----:B------:R-:W-:Y:S05]  /*1a40*/  BSYNC B0 ;  /* 0x0000000000007941 */ /* 0x000fea0003800000 */
.L_x_1098:
[----:B--2---:R-:W-:Y:S01]  /*1a50*/  LOP3.LUT R2, R0, 0xffffffe0, RZ, 0xc0, !PT ;  /* 0xffffffe000027812 */ /* 0x004fe200078ec0ff */
[----:B------:R-:W2:Y:S01]  /*1a60*/  LDC.64 R4, c[0x0][0x240] ;  /* 0x00009000ff047b82 */ /* 0x000ea20000000a00 */
[----:B------:R-:W-:Y:S01]  /*1a70*/  USHF.L.U32 UR4, UR36, 0x7, URZ ;  /* 0x0000000724047899 */ /* 0x000fe2000800063f */
[C---:B------:R-:W-:Y:S01]  /*1a80*/  @P1 IMAD.HI.U32 R0, R21.reuse, R20, RZ ;  /* 0x0000001415001227 */ /* 0x040fe200078e00ff */
[----:B------:R-:W-:Y:S01]  /*1a90*/  ISETP.GE.AND P0, PT, R21, R17, PT ;  /* 0x000000111500720c */ /* 0x000fe20003f06270 */
[----:B------:R-:W0:Y:S01]  /*1aa0*/  LDGDEPBAR ;  /* 0x00000000000079af */ /* 0x000e220000000000 */
[----:B------:R-:W-:Y:S01]  /*1ab0*/  USHF.R.S32.HI UR5, URZ, 0x1f, UR4 ;  /* 0x0000001f3f057899 */ /* 0x000fe20008011404 */
[----:B------:R-:W-:Y:S02]  /*1ac0*/  IMAD.IADD R2, R23, 0x1, -R2 ;  /* 0x0000000117027824 */ /* 0x000fe400078e0a02 */
        /* <DEDUP_REMOVED lines=8> */
[--C-:B------:R-:W-:Y:S01]  /*1b50*/  IMAD R15, R12, 0x80, R14.reuse ;  /* 0x000000800c0f7824 */ /* 0x100fe200078e020e */
[----:B------:R-:W-:Y:S01]  /*1b60*/  ISETP.GE.AND P4, PT, R14, R13, PT ;  /* 0x0000000d0e00720c */ /* 0x000fe20003f86270 */
[----:B------:R-:W-:Y:S01]  /*1b70*/  IMAD R32, R22, R32, R21 ;  /* 0x0000002016207224 */ /* 0x000fe200078e0215 */
[----:B------:R-:W-:-:S02]  /*1b80*/  SHF.R.S32.HI R34, RZ, 0x1f, R14 ;  /* 0x0000001fff227819 */ /* 0x000fc4000001140e */
[----:B------:R-:W-:Y:S02]  /*1b90*/  ISETP.LT.OR P4, PT, R9, RZ, P4 ;  /* 0x000000ff0900720c */ /* 0x000fe40002781670 */
[----:B------:R-:W-:Y:S01]  /*1ba0*/  IADD3 R33, P0, R32, R24, RZ ;  /* 0x0000001820217210 */ /* 0x000fe20007f1e0ff */
[-C--:B--2---:R-:W-:Y:S01]  /*1bb0*/  IMAD R6, R6, R4.reuse, RZ ;  /* 0x0000000406067224 */ /* 0x084fe200078e02ff */
[----:B------:R-:W-:Y:S01]  /*1bc0*/  ISETP.LT.OR P3, PT, R16, 0x3, P4 ;  /* 0x000000031000780c */ /* 0x000fe20002761670 */
[C---:B------:R-:W-:Y:S01]  /*1bd0*/  IMAD.WIDE.U32 R26, R3.reuse, R4, UR4 ;  /* 0x00000004031a7e25 */ /* 0x040fe2000f8e0004 */
[----:B------:R-:W-:Y:S01]  /*1be0*/  LEA.HI.X.SX32 R32, R32, R25, 0x1, P0 ;  /* 0x0000001920207211 */ /* 0x000fe200000f0eff */
[----:B------:R-:W-:Y:S02]  /*1bf0*/  ULDC.64 UR4, c[0x0][0x230] ;  /* 0x00008c0000047ab9 */ /* 0x000fe40000000a00 */
[----:B------:R-:W-:Y:S02]  /*1c00*/  IMAD R5, R3, R5, R6 ;  /* 0x0000000503057224 */ /* 0x000fe400078e0206 */
[----:B------:R-:W-:-:S02]  /*1c10*/  IMAD R3, R32, UR4, RZ ;  /* 0x0000000420037c24 */ /* 0x000fc4000f8e02ff */
[----:B------:R-:W1:Y:S01]  /*1c20*/  @!P4 LDC.64 R18, c[0x0][0x238] ;  /* 0x00008e00ff12cb82 */ /* 0x000e620000000a00 */
[----:B------:R-:W-:Y:S01]  /*1c30*/  IADD3 R27, R27, R5, RZ ;  /* 0x000000051b1b7210 */ /* 0x000fe20007ffe0ff */
[C---:B------:R-:W-:Y:S02]  /*1c40*/  IMAD R3, R33.reuse, UR5, R3 ;  /* 0x0000000521037c24 */ /* 0x040fe4000f8e0203 */
[----:B------:R-:W-:-:S04]  /*1c50*/  IMAD.WIDE.U32 R26, R33, UR4, R26 ;  /* 0x00000004211a7c25 */ /* 0x000fc8000f8e001a */
[----:B------:R-:W2:Y:S01]  /*1c60*/  @!P4 LDC.64 R10, c[0x0][0x210] ;  /* 0x00008400ff0acb82 */ /* 0x000ea20000000a00 */
[----:B------:R-:W-:-:S04]  /*1c70*/  IADD3 R38, P0, R14, R26, RZ ;  /* 0x0000001a0e267210 */ /* 0x000fc80007f1e0ff */
[----:B------:R-:W-:-:S03]  /*1c80*/  IADD3.X R39, R34, R27, R3, P0, !PT ;  /* 0x0000001b22277210 */ /* 0x000fc600007fe403 */
[----:B------:R-:W3:Y:S01]  /*1c90*/  @!P3 LDC.64 R16, c[0x0][0x238] ;  /* 0x00008e00ff10bb82 */ /* 0x000ee20000000a00 */
[----:B------:R-:W-:-:S04]  /*1ca0*/  MOV R3, 0x400 ;  /* 0x0000040000037802 */ /* 0x000fc80000000f00 */
[----:B----4-:R-:W-:-:S03]  /*1cb0*/  LEA R0, R0, R3, 0x18 ;  /* 0x0000000300007211 */ /* 0x010fc600078ec0ff */
[----:B------:R-:W4:Y:S01]  /*1cc0*/  @!P4 LDC.64 R6, c[0x0][0x210] ;  /* 0x00008400ff06cb82 */ /* 0x000f220000000a00 */
[----:B-1----:R-:W-:Y:S01]  /*1cd0*/  @!P4 IADD3 R18, P1, R38, R18, RZ ;  /* 0x000000122612c210 */ /* 0x002fe20007f3e0ff */
[----:B------:R-:W-:-:S04]  /*1ce0*/  @!P4 IMAD R3, R15, 0x4, R0 ;  /* 0x000000040f03c824 */ /* 0x000fc800078e0200 */
[----:B------:R-:W-:Y:S02]  /*1cf0*/  @!P4 IMAD.X R19, R39, 0x1, R19, P1 ;  /* 0x000000012713c824 */ /* 0x000fe400008e0613 */
[----:B------:R-:W1:Y:S01]  /*1d00*/  @!P3 LDC.64 R4, c[0x0][0x210] ;  /* 0x00008400ff04bb82 */ /* 0x000e620000000a00 */
[----:B--2---:R-:W-:-:S04]  /*1d10*/  @!P4 LEA R10, P2, R38, R10, 0x2 ;  /* 0x0000000a260ac211 */ /* 0x004fc800078410ff */
[----:B------:R-:W-:Y:S02]  /*1d20*/  @!P4 LEA.HI.X R11, R38, R11, R39, 0x2, P2 ;  /* 0x0000000b260bc211 */ /* 0x000fe400010f1427 */
[----:B---3--:R-:W-:-:S03]  /*1d30*/  @!P3 LEA R21, P0, R16, R38, 0x1 ;  /* 0x000000261015b211 */ /* 0x008fc600078008ff */
[----:B------:R-:W-:Y:S01]  /*1d40*/  @!PT LDS RZ, [RZ] ;  /* 0x00000000fffff984 */ /* 0x000fe20000000800 */
[----:B------:R-:W-:Y:S01]  /*1d50*/  @!PT LDS RZ, [RZ] ;  /* 0x00000000fffff984 */ /* 0x000fe20000000800 */
[----:B------:R-:W-:Y:S01]  /*1d60*/  @!PT LDS RZ, [RZ] ;  /* 0x00000000fffff984 */ /* 0x000fe20000000800 */
[----:B------:R2:W-:Y:S01]  /*1d70*/  @!P4 LDGSTS.E.BYPASS.LTC128B.128 [R3+0x2020], desc[UR38][R10.64] ;  /* 0x020200000a03cfae */ /* 0x0005e2000b901d66 */
[----:B------:R-:W-:-:S03]  /*1d80*/  @!P3 LEA.HI.X R17, R16, R39, R17, 0x1, P0 ;  /* 0x000000271011b211 */ /* 0x000fc600000f0c11 */
[----:B------:R-:W0:Y:S01]  /*1d90*/  LDGDEPBAR ;  /* 0x00000000000079af */ /* 0x000e220000000000 */
[----:B----4-:R-:W-:-:S04]  /*1da0*/  @!P4 LEA R6, P1, R18, R6, 0x2 ;  /* 0x000000061206c211 */ /* 0x010fc800078210ff */
[----:B------:R-:W-:Y:S02]  /*1db0*/  @!P4 LEA.HI.X R7, R18, R7, R19, 0x2, P1 ;  /* 0x000000071207c211 */ /* 0x000fe400008f1413 */
[----:B-1----:R-:W-:-:S04]  /*1dc0*/  @!P3 LEA R4, P0, R21, R4, 0x2 ;  /* 0x000000041504b211 */ /* 0x002fc800078010ff */
[----:B------:R-:W-:Y:S01]  /*1dd0*/  @!P3 LEA.HI.X R5, R21, R5, R17, 0x2, P0 ;  /* 0x000000051505b211 */ /* 0x000fe200000f1411 */
[----:B------:R-:W-:Y:S01]  /*1de0*/  IMAD.MOV.U32 R17, RZ, RZ, 0x840 ;  /* 0x00000840ff117424 */ /* 0x000fe200078e00ff */
[----:B------:R-:W-:-:S04]  /*1df0*/  LOP3.LUT P0, RZ, R2, 0x2, RZ, 0xc0, !PT ;  /* 0x0000000202ff7812 */ /* 0x000fc8000780c0ff */
[----:B------:R-:W-:Y:S01]  /*1e00*/  SEL R17, R17, 0x7c0, !P0 ;  /* 0x000007c011117807 */ /* 0x000fe20004000000 */
[C-C-:B--2---:R-:W-:Y:S01]  /*1e10*/  @!P4 IMAD R10, R15.reuse, 0x4, R0.reuse ;  /* 0x000000040f0ac824 */ /* 0x144fe200078e0200 */
[----:B------:R-:W-:Y:S01]  /*1e20*/  SHF.L.U32 R11, R2, 0x3, RZ ;  /* 0x00000003020b7819 */ /* 0x000fe200000006ff */
[----:B------:R-:W-:-:S03]  /*1e30*/  @!P3 IMAD R3, R15, 0x4, R0 ;  /* 0x000000040f03b824 */ /* 0x000fc600078e0200 */
[----:B------:R-:W-:Y:S01]  /*1e40*/  @!P4 LDGSTS.E.BYPASS.LTC128B.128 [R10+0x3020], desc[UR38][R6.64] ;  /* 0x03020000060acfae */ /* 0x000fe2000b901d66 */
[----:B------:R-:W-:-:S03]  /*1e50*/  LOP3.LUT R11, R11, 0xf8, RZ, 0xc0, !PT ;  /* 0x000000f80b0b7812 */ /* 0x000fc600078ec0ff */
[----:B------:R-:W0:Y:S01]  /*1e60*/  LDGDEPBAR ;  /* 0x00000000000079af */ /* 0x000e220000000000 */
[----:B------:R-:W-:-:S03]  /*1e70*/  LOP3.LUT R11, R11, 0x7, R12, 0xf8, !PT ;  /* 0x000000070b0b7812 */ /* 0x000fc600078ef80c */
[----:B------:R1:W-:Y:S04]  /*1e80*/  @!P3 LDGSTS.E.BYPASS.LTC128B.128 [R3+0x4020], desc[UR38][R4.64] ;  /* 0x040200000403bfae */ /* 0x0003e8000b901d66 */
        /* <DEDUP_REMOVED lines=73> */
[----:B------:R-:W-:Y:S01]  /*2320*/  @P3 VIADD R29, R2, 0x80 ;  /* 0x00000080021d3836 */ /* 0x000fe20000000000 */
        /* <DEDUP_REMOVED lines=65> */
[----:B------:R-:W-:Y:S02]  /*2740*/  @P0 SHF.R.U32.HI R3, RZ, R8, R20 ;  /* 0x00000008ff030219 */ /* 0x000fe40000011614 */
[----:B------:R-:W-:Y:S02]  /*2750*/  MOV R20, R24 ;  /* 0x0000001800147202 */ /* 0x000fe40000000f00 */
        /* <DEDUP_REMOVED lines=13> */
.L_x_1101:
[----:B------:R-:W-:Y:S05]  /*2830*/  BSYNC B0 ;  /* 0x0000000000007941 */ /* 0x000fea0003800000 */
.L_x_1100:
[----:B------:R-:W-:Y:S01]  /*2840*/  STS [R37], R16 ;  /* 0x0000001025007388 */ /* 0x000fe20000000800 */
[----:B------:R-:W-:Y:S01]  /*2850*/  IMAD R2, R12, 0x4, R0 ;  /* 0x000000040c027824 */ /* 0x000fe200078e0200 */
[----:B------:R-:W-:Y:S02]  /*2860*/  BSSY B1, `(.L_x_1102) ;  /* 0x00000e3000017945 */ /* 0x000fe40003800000 */
[----:B------:R-:W-:Y:S04]  /*2870*/  STS [R36], R11 ;  /* 0x0000000b24007388 */ /* 0x000fe80000000800 */
[----:B------:R-:W-:Y:S04]  /*2880*/  STS [R35], R10 ;  /* 0x0000000a23007388 */ /* 0x000fe80000000800 */
[----:B------:R-:W-:Y:S04]  /*2890*/  STS [R17], R7 ;  /* 0x0000000711007388 */ /* 0x000fe80000000800 */
[----:B------:R2:W-:Y:S04]  /*28a0*/  STS [R37+0x1000], R6 ;  /* 0x0010000625007388 */ /* 0x0005e80000000800 */
[----:B------:R-:W-:Y:S04]  /*28b0*/  STS [R36+0x1000], R5 ;  /* 0x0010000524007388 */ /* 0x000fe80000000800 */
[----:B------:R3:W-:Y:S04]  /*28c0*/  STS [R35+0x1000], R4 ;  /* 0x0010000423007388 */ /* 0x0007e80000000800 */
[----:B------:R-:W-:Y:S04]  /*28d0*/  STS [R17+0x1000], R26 ;  /* 0x0010001a11007388 */ /* 0x000fe80000000800 */
[----:B------:R-:W-:Y:S01]  /*28e0*/  @!P1 STS [R2+0x2000], R27 ;  /* 0x0020001b02009388 */ /* 0x000fe20000000800 */
[----:B------:R-:W-:Y:S01]  /*28f0*/  BAR.SYNC.DEFER_BLOCKING 0x0 ;  /* 0x0000000000007b1d */ /* 0x000fe20000010000 */
[----:B--2---:R-:W-:-:S02]  /*2900*/  CS2R R6, SRZ ;  /* 0x0000000000067805 */ /* 0x004fc4000001ff00 */
[----:B---3--:R-:W-:-:S03]  /*2910*/  CS2R R4, SRZ ;  /* 0x0000000000047805 */ /* 0x008fc6000001ff00 */
        /* <DEDUP_REMOVED lines=15> */
[----:B------:R-:W-:Y:S01]  /*2a10*/  IMAD.IADD R37, R37, 0x1, -R35 ;  /* 0x0000000125257824 */ /* 0x000fe200078e0a23 */
[----:B------:R-:W-:Y:S01]  /*2a20*/  CS2R R6, SRZ ;  /* 0x0000000000067805 */ /* 0x000fe2000001ff00 */
[----:B------:R-:W-:Y:S01]  /*2a30*/  IMAD.MOV.U32 R20, RZ, RZ, RZ ;  /* 0x000000ffff147224 */ /* 0x000fe200078e00ff */
[----:B------:R-:W-:-:S07]  /*2a40*/  CS2R R4, SRZ ;  /* 0x0000000000047805 */ /* 0x000fce000001ff00 */
.L_x_1106:
        /* <DEDUP_REMOVED lines=12> */
[----:B-1----:R-:W1:Y:S01]  /*2b10*/  @!P1 LDC.64 R18, c[0x0][0x238] ;  /* 0x00008e00ff129b82 */ /* 0x002e620000000a00 */
        /* <DEDUP_REMOVED lines=129> */
.L_x_1105:
[----:B------:R-:W-:Y:S05]  /*3330*/  BSYNC B0 ;  /* 0x0000000000007941 */ /* 0x000fea0003800000 */
.L_x_1104:
[----:B------:R-:W-:Y:S05]  /*3340*/  @!P5 BRA `(.L_x_1103) ;  /* 0x0000000000d0d947 */ /* 0x000fea0003800000 */
[----:B------:R-:W-:Y:S01]  /*3350*/  VIADD R8, R40, 0x3 ;  /* 0x0000000328087836 */ /* 0x000fe20000000000 */
[----:B------:R-:W-:Y:S01]  /*3360*/  HFMA2.MMA R20, -RZ, RZ, 0, 1.78813934326171875e-07 ;  /* 0x00000003ff147435 */ /* 0x000fe200000001ff */
[----:B------:R-:W-:-:S03]  /*3370*/  IMAD.MOV.U32 R10, RZ, RZ, RZ ;  /* 0x000000ffff0a7224 */ /* 0x000fc600078e00ff */
[----:B------:R-:W-:-:S07]  /*3380*/  SHF.R.S32.HI R11, RZ, 0x1f, R8 ;  /* 0x0000001fff0b7819 */ /* 0x000fce0000011408 */
.L_x_1107:
        /* <DEDUP_REMOVED lines=14> */
[----:B------:R-:W-:Y:S06]  /*3470*/  IMAD R2, R2, 0x4, R0 ;  /* 0x0000000402027824 */ /* 0x000fec00078e0200 */
[----:B------:R-:W3:Y:S01]  /*3480*/  LDS R2, [R2] ;  /* 0x0000000002027984 */ /* 0x000ee20000000800 */
[-C--:B--2---:R-:W-:Y:S04]  /*3490*/  @!P1 IMAD.WIDE.U32 R22, R8, R16.reuse, R38 ;  /* 0x0000001008169225 */ /* 0x084fe800078e0026 */
[----:B------:R-:W-:Y:S01]  /*34a0*/  @!P1 IMAD R3, R11, R16, RZ ;  /* 0x000000100b039224 */ /* 0x000fe200078e02ff */
[----:B-1----:R-:W-:Y:S01]  /*34b0*/  @!P1 LEA R18, P0, R22, R18, 0x2 ;  /* 0x0000001216129211 */ /* 0x002fe200078010ff */
        /* <DEDUP_REMOVED lines=29> */
.L_x_1103:
[----:B------:R-:W-:Y:S05]  /*3690*/  BSYNC B1 ;  /* 0x0000000000017941 */ /* 0x000fea0003800000 */
.L_x_1102:
        /* <DEDUP_REMOVED lines=21> */
        .weak           $__internal_36_$__cuda_sm20_div_u64
        .type           $__internal_36_$__cuda_sm20_div_u64,@function
        .size           $__internal_36_$__cuda_sm20_div_u64,(.L_x_1678 - $__internal_36_$__cuda_sm20_div_u64)
$__internal_36_$__cuda_sm20_div_u64:
[----:B------:R-:W-:Y:S02]  /*37f0*/  IMAD.MOV.U32 R10, RZ, RZ, R7 ;  /* 0x000000ffff0a7224 */ /* 0x000fe400078e0007 */
[----:B------:R-:W-:-:S04]  /*3800*/  IMAD.MOV.U32 R11, RZ, RZ, RZ ;  /* 0x000000ffff0b7224 */ /* 0x000fc800078e00ff */
        /* <DEDUP_REMOVED lines=50> */
[----:B------:R-:W-:Y:S01]  /*3b30*/  HFMA2.MMA R3, -RZ, RZ, 0, 0 ;  /* 0x00000000ff037435 */ /* 0x000fe200000001ff */
        /* <DEDUP_REMOVED lines=8> */
[----:B------:R-:W-:Y:S06]  /*3bc0*/  RET.REL.NODEC R2 `(_ZN7cutlass13device_kernelIN5flash19FlashAttnFwdCombineIN4cute5tupleIJNS3_1CILi8EEENS5_ILi128EEEEEELi8ELi256ELi1ELb0ELb1EffNS_4arch4Sm90EEEEEvNT_6ParamsE) ;  /* 0xffffffc4020c7950 */ /* 0x000fec0003c3ffff */
.L_x_1108:
        /* <DEDUP_REMOVED lines=11> */
.L_x_1678:


//--------------------- .text._ZN7cutlass13device_kernelIN5flash19FlashAttnFwdCombineIN4cute5tupleIJNS3_1CILi8EEENS5_ILi128EEEEEELi7ELi256ELi1ELb0ELb1EffNS_4arch4Sm90EEEEEvNT_6ParamsE --------------------------
	.section	.text._ZN7cutlass13device_kernelIN5flash19FlashAttnFwdCombineIN4cute5tupleIJNS3_1CILi8EEENS5_ILi128EEEEEELi7ELi256ELi1ELb0ELb1EffNS_4arch4Sm90EEEEEvNT_6ParamsE,"ax",@progbits
	.align	128
.text._ZN7cutlass13device_kernelIN5flash19FlashAttnFwdCombineIN4cute5tupleIJNS3_1CILi8EEENS5_ILi128EEEEEELi7ELi256ELi1ELb0ELb1EffNS_4arch4Sm90EEEEEvNT_6ParamsE:
        .type           _ZN7cutlass13device_kernelIN5flash19FlashAttnFwdCombineIN4cute5tupleIJNS3_1CILi8EEENS5_ILi128EEEEEELi7ELi256ELi1ELb0ELb1EffNS_4arch4Sm90EEEEEvNT_6ParamsE,@function
        .size           _ZN7cutlass13device_kernelIN5flash19FlashAttnFwdCombineIN4cute5tupleIJNS3_1CILi8EEENS5_ILi128EEEEEELi7ELi256ELi1ELb0ELb1EffNS_4arch4Sm90EEEEEvNT_6ParamsE,(.L_x_1680 - _ZN7cutlass13device_kernelIN5flash19FlashAttnFwdCombineIN4cute5tupleIJNS3_1CILi8EEENS5_ILi128EEEEEELi7ELi256ELi1ELb0ELb1EffNS_4arch4Sm90EEEEEvNT_6ParamsE)
        .other          _ZN7cutlass13device_kernelIN5flash19FlashAttnFwdCombineIN4cute5tupleIJNS3_1CILi8EEENS5_ILi128EEEEEELi7ELi256ELi1ELb0ELb1EffNS_4arch4Sm90EEEEEvNT_6ParamsE,@"STO_CUDA_ENTRY STV_DEFAULT"
_ZN7cutlass13device_kernelIN5flash19FlashAttnFwdCombineIN4cute5tupleIJNS3_1CILi8EEENS5_ILi128EEEEEELi7ELi256ELi1ELb0ELb1EffNS_4arch4Sm90EEEEEvNT_6ParamsE:
        /* <DEDUP_REMOVED lines=57> */
.L_x_1109:
        /* <DEDUP_REMOVED lines=25> */
.L_x_1110:
        /* <DEDUP_REMOVED lines=101> */
.L_x_1112:
[----:B------:R-:W-:Y:S01]  /*0b70*/  VIADD R3, R22, 0xffffffff ;  /* 0xffffffff16037836 */ /* 0x000fe20000000000 */
[----:B------:R-:W-:Y:S01]  /*0b80*/  IADD3 R8, -R0, 0x1f, RZ ;  /* 0x0000001f00087810 */ /* 0x000fe20007ffe1ff */
[----:B--2---:R-:W-:-:S03]  /*0b90*/  IMAD.MOV.U32 R4, RZ, RZ, 0x1 ;  /* 0x00000001ff047424 */ /* 0x004fc600078e00ff */
        /* <DEDUP_REMOVED lines=11> */
[----:B------:R-:W-:Y:S05]  /*0c50*/  CALL.REL.NOINC `($__internal_37_$__cuda_sm20_div_u64) ;  /* 0x00000024002c7944 */ /* 0x000fea0003c00000 */
[----:B------:R-:W-:Y:S05]  /*0c60*/  BRA `(.L_x_1114) ;  /* 0x00000000004c7947 */ /* 0x000fea0003800000 */
.L_x_1113:
        /* <DEDUP_REMOVED lines=19> */
.L_x_1114:
[----:B------:R-:W-:Y:S02]  /*0da0*/  IADD3 R8, R8, -0x1, RZ ;  /* 0xffffffff08087810 */ /* 0x000fe40007ffe0ff */
[----:B------:R-:W-:-:S07]  /*0db0*/  MOV R20, R0 ;  /* 0x0000000000147202 */ /* 0x000fce0000000f00 */
.L_x_1111:
        /* <DEDUP_REMOVED lines=16> */
[----:B------:R-:W-:Y:S01]  /*0ec0*/  ISETP.GE.AND P3, PT, R21, R16, PT ;  /* 0x000000101500720c */ /* 0x000fe20003f66270 */
[----:B------:R-:W-:Y:S01]  /*0ed0*/  @P1 IMAD.HI.U32 R4, R3, R20, RZ ;  /* 0x0000001403041227 */ /* 0x000fe200078e00ff */
[----:B------:R-:W-:Y:S01]  /*0ee0*/  MOV R29, R25 ;  /* 0x00000019001d7202 */ /* 0x000fe20000000f00 */
[----:B------:R-:W2:Y:S01]  /*0ef0*/  S2UR UR6, SR_CgaCtaId ;  /* 0x00000000000679c3 */ /* 0x000ea20000008800 */
        /* <DEDUP_REMOVED lines=59> */
[----:B------:R-:W-:Y:S02]  /*12b0*/  IMAD.MOV.U32 R6, RZ, RZ, 0x210 ;  /* 0x00000210ff067424 */ /* 0x000fe400078e00ff */
[----:B------:R-:W-:-:S03]  /*12c0*/  @!P6 IMAD.WIDE.U32 R32, R9, R14, R32 ;  /* 0x0000000e0920e225 */ /* 0x000fc600078e0020 */
[----:B------:R-:W-:Y:S01]  /*12d0*/  SEL R6, R6, 0x1f0, !P5 ;  /* 0x000001f006067807 */ /* 0x000fe20006800000 */
[----:B--2---:R-:W-:Y:S01]  /*12e0*/  IMAD.MOV.U32 R28, RZ, RZ, 0xf8 ;  /* 0x000000f8ff1c7424 */ /* 0x004fe200078e00ff */
[----:B------:R-:W-:Y:S01]  /*12f0*/  @!P6 IADD3 R15, R33, R15, RZ ;  /* 0x0000000f210fe210 */ /* 0x000fe20007ffe0ff */
[----:B------:R-:W-:Y:S01]  /*1300*/  @!P4 IMAD.IADD R7, R31, 0x1, R7 ;  /* 0x000000011f07c824 */ /* 0x000fe200078e0207 */
[----:B----4-:R-:W-:Y:S02]  /*1310*/  @!P6 LEA R10, P2, R32, R10, 0x2 ;  /* 0x0000000a200ae211 */ /* 0x010fe400078410ff */
[----:B------:R-:W-:Y:S02]  /*1320*/  SEL R28, R28, 0x108, !P0 ;  /* 0x000001081c1c7807 */ /* 0x000fe40004000000 */
[----:B------:R-:W-:Y:S01]  /*1330*/  @!P6 LEA.HI.X R11, R32, R11, R15, 0x2, P2 ;  /* 0x0000000b200be211 */ /* 0x000fe200010f140f */
[C---:B------:R-:W-:Y:S01]  /*1340*/  IMAD.IADD R15, R19.reuse, 0x1, R6 ;  /* 0x00000001130f7824 */ /* 0x040fe200078e0206 */
[----:B-1----:R-:W-:Y:S01]  /*1350*/  @!P4 LEA R4, P0, R30, R4, 0x2 ;  /* 0x000000041e04c211 */ /* 0x002fe200078010ff */
[----:B------:R-:W-:-:S03]  /*1360*/  IMAD.IADD R14, R19, 0x1, R28 ;  /* 0x00000001130e7824 */ /* 0x000fc600078e021c */
[----:B------:R-:W-:Y:S01]  /*1370*/  @!P4 LEA.HI.X R5, R30, R5, R7, 0x2, P0 ;  /* 0x000000051e05c211 */ /* 0x000fe200000f1407 */
[C-C-:B------:R-:W-:Y:S01]  /*1380*/  @P6 IMAD R9, R14.reuse, 0x4, R23.reuse ;  /* 0x000000040e096824 */ /* 0x140fe200078e0217 */
[----:B------:R-:W-:Y:S01]  /*1390*/  @P4 MOV R7, 0xff800000 ;  /* 0xff80000000074802 */ /* 0x000fe20000000f00 */
[--C-:B------:R-:W-:Y:S01]  /*13a0*/  @!P6 IMAD R14, R14, 0x4, R23.reuse ;  /* 0x000000040e0ee824 */ /* 0x100fe200078e0217 */
[C---:B------:R-:W-:Y:S01]  /*13b0*/  @P4 LEA R29, R15.reuse, R23, 0x2 ;  /* 0x000000170f1d4211 */ /* 0x040fe200078e10ff */
[----:B------:R-:W-:Y:S01]  /*13c0*/  @!P4 IMAD R15, R15, 0x4, R23 ;  /* 0x000000040f0fc824 */ /* 0x000fe200078e0217 */
[----:B------:R1:W-:Y:S04]  /*13d0*/  @P6 STS [R9], R3 ;  /* 0x0000000309006388 */ /* 0x0003e80000000800 */
[----:B------:R-:W-:Y:S01]  /*13e0*/  @!PT LDS RZ, [RZ] ;  /* 0x00000000fffff984 */ /* 0x000fe20000000800 */
[----:B------:R-:W-:Y:S01]  /*13f0*/  @!PT LDS RZ, [RZ] ;  /* 0x00000000fffff984 */ /* 0x000fe20000000800 */
[----:B------:R-:W-:Y:S01]  /*1400*/  @!PT LDS RZ, [RZ] ;  /* 0x00000000fffff984 */ /* 0x000fe20000000800 */
[----:B------:R2:W-:Y:S04]  /*1410*/  @!P6 LDGSTS.E.LTC128B [R14], desc[UR38][R10.64] ;  /* 0x000000000a0eefae */ /* 0x0005e8000b921966 */
[----:B------:R2:W-:Y:S04]  /*1420*/  @P4 STS [R29], R7 ;  /* 0x000000071d004388 */ /* 0x0005e80000000800 */
[----:B------:R-:W-:Y:S01]  /*1430*/  @!PT LDS RZ, [RZ] ;  /* 0x00000000fffff984 */ /* 0x000fe20000000800 */
[----:B------:R-:W-:Y:S01]  /*1440*/  @!PT LDS RZ, [RZ] ;  /* 0x00000000fffff984 */ /* 0x000fe20000000800 */
[----:B------:R-:W-:Y:S01]  /*1450*/  @!PT LDS RZ, [RZ] ;  /* 0x00000000fffff984 */ /* 0x000fe20000000800 */
[----:B------:R2:W-:Y:S01]  /*1460*/  @!P4 LDGSTS.E.LTC128B [R15], desc[UR38][R4.64] ;  /* 0x00000000040fcfae */ /* 0x0005e2000b921966 */
[----:B-1----:R-:W-:-:S02]  /*1470*/  @P3 IADD3 R9, R19, R28, R6 ;  /* 0x0000001c13093210 */ /* 0x002fc40007ffe006 */
[----:B------:R-:W-:Y:S02]  /*1480*/  @P3 MOV R3, 0xff800000 ;  /* 0xff80000000033802 */ /* 0x000fe40000000f00 */
[----:B------:R-:W-:-:S05]  /*1490*/  @P3 LEA R9, R9, R23, 0x2 ;  /* 0x0000001709093211 */ /* 0x000fca00078e10ff */
        /* <DEDUP_REMOVED lines=19> */
.L_x_1116:
[----:B------:R-:W-:Y:S05]  /*15d0*/  BSYNC B0 ;  /* 0x0000000000007941 */ /* 0x000fea0003800000 */
.L_x_1115:
[----:B---3--:R-:W-:Y:S01]  /*15e0*/  LOP3.LUT R6, R0, 0xffffffe0, RZ, 0xc0, !PT ;  /* 0xffffffe000067812 */ /* 0x008fe200078ec0ff */
[----:B------:R-:W-:Y:S01]  /*15f0*/  USHF.L.U32 UR4, UR36, 0x7, URZ ;  /* 0x0000000724047899 */ /* 0x000fe2000800063f */
[----:B--2---:R-:W2:Y:S01]  /*1600*/  LDC.64 R4, c[0x0][0x240] ;  /* 0x00009000ff047b82 */ /* 0x004ea20000000a00 */
[C---:B------:R-:W-:Y:S01]  /*1610*/  @P1 IMAD.HI.U32 R0, R18.reuse, R20, RZ ;  /* 0x0000001412001227 */ /* 0x040fe200078e00ff */
[----:B------:R-:W-:Y:S01]  /*1620*/  ISETP.GE.AND P0, PT, R18, R17, PT ;  /* 0x000000111200720c */ /* 0x000fe20003f06270 */
[----:B------:R-:W-:Y:S01]  /*1630*/  USHF.R.S32.HI UR5, URZ, 0x1f, UR4 ;  /* 0x0000001f3f057899 */ /* 0x000fe20008011404 */
[----:B------:R-:W0:Y:S01]  /*1640*/  LDGDEPBAR ;  /* 0x00000000000079af */ /* 0x000e220000000000 */
[----:B------:R-:W-:Y:S02]  /*1650*/  IMAD.IADD R2, R2, 0x1, -R6 ;  /* 0x0000000102027824 */ /* 0x000fe400078e0a06 */
        /* <DEDUP_REMOVED lines=46> */
[----:B---3--:R-:W-:-:S04]  /*1940*/  @!P4 LEA R6, P1, R18, R6, 0x2 ;  /* 0x000000061206c211 */ /* 0x008fc800078210ff */
[----:B------:R-:W-:Y:S02]  /*1950*/  @!P4 LEA.HI.X R7, R18, R7, R19, 0x2, P1 ;  /* 0x000000071207c211 */ /* 0x000fe400008f1413 */
[----:B-1----:R-:W-:-:S04]  /*1960*/  @!P3 LEA R4, P0, R21, R4, 0x2 ;  /* 0x000000041504b211 */ /* 0x002fc800078010ff */
[----:B------:R-:W-:Y:S02]  /*1970*/  @!P3 LEA.HI.X R5, R21, R5, R17, 0x2, P0 ;  /* 0x000000051505b211 */ /* 0x000fe400000f1411 */
[C---:B------:R-:W-:Y:S01]  /*1980*/  LOP3.LUT P0, RZ, R2.reuse, 0x2, RZ, 0xc0, !PT ;  /* 0x0000000202ff7812 */ /* 0x040fe2000780c0ff */
        /* <DEDUP_REMOVED lines=127> */
.L_x_1118:
[----:B------:R-:W-:Y:S05]  /*2180*/  BSYNC B0 ;  /* 0x0000000000007941 */ /* 0x000fea0003800000 */
.L_x_1117:
[----:B------:R-:W-:Y:S01]  /*2190*/  IMAD R35, R12, 0x4, R0 ;  /* 0x000000040c237824 */ /* 0x000fe200078e0200 */
[----:B------:R-:W-:Y:S01]  /*21a0*/  STS [R27], R10 ;  /* 0x0000000a1b007388 */ /* 0x000fe20000000800 */
[----:B------:R-:W-:Y:S03]  /*21b0*/  BSSY B1, `(.L_x_1119) ;  /* 0x00000e0000017945 */ /* 0x000fe60003800000 */
[----:B------:R-:W-:Y:S04]  /*21c0*/  STS [R26], R7 ;  /* 0x000000071a007388 */ /* 0x000fe80000000800 */
[----:B------:R2:W-:Y:S04]  /*21d0*/  STS [R23], R6 ;  /* 0x0000000617007388 */ /* 0x0005e80000000800 */
[----:B------:R3:W-:Y:S04]  /*21e0*/  STS [R11], R5 ;  /* 0x000000050b007388 */ /* 0x0007e80000000800 */
        /* <DEDUP_REMOVED lines=20> */
[----:B-1----:R-:W-:Y:S01]  /*2330*/  IMAD.MOV.U32 R20, RZ, RZ, RZ ;  /* 0x000000ffff147224 */ /* 0x002fe200078e00ff */
[----:B------:R-:W-:Y:S02]  /*2340*/  CS2R R4, SRZ ;  /* 0x0000000000047805 */ /* 0x000fe4000001ff00 */
[----:B------:R-:W-:-:S05]  /*2350*/  LOP3.LUT R39, R2, 0x3, RZ, 0xc0, !PT ;  /* 0x0000000302277812 */ /* 0x000fca00078ec0ff */
[----:B------:R-:W-:-:S07]  /*2360*/  IMAD.IADD R39, R2, 0x1, -R39 ;  /* 0x0000000102277824 */ /* 0x000fce00078e0a27 */
.L_x_1123:
        /* <DEDUP_REMOVED lines=142> */
.L_x_1122:
[----:B------:R-:W-:Y:S05]  /*2c50*/  BSYNC B0 ;  /* 0x0000000000007941 */ /* 0x000fea0003800000 */
.L_x_1121:
[----:B------:R-:W-:Y:S05]  /*2c60*/  @!P5 BRA `(.L_x_1120) ;  /* 0x0000000000d0d947 */ /* 0x000fea0003800000 */
[----:B------:R-:W-:Y:S01]  /*2c70*/  VIADD R8, R40, 0x3 ;  /* 0x0000000328087836 */ /* 0x000fe20000000000 */
[----:B-1----:R-:W-:Y:S01]  /*2c80*/  HFMA2.MMA R20, -RZ, RZ, 0, 1.78813934326171875e-07 ;  /* 0x00000003ff147435 */ /* 0x002fe200000001ff */
[----:B------:R-:W-:-:S03]  /*2c90*/  IMAD.MOV.U32 R10, RZ, RZ, RZ ;  /* 0x000000ffff0a7224 */ /* 0x000fc600078e00ff */
[----:B------:R-:W-:-:S07]  /*2ca0*/  SHF.R.S32.HI R11, RZ, 0x1f, R8 ;  /* 0x0000001fff0b7819 */ /* 0x000fce0000011408 */
.L_x_1124:
        /* <DEDUP_REMOVED lines=48> */
.L_x_1120:
[----:B------:R-:W-:Y:S05]  /*2fb0*/  BSYNC B1 ;  /* 0x0000000000017941 */ /* 0x000fea0003800000 */
.L_x_1119:
        /* <DEDUP_REMOVED lines=21> */
        .weak           $__internal_37_$__cuda_sm20_div_u64
        .type           $__internal_37_$__cuda_sm20_div_u64,@function
        .size           $__internal_37_$__cuda_sm20_div_u64,(.L_x_1680 - $__internal_37_$__cuda_sm20_div_u64)
$__internal_37_$__cuda_sm20_div_u64:
        /* <DEDUP_REMOVED lines=60> */
[----:B------:R-:W-:Y:S06]  /*34d0*/  RET.REL.NODEC R6 `(_ZN7cutlass13device_kernelIN5flash19FlashAttnFwdCombineIN4cute5tupleIJNS3_1CILi8EEENS5_ILi128EEEEEELi7ELi256ELi1ELb0ELb1EffNS_4arch4Sm90EEEEEvNT_6ParamsE) ;  /* 0xffffffc806c87950 */ /* 0x000fec0003c3ffff */
.L_x_1125:
        /* <DEDUP_REMOVED lines=10> */
.L_x_1680:


//--------------------- .text._ZN7cutlass13device_kernelIN5flash19FlashAttnFwdCombineIN4cute5tupleIJNS3_1CILi8EEENS5_ILi128EEEEEELi6ELi256ELi1ELb0ELb1EffNS_4arch4Sm90EEEEEvNT_6ParamsE --------------------------
	.section	.text._ZN7cutlass13device_kernelIN5flash19FlashAttnFwdCombineIN4cute5tupleIJNS3_1CILi8EEENS5_ILi128EEEEEELi6ELi256ELi1ELb0ELb1EffNS_4arch4Sm90EEEEEvNT_6ParamsE,"ax",@progbits
	.align	128
.text._ZN7cutlass13device_kernelIN5flash19FlashAttnFwdCombineIN4cute5tupleIJNS3_1CILi8EEENS5_ILi128EEEEEELi6ELi256ELi1ELb0ELb1EffNS_4arch4Sm90EEEEEvNT_6ParamsE:
        .type           _ZN7cutlass13device_kernelIN5flash19FlashAttnFwdCombineIN4cute5tupleIJNS3_1CILi8EEENS5_ILi128EEEEEELi6ELi256ELi1ELb0ELb1EffNS_4arch4Sm90EEEEEvNT_6ParamsE,@function
        .size           _ZN7cutlass13device_kernelIN5flash19FlashAttnFwdCombineIN4cute5tupleIJNS3_1CILi8EEENS5_ILi128EEEEEELi6ELi256ELi1ELb0ELb1EffNS_4arch4Sm90EEEEEvNT_6ParamsE,(.L_x_1682 - _ZN7cutlass13device_kernelIN5flash19FlashAttnFwdCombineIN4cute5tupleIJNS3_1CILi8EEENS5_ILi128EEEEEELi6ELi256ELi1ELb0ELb1EffNS_4arch4Sm90EEEEEvNT_6ParamsE)
        .other          _ZN7cutlass13device_kernelIN5flash19FlashAttnFwdCombineIN4cute5tupleIJNS3_1CILi8EEENS5_ILi128EEEEEELi6ELi256ELi1ELb0ELb1EffNS_4arch4Sm90EEEEEvNT_6ParamsE,@"STO_CUDA_ENTRY STV_DEFAULT"
_ZN7cutlass13device_kernelIN5flash19FlashAttnFwdCombineIN4cute5tupleIJNS3_1CILi8EEENS5_ILi128EEEEEELi6ELi256ELi1ELb0ELb1EffNS_4arch4Sm90EEEEEvNT_6ParamsE:
        /* <DEDUP_REMOVED lines=57> */
.L_x_1126:
        /* <DEDUP_REMOVED lines=25> */
.L_x_1127:
        /* <DEDUP_REMOVED lines=101> */
.L_x_1129:
        /* <DEDUP_REMOVED lines=14> */
[----:B------:R-:W-:Y:S05]  /*0c50*/  CALL.REL.NOINC `($__internal_38_$__cuda_sm20_div_u64) ;  /* 0x0000002000047944 */ /* 0x000fea0003c00000 */
[----:B------:R-:W-:Y:S05]  /*0c60*/  BRA `(.L_x_1131) ;  /* 0x00000000004c7947 */ /* 0x000fea0003800000 */
.L_x_1130:
        /* <DEDUP_REMOVED lines=19> */
.L_x_1131:
[----:B------:R-:W-:Y:S02]  /*0da0*/  IADD3 R8, R8, -0x1, RZ ;  /* 0xffffffff08087810 */ /* 0x000fe40007ffe0ff */
[----:B------:R-:W-:-:S07]  /*0db0*/  MOV R20, R0 ;  /* 0x0000000000147202 */ /* 0x000fce0000000f00 */
.L_x_1128:
        /* <DEDUP_REMOVED lines=43> */
[----:B------:R-:W-:Y:S01]  /*1070*/  @!P3 IMAD.WIDE.U32 R28, R19, R6, R14 ;  /* 0x00000006131cb225 */ /* 0x000fe200078e000e */
[----:B------:R-:W-:-:S03]  /*1080*/  HFMA2.MMA R6, -RZ, RZ, 0, 1.4781951904296875e-05 ;  /* 0x000000f8ff067435 */ /* 0x000fc600000001ff */
[----:B------:R-:W-:Y:S02]  /*1090*/  @!P3 IMAD R11, R19, R7, R11 ;  /* 0x00000007130bb224 */ /* 0x000fe400078e020b */
[----:B------:R-:W-:Y:S02]  /*10a0*/  @P3 IMAD.U32 R7, RZ, RZ, UR4 ;  /* 0x00000004ff073e24 */ /* 0x000fe4000f8e00ff */
[----:B------:R-:W-:Y:S02]  /*10b0*/  @!P3 IMAD.IADD R18, R29, 0x1, R11 ;  /* 0x000000011d12b824 */ /* 0x000fe400078e020b */
[----:B------:R-:W-:Y:S01]  /*10c0*/  @P3 IMAD.MOV.U32 R19, RZ, RZ, -0x800000 ;  /* 0xff800000ff133424 */ /* 0x000fe200078e00ff */
[----:B------:R-:W-:Y:S02]  /*10d0*/  SEL R6, R6, 0x108, !P0 ;  /* 0x0000010806067807 */ /* 0x000fe40004000000 */
[C---:B------:R-:W-:Y:S02]  /*10e0*/  @P3 LEA R11, R9.reuse, R7, 0x2 ;  /* 0x00000007090b3211 */ /* 0x040fe400078e10ff */
[C---:B----4-:R-:W-:Y:S01]  /*10f0*/  @!P3 LEA R26, P0, R28.reuse, R4, 0x2 ;  /* 0x000000041c1ab211 */ /* 0x050fe200078010ff */
[----:B------:R-:W-:Y:S01]  /*1100*/  @P2 IMAD.IADD R4, R9, 0x1, R6 ;  /* 0x0000000109042824 */ /* 0x000fe200078e0206 */
[----:B------:R-:W-:Y:S01]  /*1110*/  @!P3 MOV R7, UR4 ;  /* 0x000000040007bc02 */ /* 0x000fe20008000f00 */
[----:B------:R2:W-:Y:S01]  /*1120*/  @P3 STS [R11], R19 ;  /* 0x000000130b003388 */ /* 0x0005e20000000800 */
[----:B------:R-:W-:-:S02]  /*1130*/  @!P3 LEA.HI.X R27, R28, R5, R18, 0x2, P0 ;  /* 0x000000051c1bb211 */ /* 0x000fc400000f1412 */
[----:B------:R-:W-:Y:S01]  /*1140*/  @P2 MOV R5, 0xff800000 ;  /* 0xff80000000052802 */ /* 0x000fe20000000f00 */
[----:B------:R-:W-:Y:S01]  /*1150*/  @!P3 IMAD R18, R9, 0x4, R7 ;  /* 0x000000040912b824 */ /* 0x000fe200078e0207 */
[----:B------:R-:W-:-:S04]  /*1160*/  @P2 LEA R4, R4, R7, 0x2 ;  /* 0x0000000704042211 */ /* 0x000fc800078e10ff */
        /* <DEDUP_REMOVED lines=21> */
.L_x_1133:
[----:B------:R-:W-:Y:S05]  /*12c0*/  BSYNC B0 ;  /* 0x0000000000007941 */ /* 0x000fea0003800000 */
.L_x_1132:
        /* <DEDUP_REMOVED lines=55> */
[----:B---3--:R-:W-:-:S04]  /*1640*/  @!P4 LEA R6, P1, R18, R6, 0x2 ;  /* 0x000000061206c211 */ /* 0x008fc800078210ff */
        /* <DEDUP_REMOVED lines=108> */
.L_x_1135:
[----:B------:R-:W-:Y:S05]  /*1d10*/  BSYNC B0 ;  /* 0x0000000000007941 */ /* 0x000fea0003800000 */
.L_x_1134:
[----:B------:R1:W-:Y:S01]  /*1d20*/  STS [R19], R6 ;  /* 0x0000000613007388 */ /* 0x0003e20000000800 */
[----:B------:R-:W-:Y:S03]  /*1d30*/  BSSY B1, `(.L_x_1136) ;  /* 0x00000de000017945 */ /* 0x000fe60003800000 */
[----:B------:R2:W-:Y:S04]  /*1d40*/  STS [R18], R5 ;  /* 0x0000000512007388 */ /* 0x0005e80000000800 */
[----:B------:R-:W-:Y:S01]  /*1d50*/  @!P1 STS [R35+0x800], R11 ;  /* 0x0008000b23009388 */ /* 0x000fe20000000800 */
[----:B------:R-:W-:Y:S01]  /*1d60*/  BAR.SYNC.DEFER_BLOCKING 0x0 ;  /* 0x0000000000007b1d */ /* 0x000fe20000010000 */
[----:B-1----:R-:W-:-:S02]  /*1d70*/  CS2R R6, SRZ ;  /* 0x0000000000067805 */ /* 0x002fc4000001ff00 */
[----:B--2---:R-:W-:-:S03]  /*1d80*/  CS2R R4, SRZ ;  /* 0x0000000000047805 */ /* 0x004fc6000001ff00 */
        /* <DEDUP_REMOVED lines=20> */
.L_x_1140:
        /* <DEDUP_REMOVED lines=142> */
.L_x_1139:
[----:B------:R-:W-:Y:S05]  /*27b0*/  BSYNC B0 ;  /* 0x0000000000007941 */ /* 0x000fea0003800000 */
.L_x_1138:
[----:B------:R-:W-:Y:S05]  /*27c0*/  @!P5 BRA `(.L_x_1137) ;  /* 0x0000000000d0d947 */ /* 0x000fea0003800000 */
[----:B------:R-:W-:Y:S01]  /*27d0*/  VIADD R8, R40, 0x3 ;  /* 0x0000000328087836 */ /* 0x000fe20000000000 */
[----:B------:R-:W-:Y:S01]  /*27e0*/  HFMA2.MMA R20, -RZ, RZ, 0, 1.78813934326171875e-07 ;  /* 0x00000003ff147435 */ /* 0x000fe200000001ff */
[----:B------:R-:W-:-:S03]  /*27f0*/  IMAD.MOV.U32 R10, RZ, RZ, RZ ;  /* 0x000000ffff0a7224 */ /* 0x000fc600078e00ff */
[----:B------:R-:W-:-:S07]  /*2800*/  SHF.R.S32.HI R11, RZ, 0x1f, R8 ;  /* 0x0000001fff0b7819 */ /* 0x000fce0000011408 */
.L_x_1141:
        /* <DEDUP_REMOVED lines=48> */
.L_x_1137:
[----:B------:R-:W-:Y:S05]  /*2b10*/  BSYNC B1 ;  /* 0x0000000000017941 */ /* 0x000fea0003800000 */
.L_x_1136:
        /* <DEDUP_REMOVED lines=21> */
        .weak           $__internal_38_$__cuda_sm20_div_u64
        .type           $__internal_38_$__cuda_sm20_div_u64,@function
        .size           $__internal_38_$__cuda_sm20_div_u64,(.L_x_1682 - $__internal_38_$__cuda_sm20_div_u64)
$__internal_38_$__cuda_sm20_div_u64:
        /* <DEDUP_REMOVED lines=60> */
[----:B------:R-:W-:Y:S06]  /*3030*/  RET.REL.NODEC R6 `(_ZN7cutlass13device_kernelIN5flash19FlashAttnFwdCombineIN4cute5tupleIJNS3_1CILi8EEENS5_ILi128EEEEEELi6ELi256ELi1ELb0ELb1EffNS_4arch4Sm90EEEEEvNT_6ParamsE) ;  /* 0xffffffcc06f07950 */ /* 0x000fec0003c3ffff */
.L_x_1142:
        /* <DEDUP_REMOVED lines=12> */
.L_x_1682:


//--------------------- .text._ZN7cutlass13device_kernelIN5flash19FlashAttnFwdCombineIN4cute5tupleIJNS3_1CILi8EEENS5_ILi128EEEEEELi5ELi256ELi1ELb0ELb1EffNS_4arch4Sm90EEEEEvNT_6ParamsE --------------------------
	.section	.text._ZN7cutlass13device_kernelIN5flash19FlashAttnFwdCombineIN4cute5tupleIJNS3_1CILi8EEENS5_ILi128EEEEEELi5ELi256ELi1ELb0ELb1EffNS_4arch4Sm90EEEEEvNT_6ParamsE,"ax",@progbits
	.align	128
.text._ZN7cutlass13device_kernelIN5flash19FlashAttnFwdCombineIN4cute5tupleIJNS3_1CILi8EEENS5_ILi128EEEEEELi5ELi256ELi1ELb0ELb1EffNS_4arch4Sm90EEEEEvNT_6ParamsE:
        .type           _ZN7cutlass13device_kernelIN5flash19FlashAttnFwdCombineIN4cute5tupleIJNS3_1CILi8EEENS5_ILi128EEEEEELi5ELi256ELi1ELb0ELb1EffNS_4arch4Sm90EEEEEvNT_6ParamsE,@function
        .size           _ZN7cutlass13device_kernelIN5flash19FlashAttnFwdCombineIN4cute5tupleIJNS3_1CILi8EEENS5_ILi128EEEEEELi5ELi256ELi1ELb0ELb1EffNS_4arch4Sm90EEEEEvNT_6ParamsE,(.L_x_1684 - _ZN7cutlass13device_kernelIN5flash19FlashAttnFwdCombineIN4cute5tupleIJNS3_1CILi8EEENS5_ILi128EEEEEELi5ELi256ELi1ELb0ELb1EffNS_4arch4Sm90EEEEEvNT_6ParamsE)
        .other          _ZN7cutlass13device_kernelIN5flash19FlashAttnFwdCombineIN4cute5tupleIJNS3_1CILi8EEENS5_ILi128EEEEEELi5ELi256ELi1ELb0ELb1EffNS_4arch4Sm90EEEEEvNT_6ParamsE,@"STO_CUDA_ENTRY STV_DEFAULT"
_ZN7cutlass13device_kernelIN5flash19FlashAttnFwdCombineIN4cute5tupleIJNS3_1CILi8EEENS5_ILi128EEEEEELi5ELi256ELi1ELb0ELb1EffNS_4arch4Sm90EEEEEvNT_6ParamsE:
        /* <DEDUP_REMOVED lines=57> */
.L_x_1143:
        /* <DEDUP_REMOVED lines=25> */
.L_x_1144:
        /* <DEDUP_REMOVED lines=101> */
.L_x_1146:
        /* <DEDUP_REMOVED lines=14> */
[----:B------:R-:W-:Y:S05]  /*0c50*/  CALL.REL.NOINC `($__internal_39_$__cuda_sm20_div_u64) ;  /* 0x0000001c00607944 */ /* 0x000fea0003c00000 */
[----:B------:R-:W-:Y:S05]  /*0c60*/  BRA `(.L_x_1148) ;  /* 0x00000000004c7947 */ /* 0x000fea0003800000 */
.L_x_1147:
        /* <DEDUP_REMOVED lines=19> */
.L_x_1148:
[----:B------:R-:W-:Y:S02]  /*0da0*/  IADD3 R8, R8, -0x1, RZ ;  /* 0xffffffff08087810 */ /* 0x000fe40007ffe0ff */
[----:B------:R-:W-:-:S07]  /*0db0*/  MOV R20, R0 ;  /* 0x0000000000147202 */ /* 0x000fce0000000f00 */
.L_x_1145:
[----:B------:R-:W-:Y:S01]  /*0dc0*/  SHF.R.S32.HI R0, RZ, 0x1f, R2 ;  /* 0x0000001fff007819 */ /* 0x000fe20000011402 */
[----:B------:R-:W1:Y:S01]  /*0dd0*/  LDC R13, c[0x0][0x21c] ;  /* 0x00008700ff0d7b82 */ /* 0x000e620000000800 */
[----:B------:R-:W-:Y:S02]  /*0de0*/  BSSY B0, `(.L_x_1149) ;  /* 0x0000033000007945 */ /* 0x000fe40003800000 */
[CC--:B------:R-:W-:Y:S02]  /*0df0*/  LEA.HI R3, R0.reuse, R2.reuse, RZ, 0x3 ;  /* 0x0000000200037211 */ /* 0x0c0fe400078f18ff */
[----:B------:R-:W-:Y:S02]  /*0e00*/  LEA.HI R0, R0, R2, RZ, 0x5 ;  /* 0x0000000200007211 */ /* 0x000fe400078f28ff */
[----:B--2---:R-:W-:Y:S02]  /*0e10*/  LOP3.LUT R5, R3, 0xfffffff8, RZ, 0xc0, !PT ;  /* 0xfffffff803057812 */ /* 0x004fe400078ec0ff */
        /* <DEDUP_REMOVED lines=47> */
.L_x_1150:
[----:B------:R-:W-:Y:S05]  /*1110*/  BSYNC B0 ;  /* 0x0000000000007941 */ /* 0x000fea0003800000 */
.L_x_1149:
[----:B--2---:R-:W-:Y:S01]  /*1120*/  LOP3.LUT R7, R0, 0xffffffe0, RZ, 0xc0, !PT ;  /* 0xffffffe000077812 */ /* 0x004fe200078ec0ff */
[----:B------:R-:W-:Y:S01]  /*1130*/  USHF.L.U32 UR4, UR36, 0x7, URZ ;  /* 0x0000000724047899 */ /* 0x000fe2000800063f */
[----:B------:R-:W2:Y:S01]  /*1140*/  LDC.64 R4, c[0x0][0x240] ;  /* 0x00009000ff047b82 */ /* 0x000ea20000000a00 */
        /* <DEDUP_REMOVED lines=148> */
.L_x_1152:
[----:B------:R-:W-:Y:S05]  /*1a90*/  BSYNC B0 ;  /* 0x0000000000007941 */ /* 0x000fea0003800000 */
.L_x_1151:
[----:B------:R2:W-:Y:S01]  /*1aa0*/  STS [R17], R6 ;  /* 0x0000000611007388 */ /* 0x0005e20000000800 */
[----:B------:R-:W-:Y:S01]  /*1ab0*/  BSSY B1, `(.L_x_1153) ;  /* 0x00000dd000017945 */ /* 0x000fe20003800000 */
[----:B-1----:R-:W-:Y:S02]  /*1ac0*/  CS2R R4, SRZ ;  /* 0x0000000000047805 */ /* 0x002fe4000001ff00 */
[----:B------:R-:W-:Y:S01]  /*1ad0*/  @!P1 STS [R35+0x400], R10 ;  /* 0x0004000a23009388 */ /* 0x000fe20000000800 */
        /* <DEDUP_REMOVED lines=22> */
.L_x_1157:
        /* <DEDUP_REMOVED lines=142> */
.L_x_1156:
[----:B------:R-:W-:Y:S05]  /*2520*/  BSYNC B0 ;  /* 0x0000000000007941 */ /* 0x000fea0003800000 */
.L_x_1155:
[----:B------:R-:W-:Y:S05]  /*2530*/  @!P5 BRA `(.L_x_1154) ;  /* 0x0000000000d0d947 */ /* 0x000fea0003800000 */
[----:B------:R-:W-:Y:S01]  /*2540*/  VIADD R8, R40, 0x3 ;  /* 0x0000000328087836 */ /* 0x000fe20000000000 */
[----:B------:R-:W-:Y:S01]  /*2550*/  HFMA2.MMA R20, -RZ, RZ, 0, 1.78813934326171875e-07 ;  /* 0x00000003ff147435 */ /* 0x000fe200000001ff */
[----:B------:R-:W-:-:S03]  /*2560*/  IMAD.MOV.U32 R10, RZ, RZ, RZ ;  /* 0x000000ffff0a7224 */ /* 0x000fc600078e00ff */
[----:B------:R-:W-:-:S07]  /*2570*/  SHF.R.S32.HI R11, RZ, 0x1f, R8 ;  /* 0x0000001fff0b7819 */ /* 0x000fce0000011408 */
.L_x_1158:
        /* <DEDUP_REMOVED lines=48> */
.L_x_1154:
[----:B------:R-:W-:Y:S05]  /*2880*/  BSYNC B1 ;  /* 0x0000000000017941 */ /* 0x000fea0003800000 */
.L_x_1153:
        /* <DEDUP_REMOVED lines=21> */
        .weak           $__internal_39_$__cuda_sm20_div_u64
        .type           $__internal_39_$__cuda_sm20_div_u64,@function
        .size           $__internal_39_$__cuda_sm20_div_u64,(.L_x_1684 - $__internal_39_$__cuda_sm20_div_u64)
$__internal_39_$__cuda_sm20_div_u64:
        /* <DEDUP_REMOVED lines=60> */
[----:B------:R-:W-:Y:S06]  /*2da0*/  RET.REL.NODEC R6 `(_ZN7cutlass13device_kernelIN5flash19FlashAttnFwdCombineIN4cute5tupleIJNS3_1CILi8EEENS5_ILi128EEEEEELi5ELi256ELi1ELb0ELb1EffNS_4arch4Sm90EEEEEvNT_6ParamsE) ;  /* 0xffffffd006947950 */ /* 0x000fec0003c3ffff */
.L_x_1159:
        /* <DEDUP_REMOVED lines=13> */
.L_x_1684:


//--------------------- .text._ZN7cutlass13device_kernelIN5flash19FlashAttnFwdCombineIN4cute5tupleIJNS3_1CILi8EEENS5_ILi128EEEEEELi8ELi256ELi1ELb0ELb0EffNS_4arch4Sm80EEEEEvNT_6ParamsE --------------------------
	.section	.text._ZN7cutlass13device_kernelIN5flash19FlashAttnFwdCombineIN4cute5tupleIJNS3_1CILi8EEENS5_ILi128EEEEEELi8ELi256ELi1ELb0ELb0EffNS_4arch4Sm80EEEEEvNT_6ParamsE,"ax",@progbits
	.align	128
.text._ZN7cutlass13device_kernelIN5flash19FlashAttnFwdCombineIN4cute5tupleIJNS3_1CILi8EEENS5_ILi128EEEEEELi8ELi256ELi1ELb0ELb0EffNS_4arch4Sm80EEEEEvNT_6ParamsE:
        .type           _ZN7cutlass13device_kernelIN5flash19FlashAttnFwdCombineIN4cute5tupleIJNS3_1CILi8EEENS5_ILi128EEEEEELi8ELi256ELi1ELb0ELb0EffNS_4arch4Sm80EEEEEvNT_6ParamsE,@function
        .size           _ZN7cutlass13device_kernelIN5flash19FlashAttnFwdCombineIN4cute5tupleIJNS3_1CILi8EEENS5_ILi128EEEEEELi8ELi256ELi1ELb0ELb0EffNS_4arch4Sm80EEEEEvNT_6ParamsE,(.L_x_1686 - _ZN7cutlass13device_kernelIN5flash19FlashAttnFwdCombineIN4cute5tupleIJNS3_1CILi8EEENS5_ILi128EEEEEELi8ELi256ELi1ELb0ELb0EffNS_4arch4Sm80EEEEEvNT_6ParamsE)
        .other          _ZN7cutlass13device_kernelIN5flash19FlashAttnFwdCombineIN4cute5tupleIJNS3_1CILi8EEENS5_ILi128EEEEEELi8ELi256ELi1ELb0ELb0EffNS_4arch4Sm80EEEEEvNT_6ParamsE,@"STO_CUDA_ENTRY STV_DEFAULT"
_ZN7cutlass13device_kernelIN5flash19FlashAttnFwdCombineIN4cute5tupleIJNS3_1CILi8EEENS5_ILi128EEEEEELi8ELi256ELi1ELb0ELb0EffNS_4arch4Sm80EEEEEvNT_6ParamsE:
        /* <DEDUP_REMOVED lines=58> */
.L_x_1160:
        /* <DEDUP_REMOVED lines=210> */
.L_x_1162:
[----:B------:R-:W-:Y:S05]  /*10c0*/  BSYNC B0 ;  /* 0x0000000000007941 */ /* 0x000fea0003800000 */
.L_x_1161:
        /* <DEDUP_REMOVED lines=228> */
.L_x_1164:
[----:B------:R-:W-:Y:S05]  /*1f10*/  BSYNC B0 ;  /* 0x0000000000007941 */ /* 0x000fea0003800000 */
.L_x_1163:
        /* <DEDUP_REMOVED lines=34> */
.L_x_1169:
        /* <DEDUP_REMOVED lines=142> */
.L_x_1168:
[----:B------:R-:W-:Y:S05]  /*2a20*/  BSYNC B0 ;  /* 0x0000000000007941 */ /* 0x000fea0003800000 */
.L_x_1167:
[----:B------:R-:W-:Y:S05]  /*2a30*/  @!P5 BRA `(.L_x_1166) ;  /* 0x0000000000d4d947 */ /* 0x000fea0003800000 */
[----:B------:R-:W-:Y:S01]  /*2a40*/  VIADD R11, R51, 0x3 ;  /* 0x00000003330b7836 */ /* 0x000fe20000000000 */
[----:B------:R-:W-:Y:S01]  /*2a50*/  HFMA2.MMA R24, -RZ, RZ, 0, 1.78813934326171875e-07 ;  /* 0x00000003ff187435 */ /* 0x000fe200000001ff */
[----:B------:R-:W-:Y:S01]  /*2a60*/  IMAD.MOV.U32 R26, RZ, RZ, R19 ;  /* 0x000000ffff1a7224 */ /* 0x000fe200078e0013 */
[----:B------:R-:W-:Y:S02]  /*2a70*/  MOV R14, RZ ;  /* 0x000000ff000e7202 */ /* 0x000fe40000000f00 */
[----:B------:R-:W-:-:S07]  /*2a80*/  SHF.R.S32.HI R25, RZ, 0x1f, R11 ;  /* 0x0000001fff197819 */ /* 0x000fce000001140b */
.L_x_1170:
        /* <DEDUP_REMOVED lines=48> */
.L_x_1166:
[----:B------:R-:W-:Y:S05]  /*2d90*/  BSYNC B1 ;  /* 0x0000000000017941 */ /* 0x000fea0003800000 */
.L_x_1165:
        /* <DEDUP_REMOVED lines=26> */
.L_x_1171:
        /* <DEDUP_REMOVED lines=12> */
.L_x_1686:


//--------------------- .text._ZN7cutlass13device_kernelIN5flash19FlashAttnFwdCombineIN4cute5tupleIJNS3_1CILi8EEENS5_ILi128EEEEEELi7ELi256ELi1ELb0ELb0EffNS_4arch4Sm80EEEEEvNT_6ParamsE --------------------------
	.section	.text._ZN7cutlass13device_kernelIN5flash19FlashAttnFwdCombineIN4cute5tupleIJNS3_1CILi8EEENS5_ILi128EEEEEELi7ELi256ELi1ELb0ELb0EffNS_4arch4Sm80EEEEEvNT_6ParamsE,"ax",@progbits
	.align	128
.text._ZN7cutlass13device_kernelIN5flash19FlashAttnFwdCombineIN4cute5tupleIJNS3_1CILi8EEENS5_ILi128EEEEEELi7ELi256ELi1ELb0ELb0EffNS_4arch4Sm80EEEEEvNT_6ParamsE:
        .type           _ZN7cutlass13device_kernelIN5flash19FlashAttnFwdCombineIN4cute5tupleIJNS3_1CILi8EEENS5_ILi128EEEEEELi7ELi256ELi1ELb0ELb0EffNS_4arch4Sm80EEEEEvNT_6ParamsE,@function
        .size           _ZN7cutlass13device_kernelIN5flash19FlashAttnFwdCombineIN4cute5tupleIJNS3_1CILi8EEENS5_ILi128EEEEEELi7ELi256ELi1ELb0ELb0EffNS_4arch4Sm80EEEEEvNT_6ParamsE,(.L_x_1687 - _ZN7cutlass13device_kernelIN5flash19FlashAttnFwdCombineIN4cute5tupleIJNS3_1CILi8EEENS5_ILi128EEEEEELi7ELi256ELi1ELb0ELb0EffNS_4arch4Sm80EEEEEvNT_6ParamsE)
        .other          _ZN7cutlass13device_kernelIN5flash19FlashAttnFwdCombineIN4cute5tupleIJNS3_1CILi8EEENS5_ILi128EEEEEELi7ELi256ELi1ELb0ELb0EffNS_4arch4Sm80EEEEEvNT_6ParamsE,@"STO_CUDA_ENTRY STV_DEFAULT"
_ZN7cutlass13device_kernelIN5flash19FlashAttnFwdCombineIN4cute5tupleIJNS3_1CILi8EEENS5_ILi128EEEEEELi7ELi256ELi1ELb0ELb0EffNS_4arch4Sm80EEEEEvNT_6ParamsE:
        /* <DEDUP_REMOVED lines=58> */
.L_x_1172:
        /* <DEDUP_REMOVED lines=144> */
.L_x_1174:
[----:B------:R-:W-:Y:S05]  /*0ca0*/  BSYNC B0 ;  /* 0x0000000000007941 */ /* 0x000fea0003800000 */
.L_x_1173:
        /* <DEDUP_REMOVED lines=192> */
.L_x_1176:
[----:B------:R-:W-:Y:S05]  /*18b0*/  BSYNC B0 ;  /* 0x0000000000007941 */ /* 0x000fea0003800000 */
.L_x_1175:
        /* <DEDUP_REMOVED lines=30> */
.L_x_1181:
        /* <DEDUP_REMOVED lines=142> */
.L_x_1180:
[----:B------:R-:W-:Y:S05]  /*2380*/  BSYNC B0 ;  /* 0x0000000000007941 */ /* 0x000fea0003800000 */
.L_x_1179:
[----:B------:R-:W-:Y:S05]  /*2390*/  @!P5 BRA `(.L_x_1178) ;  /* 0x0000000000d0d947 */ /* 0x000fea0003800000 */
[----:B------:R-:W-:Y:S01]  /*23a0*/  VIADD R8, R42, 0x3 ;  /* 0x000000032a087836 */ /* 0x000fe20000000000 */
[----:B------:R-:W-:Y:S01]  /*23b0*/  HFMA2.MMA R20, -RZ, RZ, 0, 1.78813934326171875e-07 ;  /* 0x00000003ff147435 */ /* 0x000fe200000001ff */
[----:B------:R-:W-:-:S03]  /*23c0*/  IMAD.MOV.U32 R10, RZ, RZ, RZ ;  /* 0x000000ffff0a7224 */ /* 0x000fc600078e00ff */
[----:B------:R-:W-:-:S07]  /*23d0*/  SHF.R.S32.HI R11, RZ, 0x1f, R8 ;  /* 0x0000001fff0b7819 */ /* 0x000fce0000011408 */
.L_x_1182:
        /* <DEDUP_REMOVED lines=48> */
.L_x_1178:
[----:B------:R-:W-:Y:S05]  /*26e0*/  BSYNC B1 ;  /* 0x0000000000017941 */ /* 0x000fea0003800000 */
.L_x_1177:
        /* <DEDUP_REMOVED lines=26> */
.L_x_1183:
        /* <DEDUP_REMOVED lines=15> */
.L_x_1687:


//--------------------- .text._ZN7cutlass13device_kernelIN5flash19FlashAttnFwdCombineIN4cute5tupleIJNS3_1CILi8EEENS5_ILi128EEEEEELi6ELi256ELi1ELb0ELb0EffNS_4arch4Sm80EEEEEvNT_6ParamsE --------------------------
	.section	.text._ZN7cutlass13device_kernelIN5flash19FlashAttnFwdCombineIN4cute5tupleIJNS3_1CILi8EEENS5_ILi128EEEEEELi6ELi256ELi1ELb0ELb0EffNS_4arch4Sm80EEEEEvNT_6ParamsE,"ax",@progbits
	.align	128
.text._ZN7cutlass13device_kernelIN5flash19FlashAttnFwdCombineIN4cute5tupleIJNS3_1CILi8EEENS5_ILi128EEEEEELi6ELi256ELi1ELb0ELb0EffNS_4arch4Sm80EEEEEvNT_6ParamsE:
        .type           _ZN7cutlass13device_kernelIN5flash19FlashAttnFwdCombineIN4cute5tupleIJNS3_1CILi8EEENS5_ILi128EEEEEELi6ELi256ELi1ELb0ELb0EffNS_4arch4Sm80EEEEEvNT_6ParamsE,@function
        .size           _ZN7cutlass13device_kernelIN5flash19FlashAttnFwdCombineIN4cute5tupleIJNS3_1CILi8EEENS5_ILi128EEEEEELi6ELi256ELi1ELb0ELb0EffNS_4arch4Sm80EEEEEvNT_6ParamsE,(.L_x_1688 - _ZN7cutlass13device_kernelIN5flash19FlashAttnFwdCombineIN4cute5tupleIJNS3_1CILi8EEENS5_ILi128EEEEEELi6ELi256ELi1ELb0ELb0EffNS_4arch4Sm80EEEEEvNT_6ParamsE)
        .other          _ZN7cutlass13device_kernelIN5flash19FlashAttnFwdCombineIN4cute5tupleIJNS3_1CILi8EEENS5_ILi128EEEEEELi6ELi256ELi1ELb0ELb0EffNS_4arch4Sm80EEEEEvNT_6ParamsE,@"STO_CUDA_ENTRY STV_DEFAULT"
_ZN7cutlass13device_kernelIN5flash19FlashAttnFwdCombineIN4cute5tupleIJNS3_1CILi8EEENS5_ILi128EEEEEELi6ELi256ELi1ELb0ELb0EffNS_4arch4Sm80EEEEEvNT_6ParamsE:
        /* <DEDUP_REMOVED lines=58> */
.L_x_1184:
        /* <DEDUP_REMOVED lines=94> */
.L_x_1186:
[----:B------:R-:W-:Y:S05]  /*0980*/  BSYNC B0 ;  /* 0x0000000000007941 */ /* 0x000fea0003800000 */
.L_x_1185:
        /* <DEDUP_REMOVED lines=170> */
.L_x_1188:
[----:B------:R-:W-:Y:S05]  /*1430*/  BSYNC B0 ;  /* 0x0000000000007941 */ /* 0x000fea0003800000 */
.L_x_1187:
        /* <DEDUP_REMOVED lines=27> */
.L_x_1193:
        /* <DEDUP_REMOVED lines=142> */
.L_x_1192:
[----:B------:R-:W-:Y:S05]  /*1ed0*/  BSYNC B0 ;  /* 0x0000000000007941 */ /* 0x000fea0003800000 */
.L_x_1191:
[----:B------:R-:W-:Y:S05]  /*1ee0*/  @!P5 BRA `(.L_x_1190) ;  /* 0x0000000000d0d947 */ /* 0x000fea0003800000 */
[----:B------:R-:W-:Y:S01]  /*1ef0*/  VIADD R8, R42, 0x3 ;  /* 0x000000032a087836 */ /* 0x000fe20000000000 */
[----:B------:R-:W-:Y:S01]  /*1f00*/  HFMA2.MMA R20, -RZ, RZ, 0, 1.78813934326171875e-07 ;  /* 0x00000003ff147435 */ /* 0x000fe200000001ff */
[----:B------:R-:W-:-:S03]  /*1f10*/  IMAD.MOV.U32 R10, RZ, RZ, RZ ;  /* 0x000000ffff0a7224 */ /* 0x000fc600078e00ff */
[----:B------:R-:W-:-:S07]  /*1f20*/  SHF.R.S32.HI R11, RZ, 0x1f, R8 ;  /* 0x0000001fff0b7819 */ /* 0x000fce0000011408 */
.L_x_1194:
        /* <DEDUP_REMOVED lines=48> */
.L_x_1190:
[----:B------:R-:W-:Y:S05]  /*2230*/  BSYNC B1 ;  /* 0x0000000000017941 */ /* 0x000fea0003800000 */
.L_x_1189:
        /* <DEDUP_REMOVED lines=26> */
.L_x_1195:
        /* <DEDUP_REMOVED lines=10> */
.L_x_1688:


//--------------------- .text._ZN7cutlass13device_kernelIN5flash19FlashAttnFwdCombineIN4cute5tupleIJNS3_1CILi8EEENS5_ILi128EEEEEELi5ELi256ELi1ELb0ELb0EffNS_4arch4Sm80EEEEEvNT_6ParamsE --------------------------
	.section	.text._ZN7cutlass13device_kernelIN5flash19FlashAttnFwdCombineIN4cute5tupleIJNS3_1CILi8EEENS5_ILi128EEEEEELi5ELi256ELi1ELb0ELb0EffNS_4arch4Sm80EEEEEvNT_6ParamsE,"ax",@progbits
	.align	128
.text._ZN7cutlass13device_kernelIN5flash19FlashAttnFwdCombineIN4cute5tupleIJNS3_1CILi8EEENS5_ILi128EEEEEELi5ELi256ELi1ELb0ELb0EffNS_4arch4Sm80EEEEEvNT_6ParamsE:
        .type           _ZN7cutlass13device_kernelIN5flash19FlashAttnFwdCombineIN4cute5tupleIJNS3_1CILi8EEENS5_ILi128EEEEEELi5ELi256ELi1ELb0ELb0EffNS_4arch4Sm80EEEEEvNT_6ParamsE,@function
        .size           _ZN7cutlass13device_kernelIN5flash19FlashAttnFwdCombineIN4cute5tupleIJNS3_1CILi8EEENS5_ILi128EEEEEELi5ELi256ELi1ELb0ELb0EffNS_4arch4Sm80EEEEEvNT_6ParamsE,(.L_x_1689 - _ZN7cutlass13device_kernelIN5flash19FlashAttnFwdCombineIN4cute5tupleIJNS3_1CILi8EEENS5_ILi128EEEEEELi5ELi256ELi1ELb0ELb0EffNS_4arch4Sm80EEEEEvNT_6ParamsE)
        .other          _ZN7cutlass13device_kernelIN5flash19FlashAttnFwdCombineIN4cute5tupleIJNS3_1CILi8EEENS5_ILi128EEEEEELi5ELi256ELi1ELb0ELb0EffNS_4arch4Sm80EEEEEvNT_6ParamsE,@"STO_CUDA_ENTRY STV_DEFAULT"
_ZN7cutlass13device_kernelIN5flash19FlashAttnFwdCombineIN4cute5tupleIJNS3_1CILi8EEENS5_ILi128EEEEEELi5ELi256ELi1ELb0ELb0EffNS_4arch4Sm80EEEEEvNT_6ParamsE:
        /* <DEDUP_REMOVED lines=58> */
.L_x_1196:
        /* <DEDUP_REMOVED lines=67> */
.L_x_1198:
[----:B------:R-:W-:Y:S05]  /*07d0*/  BSYNC B0 ;  /* 0x0000000000007941 */ /* 0x000fea0003800000 */
.L_x_1197:
        /* <DEDUP_REMOVED lines=157> */
.L_x_1200:
[----:B------:R-:W-:Y:S05]  /*11b0*/  BSYNC B0 ;  /* 0x0000000000007941 */ /* 0x000fea0003800000 */
.L_x_1199:
        /* <DEDUP_REMOVED lines=26> */
.L_x_1205:
        /* <DEDUP_REMOVED lines=142> */
.L_x_1204:
[----:B------:R-:W-:Y:S05]  /*1c40*/  BSYNC B0 ;  /* 0x0000000000007941 */ /* 0x000fea0003800000 */
.L_x_1203:
[----:B------:R-:W-:Y:S05]  /*1c50*/  @!P5 BRA `(.L_x_1202) ;  /* 0x0000000000d0d947 */ /* 0x000fea0003800000 */
[----:B------:R-:W-:Y:S01]  /*1c60*/  VIADD R8, R42, 0x3 ;  /* 0x000000032a087836 */ /* 0x000fe20000000000 */
[----:B------:R-:W-:Y:S01]  /*1c70*/  HFMA2.MMA R20, -RZ, RZ, 0, 1.78813934326171875e-07 ;  /* 0x00000003ff147435 */ /* 0x000fe200000001ff */
[----:B-1----:R-:W-:-:S03]  /*1c80*/  IMAD.MOV.U32 R10, RZ, RZ, RZ ;  /* 0x000000ffff0a7224 */ /* 0x002fc600078e00ff */
[----:B------:R-:W-:-:S07]  /*1c90*/  SHF.R.S32.HI R11, RZ, 0x1f, R8 ;  /* 0x0000001fff0b7819 */ /* 0x000fce0000011408 */
.L_x_1206:
        /* <DEDUP_REMOVED lines=48> */
.L_x_1202:
[----:B------:R-:W-:Y:S05]  /*1fa0*/  BSYNC B1 ;  /* 0x0000000000017941 */ /* 0x000fea0003800000 */
.L_x_1201:
        /* <DEDUP_REMOVED lines=26> */
.L_x_1207:
        /* <DEDUP_REMOVED lines=11> */
.L_x_1689:


//--------------------- .text._ZN7cutlass13device_kernelIN5flash19FlashAttnFwdCombineIN4cute5tupleIJNS3_1CILi8EEENS5_ILi128EEEEEELi8ELi256ELi1ELb0ELb1EffNS_4arch4Sm80EEEEEvNT_6ParamsE --------------------------
	.section	.text._ZN7cutlass13device_kernelIN5flash19FlashAttnFwdCombineIN4cute5tupleIJNS3_1CILi8EEENS5_ILi128EEEEEELi8ELi256ELi1ELb0ELb1EffNS_4arch4Sm80EEEEEvNT_6ParamsE,"ax",@progbits
	.align	128
.text._ZN7cutlass13device_kernelIN5flash19FlashAttnFwdCombineIN4cute5tupleIJNS3_1CILi8EEENS5_ILi128EEEEEELi8ELi256ELi1ELb0ELb1EffNS_4arch4Sm80EEEEEvNT_6ParamsE:
        .type           _ZN7cutlass13device_kernelIN5flash19FlashAttnFwdCombineIN4cute5tupleIJNS3_1CILi8EEENS5_ILi128EEEEEELi8ELi256ELi1ELb0ELb1EffNS_4arch4Sm80EEEEEvNT_6ParamsE,@function
        .size           _ZN7cutlass13device_kernelIN5flash19FlashAttnFwdCombineIN4cute5tupleIJNS3_1CILi8EEENS5_ILi128EEEEEELi8ELi256ELi1ELb0ELb1EffNS_4arch4Sm80EEEEEvNT_6ParamsE,(.L_x_1690 - _ZN7cutlass13device_kernelIN5flash19FlashAttnFwdCombineIN4cute5tupleIJNS3_1CILi8EEENS5_ILi128EEEEEELi8ELi256ELi1ELb0ELb1EffNS_4arch4Sm80EEEEEvNT_6ParamsE)
        .other          _ZN7cutlass13device_kernelIN5flash19FlashAttnFwdCombineIN4cute5tupleIJNS3_1CILi8EEENS5_ILi128EEEEEELi8ELi256ELi1ELb0ELb1EffNS_4arch4Sm80EEEEEvNT_6ParamsE,@"STO_CUDA_ENTRY STV_DEFAULT"
_ZN7cutlass13device_kernelIN5flash19FlashAttnFwdCombineIN4cute5tupleIJNS3_1CILi8EEENS5_ILi128EEEEEELi8ELi256ELi1ELb0ELb1EffNS_4arch4Sm80EEEEEvNT_6ParamsE:
        /* <DEDUP_REMOVED lines=57> */
.L_x_1208:
        /* <DEDUP_REMOVED lines=25> */
.L_x_1209:
        /* <DEDUP_REMOVED lines=101> */
.L_x_1211:
        /* <DEDUP_REMOVED lines=14> */
[----:B------:R-:W-:Y:S05]  /*0c50*/  CALL.REL.NOINC `($__internal_40_$__cuda_sm20_div_u64) ;  /* 0x0000002800e47944 */ /* 0x000fea0003c00000 */
[----:B------:R-:W-:Y:S05]  /*0c60*/  BRA `(.L_x_1213) ;  /* 0x00000000004c7947 */ /* 0x000fea0003800000 */
.L_x_1212:
        /* <DEDUP_REMOVED lines=19> */
.L_x_1213:
[----:B------:R-:W-:Y:S02]  /*0da0*/  IADD3 R8, R8, -0x1, RZ ;  /* 0xffffffff08087810 */ /* 0x000fe40007ffe0ff */
[----:B------:R-:W-:-:S07]  /*0db0*/  MOV R20, R0 ;  /* 0x0000000000147202 */ /* 0x000fce0000000f00 */
.L_x_1210:
        /* <DEDUP_REMOVED lines=200> */
.L_x_1215:
[----:B------:R-:W-:Y:S05]  /*1a40*/  BSYNC B0 ;  /* 0x0000000000007941 */ /* 0x000fea0003800000 */
.L_x_1214:
        /* <DEDUP_REMOVED lines=222> */
.L_x_1217:
[----:B------:R-:W-:Y:S05]  /*2830*/  BSYNC B0 ;  /* 0x0000000000007941 */ /* 0x000fea0003800000 */
.L_x_1216:
        /* <DEDUP_REMOVED lines=33> */
.L_x_1222:
        /* <DEDUP_REMOVED lines=142> */
.L_x_1221:
[----:B------:R-:W-:Y:S05]  /*3330*/  BSYNC B0 ;  /* 0x0000000000007941 */ /* 0x000fea0003800000 */
.L_x_1220:
[----:B------:R-:W-:Y:S05]  /*3340*/  @!P5 BRA `(.L_x_1219) ;  /* 0x0000000000d0d947 */ /* 0x000fea0003800000 */
[----:B------:R-:W-:Y:S01]  /*3350*/  VIADD R8, R40, 0x3 ;  /* 0x0000000328087836 */ /* 0x000fe20000000000 */
[----:B------:R-:W-:Y:S01]  /*3360*/  HFMA2.MMA R20, -RZ, RZ, 0, 1.78813934326171875e-07 ;  /* 0x00000003ff147435 */ /* 0x000fe200000001ff */
[----:B------:R-:W-:-:S03]  /*3370*/  IMAD.MOV.U32 R10, RZ, RZ, RZ ;  /* 0x000000ffff0a7224 */ /* 0x000fc600078e00ff */
[----:B------:R-:W-:-:S07]  /*3380*/  SHF.R.S32.HI R11, RZ, 0x1f, R8 ;  /* 0x0000001fff0b7819 */ /* 0x000fce0000011408 */
.L_x_1223:
        /* <DEDUP_REMOVED lines=48> */
.L_x_1219:
[----:B------:R-:W-:Y:S05]  /*3690*/  BSYNC B1 ;  /* 0x0000000000017941 */ /* 0x000fea0003800000 */
.L_x_1218:
        /* <DEDUP_REMOVED lines=21> */
        .weak           $__internal_40_$__cuda_sm20_div_u64
        .type           $__internal_40_$__cuda_sm20_div_u64,@function
        .size           $__internal_40_$__cuda_sm20_div_u64,(.L_x_1690 - $__internal_40_$__cuda_sm20_div_u64)
$__internal_40_$__cuda_sm20_div_u64:
        /* <DEDUP_REMOVED lines=61> */
[----:B------:R-:W-:Y:S06]  /*3bc0*/  RET.REL.NODEC R2 `(_ZN7cutlass13device_kernelIN5flash19FlashAttnFwdCombineIN4cute5tupleIJNS3_1CILi8EEENS5_ILi128EEEEEELi8ELi256ELi1ELb0ELb1EffNS_4arch4Sm80EEEEEvNT_6ParamsE) ;  /* 0xffffffc4020c7950 */ /* 0x000fec0003c3ffff */
.L_x_1224:
        /* <DEDUP_REMOVED lines=11> */
.L_x_1690:


//--------------------- .text._ZN7cutlass13device_kernelIN5flash19FlashAttnFwdCombineIN4cute5tupleIJNS3_1CILi8EEENS5_ILi128EEEEEELi7ELi256ELi1ELb0ELb1EffNS_4arch4Sm80EEEEEvNT_6ParamsE --------------------------
	.section	.text._ZN7cutlass13device_kernelIN5flash19FlashAttnFwdCombineIN4cute5tupleIJNS3_1CILi8EEENS5_ILi128EEEEEELi7ELi256ELi1ELb0ELb1EffNS_4arch4Sm80EEEEEvNT_6ParamsE,"ax",@progbits
	.align	128
.text._ZN7cutlass13device_kernelIN5flash19FlashAttnFwdCombineIN4cute5tupleIJNS3_1CILi8EEENS5_ILi128EEEEEELi7ELi256ELi1ELb0ELb1EffNS_4arch4Sm80EEEEEvNT_6ParamsE:
        .type           _ZN7cutlass13device_kernelIN5flash19FlashAttnFwdCombineIN4cute5tupleIJNS3_1CILi8EEENS5_ILi128EEEEEELi7ELi256ELi1ELb0ELb1EffNS_4arch4Sm80EEEEEvNT_6ParamsE,@function
        .size           _ZN7cutlass13device_kernelIN5flash19FlashAttnFwdCombineIN4cute5tupleIJNS3_1CILi8EEENS5_ILi128EEEEEELi7ELi256ELi1ELb0ELb1EffNS_4arch4Sm80EEEEEvNT_6ParamsE,(.L_x_1692 - _ZN7cutlass13device_kernelIN5flash19FlashAttnFwdCombineIN4cute5tupleIJNS3_1CILi8EEENS5_ILi128EEEEEELi7ELi256ELi1ELb0ELb1EffNS_4arch4Sm80EEEEEvNT_6ParamsE)
        .other          _ZN7cutlass13device_kernelIN5flash19FlashAttnFwdCombineIN4cute5tupleIJNS3_1CILi8EEENS5_ILi128EEEEEELi7ELi256ELi1ELb0ELb1EffNS_4arch4Sm80EEEEEvNT_6ParamsE,@"STO_CUDA_ENTRY STV_DEFAULT"
_ZN7cutlass13device_kernelIN5flash19FlashAttnFwdCombineIN4cute5tupleIJNS3_1CILi8EEENS5_ILi128EEEEEELi7ELi256ELi1ELb0ELb1EffNS_4arch4Sm80EEEEEvNT_6ParamsE:
        /* <DEDUP_REMOVED lines=57> */
.L_x_1225:
        /* <DEDUP_REMOVED lines=25> */
.L_x_1226:
        /* <DEDUP_REMOVED lines=101> */
.L_x_1228:
        /* <DEDUP_REMOVED lines=14> */
[----:B------:R-:W-:Y:S05]  /*0c50*/  CALL.REL.NOINC `($__internal_41_$__cuda_sm20_div_u64) ;  /* 0x00000024002c7944 */ /* 0x000fea0003c00000 */
[----:B------:R-:W-:Y:S05]  /*0c60*/  BRA `(.L_x_1230) ;  /* 0x00000000004c7947 */ /* 0x000fea0003800000 */
.L_x_1229:
        /* <DEDUP_REMOVED lines=19> */
.L_x_1230:
[----:B------:R-:W-:Y:S02]  /*0da0*/  IADD3 R8, R8, -0x1, RZ ;  /* 0xffffffff08087810 */ /* 0x000fe40007ffe0ff */
[----:B------:R-:W-:-:S07]  /*0db0*/  MOV R20, R0 ;  /* 0x0000000000147202 */ /* 0x000fce0000000f00 */
.L_x_1227:
        /* <DEDUP_REMOVED lines=129> */
.L_x_1232:
[----:B------:R-:W-:Y:S05]  /*15d0*/  BSYNC B0 ;  /* 0x0000000000007941 */ /* 0x000fea0003800000 */
.L_x_1231:
        /* <DEDUP_REMOVED lines=186> */
.L_x_1234:
[----:B------:R-:W-:Y:S05]  /*2180*/  BSYNC B0 ;  /* 0x0000000000007941 */ /* 0x000fea0003800000 */
.L_x_1233:
        /* <DEDUP_REMOVED lines=30> */
.L_x_1239:
        /* <DEDUP_REMOVED lines=142> */
.L_x_1238:
[----:B------:R-:W-:Y:S05]  /*2c50*/  BSYNC B0 ;  /* 0x0000000000007941 */ /* 0x000fea0003800000 */
.L_x_1237:
[----:B------:R-:W-:Y:S05]  /*2c60*/  @!P5 BRA `(.L_x_1236) ;  /* 0x0000000000d0d947 */ /* 0x000fea0003800000 */
[----:B------:R-:W-:Y:S01]  /*2c70*/  VIADD R8, R40, 0x3 ;  /* 0x0000000328087836 */ /* 0x000fe20000000000 */
[----:B-1----:R-:W-:Y:S01]  /*2c80*/  HFMA2.MMA R20, -RZ, RZ, 0, 1.78813934326171875e-07 ;  /* 0x00000003ff147435 */ /* 0x002fe200000001ff */
[----:B------:R-:W-:-:S03]  /*2c90*/  IMAD.MOV.U32 R10, RZ, RZ, RZ ;  /* 0x000000ffff0a7224 */ /* 0x000fc600078e00ff */
[----:B------:R-:W-:-:S07]  /*2ca0*/  SHF.R.S32.HI R11, RZ, 0x1f, R8 ;  /* 0x0000001fff0b7819 */ /* 0x000fce0000011408 */
.L_x_1240:
        /* <DEDUP_REMOVED lines=48> */
.L_x_1236:
[----:B------:R-:W-:Y:S05]  /*2fb0*/  BSYNC B1 ;  /* 0x0000000000017941 */ /* 0x000fea0003800000 */
.L_x_1235:
        /* <DEDUP_REMOVED lines=21> */
        .weak           $__internal_41_$__cuda_sm20_div_u64
        .type           $__internal_41_$__cuda_sm20_div_u64,@function
        .size           $__internal_41_$__cuda_sm20_div_u64,(.L_x_1692 - $__internal_41_$__cuda_sm20_div_u64)
$__internal_41_$__cuda_sm20_div_u64:
        /* <DEDUP_REMOVED lines=60> */
[----:B------:R-:W-:Y:S06]  /*34d0*/  RET.REL.NODEC R6 `(_ZN7cutlass13device_kernelIN5flash19FlashAttnFwdCombineIN4cute5tupleIJNS3_1CILi8EEENS5_ILi128EEEEEELi7ELi256ELi1ELb0ELb1EffNS_4arch4Sm80EEEEEvNT_6ParamsE) ;  /* 0xffffffc806c87950 */ /* 0x000fec0003c3ffff */
.L_x_1241:
        /* <DEDUP_REMOVED lines=10> */
.L_x_1692:


//--------------------- .text._ZN7cutlass13device_kernelIN5flash19FlashAttnFwdCombineIN4cute5tupleIJNS3_1CILi8EEENS5_ILi128EEEEEELi6ELi256ELi1ELb0ELb1EffNS_4arch4Sm80EEEEEvNT_6ParamsE --------------------------
	.section	.text._ZN7cutlass13device_kernelIN5flash19FlashAttnFwdCombineIN4cute5tupleIJNS3_1CILi8EEENS5_ILi128EEEEEELi6ELi256ELi1ELb0ELb1EffNS_4arch4Sm80EEEEEvNT_6ParamsE,"ax",@progbits
	.align	128
.text._ZN7cutlass13device_kernelIN5flash19FlashAttnFwdCombineIN4cute5tupleIJNS3_1CILi8EEENS5_ILi128EEEEEELi6ELi256ELi1ELb0ELb1EffNS_4arch4Sm80EEEEEvNT_6ParamsE:
        .type           _ZN7cutlass13device_kernelIN5flash19FlashAttnFwdCombineIN4cute5tupleIJNS3_1CILi8EEENS5_ILi128EEEEEELi6ELi256ELi1ELb0ELb1EffNS_4arch4Sm80EEEEEvNT_6ParamsE,@function
        .size           _ZN7cutlass13device_kernelIN5flash19FlashAttnFwdCombineIN4cute5tupleIJNS3_1CILi8EEENS5_ILi128EEEEEELi6ELi256ELi1ELb0ELb1EffNS_4arch4Sm80EEEEEvNT_6ParamsE,(.L_x_1694 - _ZN7cutlass13device_kernelIN5flash19FlashAttnFwdCombineIN4cute5tupleIJNS3_1CILi8EEENS5_ILi128EEEEEELi6ELi256ELi1ELb0ELb1EffNS_4arch4Sm80EEEEEvNT_6ParamsE)
        .other          _ZN7cutlass13device_kernelIN5flash19FlashAttnFwdCombineIN4cute5tupleIJNS3_1CILi8EEENS5_ILi128EEEEEELi6ELi256ELi1ELb0ELb1EffNS_4arch4Sm80EEEEEvNT_6ParamsE,@"STO_CUDA_ENTRY STV_DEFAULT"
_ZN7cutlass13device_kernelIN5flash19FlashAttnFwdCombineIN4cute5tupleIJNS3_1CILi8EEENS5_ILi128EEEEEELi6ELi256ELi1ELb0ELb1EffNS_4arch4Sm80EEEEEvNT_6ParamsE:
        /* <DEDUP_REMOVED lines=57> */
.L_x_1242:
        /* <DEDUP_REMOVED lines=25> */
.L_x_1243:
        /* <DEDUP_REMOVED lines=101> */
.L_x_1245:
        /* <DEDUP_REMOVED lines=14> */
[----:B------:R-:W-:Y:S05]  /*0c50*/  CALL.REL.NOINC `($__internal_42_$__cuda_sm20_div_u64) ;  /* 0x0000002000047944 */ /* 0x000fea0003c00000 */
[----:B------:R-:W-:Y:S05]  /*0c60*/  BRA `(.L_x_1247) ;  /* 0x00000000004c7947 */ /* 0x000fea0003800000 */
.L_x_1246:
        /* <DEDUP_REMOVED lines=19> */
.L_x_1247:
[----:B------:R-:W-:Y:S02]  /*0da0*/  IADD3 R8, R8, -0x1, RZ ;  /* 0xffffffff08087810 */ /* 0x000fe40007ffe0ff */
[----:B------:R-:W-:-:S07]  /*0db0*/  MOV R20, R0 ;  /* 0x0000000000147202 */ /* 0x000fce0000000f00 */
.L_x_1244:
        /* <DEDUP_REMOVED lines=80> */
.L_x_1249:
[----:B------:R-:W-:Y:S05]  /*12c0*/  BSYNC B0 ;  /* 0x0000000000007941 */ /* 0x000fea0003800000 */
.L_x_1248:
        /* <DEDUP_REMOVED lines=164> */
.L_x_1251:
[----:B------:R-:W-:Y:S05]  /*1d10*/  BSYNC B0 ;  /* 0x0000000000007941 */ /* 0x000fea0003800000 */
.L_x_1250:
        /* <DEDUP_REMOVED lines=27> */
.L_x_1256:
        /* <DEDUP_REMOVED lines=142> */
.L_x_1255:
[----:B------:R-:W-:Y:S05]  /*27b0*/  BSYNC B0 ;  /* 0x0000000000007941 */ /* 0x000fea0003800000 */
.L_x_1254:
[----:B------:R-:W-:Y:S05]  /*27c0*/  @!P5 BRA `(.L_x_1253) ;  /* 0x0000000000d0d947 */ /* 0x000fea0003800000 */
[----:B------:R-:W-:Y:S01]  /*27d0*/  VIADD R8, R40, 0x3 ;  /* 0x0000000328087836 */ /* 0x000fe20000000000 */
[----:B------:R-:W-:Y:S01]  /*27e0*/  HFMA2.MMA R20, -RZ, RZ, 0, 1.78813934326171875e-07 ;  /* 0x00000003ff147435 */ /* 0x000fe200000001ff */
[----:B------:R-:W-:-:S03]  /*27f0*/  IMAD.MOV.U32 R10, RZ, RZ, RZ ;  /* 0x000000ffff0a7224 */ /* 0x000fc600078e00ff */
[----:B------:R-:W-:-:S07]  /*2800*/  SHF.R.S32.HI R11, RZ, 0x1f, R8 ;  /* 0x0000001fff0b7819 */ /* 0x000fce0000011408 */
.L_x_1257:
        /* <DEDUP_REMOVED lines=48> */
.L_x_1253:
[----:B------:R-:W-:Y:S05]  /*2b10*/  BSYNC B1 ;  /* 0x0000000000017941 */ /* 0x000fea0003800000 */
.L_x_1252:
        /* <DEDUP_REMOVED lines=21> */
        .weak           $__internal_42_$__cuda_sm20_div_u64
        .type           $__internal_42_$__cuda_sm20_div_u64,@function
        .size           $__internal_42_$__cuda_sm20_div_u64,(.L_x_1694 - $__internal_42_$__cuda_sm20_div_u64)
$__internal_42_$__cuda_sm20_div_u64:
        /* <DEDUP_REMOVED lines=60> */
[----:B------:R-:W-:Y:S06]  /*3030*/  RET.REL.NODEC R6 `(_ZN7cutlass13device_kernelIN5flash19FlashAttnFwdCombineIN4cute5tupleIJNS3_1CILi8EEENS5_ILi128EEEEEELi6ELi256ELi1ELb0ELb1EffNS_4arch4Sm80EEEEEvNT_6ParamsE) ;  /* 0xffffffcc06f07950 */ /* 0x000fec0003c3ffff */
.L_x_1258:
        /* <DEDUP_REMOVED lines=12> */
.L_x_1694:


//--------------------- .text._ZN7cutlass13device_kernelIN5flash19FlashAttnFwdCombineIN4cute5tupleIJNS3_1CILi8EEENS5_ILi128EEEEEELi5ELi256ELi1ELb0ELb1EffNS_4arch4Sm80EEEEEvNT_6ParamsE --------------------------
	.section	.text._ZN7cutlass13device_kernelIN5flash19FlashAttnFwdCombineIN4cute5tupleIJNS3_1CILi8EEENS5_ILi128EEEEEELi5ELi256ELi1ELb0ELb1EffNS_4arch4Sm80EEEEEvNT_6ParamsE,"ax",@progbits
	.align	128
.text._ZN7cutlass13device_kernelIN5flash19FlashAttnFwdCombineIN4cute5tupleIJNS3_1CILi8EEENS5_ILi128EEEEEELi5ELi256ELi1ELb0ELb1EffNS_4arch4Sm80EEEEEvNT_6ParamsE:
        .type           _ZN7cutlass13device_kernelIN5flash19FlashAttnFwdCombineIN4cute5tupleIJNS3_1CILi8EEENS5_ILi128EEEEEELi5ELi256ELi1ELb0ELb1EffNS_4arch4Sm80EEEEEvNT_6ParamsE,@function
        .size           _ZN7cutlass13device_kernelIN5flash19FlashAttnFwdCombineIN4cute5tupleIJNS3_1CILi8EEENS5_ILi128EEEEEELi5ELi256ELi1ELb0ELb1EffNS_4arch4Sm80EEEEEvNT_6ParamsE,(.L_x_1696 - _ZN7cutlass13device_kernelIN5flash19FlashAttnFwdCombineIN4cute5tupleIJNS3_1CILi8EEENS5_ILi128EEEEEELi5ELi256ELi1ELb0ELb1EffNS_4arch4Sm80EEEEEvNT_6ParamsE)
        .other          _ZN7cutlass13device_kernelIN5flash19FlashAttnFwdCombineIN4cute5tupleIJNS3_1CILi8EEENS5_ILi128EEEEEELi5ELi256ELi1ELb0ELb1EffNS_4arch4Sm80EEEEEvNT_6ParamsE,@"STO_CUDA_ENTRY STV_DEFAULT"
_ZN7cutlass13device_kernelIN5flash19FlashAttnFwdCombineIN4cute5tupleIJNS3_1CILi8EEENS5_ILi128EEEEEELi5ELi256ELi1ELb0ELb1EffNS_4arch4Sm80EEEEEvNT_6ParamsE:
        /* <DEDUP_REMOVED lines=57> */
.L_x_1259:
        /* <DEDUP_REMOVED lines=25> */
.L_x_1260:
        /* <DEDUP_REMOVED lines=101> */
.L_x_1262:
        /* <DEDUP_REMOVED lines=14> */
[----:B------:R-:W-:Y:S05]  /*0c50*/  CALL.REL.NOINC `($__internal_43_$__cuda_sm20_div_u64) ;  /* 0x0000001c00607944 */ /* 0x000fea0003c00000 */
[----:B------:R-:W-:Y:S05]  /*0c60*/  BRA `(.L_x_1264) ;  /* 0x00000000004c7947 */ /* 0x000fea0003800000 */
.L_x_1263:
        /* <DEDUP_REMOVED lines=19> */
.L_x_1264:
[----:B------:R-:W-:Y:S02]  /*0da0*/  IADD3 R8, R8, -0x1, RZ ;  /* 0xffffffff08087810 */ /* 0x000fe40007ffe0ff */
[----:B------:R-:W-:-:S07]  /*0db0*/  MOV R20, R0 ;  /* 0x0000000000147202 */ /* 0x000fce0000000f00 */
.L_x_1261:
        /* <DEDUP_REMOVED lines=53> */
.L_x_1266:
[----:B------:R-:W-:Y:S05]  /*1110*/  BSYNC B0 ;  /* 0x0000000000007941 */ /* 0x000fea0003800000 */
.L_x_1265:
        /* <DEDUP_REMOVED lines=151> */
.L_x_1268:
[----:B------:R-:W-:Y:S05]  /*1a90*/  BSYNC B0 ;  /* 0x0000000000007941 */ /* 0x000fea0003800000 */
.L_x_1267:
        /* <DEDUP_REMOVED lines=26> */
.L_x_1273:
        /* <DEDUP_REMOVED lines=142> */
.L_x_1272:
[----:B------:R-:W-:Y:S05]  /*2520*/  BSYNC B0 ;  /* 0x0000000000007941 */ /* 0x000fea0003800000 */
.L_x_1271:
[----:B------:R-:W-:Y:S05]  /*2530*/  @!P5 BRA `(.L_x_1270) ;  /* 0x0000000000d0d947 */ /* 0x000fea0003800000 */
[----:B------:R-:W-:Y:S01]  /*2540*/  VIADD R8, R40, 0x3 ;  /* 0x0000000328087836 */ /* 0x000fe20000000000 */
[----:B------:R-:W-:Y:S01]  /*2550*/  HFMA2.MMA R20, -RZ, RZ, 0, 1.78813934326171875e-07 ;  /* 0x00000003ff147435 */ /* 0x000fe200000001ff */
[----:B------:R-:W-:-:S03]  /*2560*/  IMAD.MOV.U32 R10, RZ, RZ, RZ ;  /* 0x000000ffff0a7224 */ /* 0x000fc600078e00ff */
[----:B------:R-:W-:-:S07]  /*2570*/  SHF.R.S32.HI R11, RZ, 0x1f, R8 ;  /* 0x0000001fff0b7819 */ /* 0x000fce0000011408 */
.L_x_1274:
        /* <DEDUP_REMOVED lines=48> */
.L_x_1270:
[----:B------:R-:W-:Y:S05]  /*2880*/  BSYNC B1 ;  /* 0x0000000000017941 */ /* 0x000fea0003800000 */
.L_x_1269:
        /* <DEDUP_REMOVED lines=21> */
        .weak           $__internal_43_$__cuda_sm20_div_u64
        .type           $__internal_43_$__cuda_sm20_div_u64,@function
        .size           $__internal_43_$__cuda_sm20_div_u64,(.L_x_1696 - $__internal_43_$__cuda_sm20_div_u64)
$__internal_43_$__cuda_sm20_div_u64:
        /* <DEDUP_REMOVED lines=60> */
[----:B------:R-:W-:Y:S06]  /*2da0*/  RET.REL.NODEC R6 `(_ZN7cutlass13device_kernelIN5flash19FlashAttnFwdCombineIN4cute5tupleIJNS3_1CILi8EEENS5_ILi128EEEEEELi5ELi256ELi1ELb0ELb1EffNS_4arch4Sm80EEEEEvNT_6ParamsE) ;  /* 0xffffffd006947950 */ /* 0x000fec0003c3ffff */
.L_x_1275:
        /* <DEDUP_REMOVED lines=13> */
.L_x_1696:


//--------------------- .text._ZN7cutlass13device_kernelIN5flash19FlashAttnFwdCombineIN4cute5tupleIJNS3_1CILi16EEENS5_ILi64EEEEEELi8ELi256ELi1ELb0ELb0EffNS_4arch4Sm90EEEEEvNT_6ParamsE --------------------------
	.section	.text._ZN7cutlass13device_kernelIN5flash19FlashAttnFwdCombineIN4cute5tupleIJNS3_1CILi16EEENS5_ILi64EEEEEELi8ELi256ELi1ELb0ELb0EffNS_4arch4Sm90EEEEEvNT_6ParamsE,"ax",@progbits
	.align	128
.text._ZN7cutlass13device_kernelIN5flash19FlashAttnFwdCombineIN4cute5tupleIJNS3_1CILi16EEENS5_ILi64EEEEEELi8ELi256ELi1ELb0ELb0EffNS_4arch4Sm90EEEEEvNT_6ParamsE:
        .type           _ZN7cutlass13device_kernelIN5flash19FlashAttnFwdCombineIN4cute5tupleIJNS3_1CILi16EEENS5_ILi64EEEEEELi8ELi256ELi1ELb0ELb0EffNS_4arch4Sm90EEEEEvNT_6ParamsE,@function
        .size           _ZN7cutlass13device_kernelIN5flash19FlashAttnFwdCombineIN4cute5tupleIJNS3_1CILi16EEENS5_ILi64EEEEEELi8ELi256ELi1ELb0ELb0EffNS_4arch4Sm90EEEEEvNT_6ParamsE,(.L_x_1698 - _ZN7cutlass13device_kernelIN5flash19FlashAttnFwdCombineIN4cute5tupleIJNS3_1CILi16EEENS5_ILi64EEEEEELi8ELi256ELi1ELb0ELb0EffNS_4arch4Sm90EEEEEvNT_6ParamsE)
        .other          _ZN7cutlass13device_kernelIN5flash19FlashAttnFwdCombineIN4cute5tupleIJNS3_1CILi16EEENS5_ILi64EEEEEELi8ELi256ELi1ELb0ELb0EffNS_4arch4Sm90EEEEEvNT_6ParamsE,@"STO_CUDA_ENTRY STV_DEFAULT"
_ZN7cutlass13device_kernelIN5flash19FlashAttnFwdCombineIN4cute5tupleIJNS3_1CILi16EEENS5_ILi64EEEEEELi8ELi256ELi1ELb0ELb0EffNS_4arch4Sm90EEEEEvNT_6ParamsE:
        /* <DEDUP_REMOVED lines=58> */
.L_x_1276:
        /* <DEDUP_REMOVED lines=24> */
[C---:B------:R-:W-:Y:S01]  /*0520*/  VIADD R22, R10.reuse, 0x10 ;  /* 0x000000100a167836 */ /* 0x040fe20000000000 */
[----:B------:R-:W-:Y:S01]  /*0530*/  IADD3 R32, R10, 0x20, RZ ;  /* 0x000000200a207810 */ /* 0x000fe20007ffe0ff */
[----:B------:R-:W-:Y:S02]  /*0540*/  IMAD R19, R39, UR4, RZ ;  /* 0x0000000427137c24 */ /* 0x000fe4000f8e02ff */
[----:B------:R-:W-:Y:S01]  /*0550*/  IMAD.WIDE.U32 R16, R36, UR4, RZ ;  /* 0x0000000424107c25 */ /* 0x000fe2000f8e00ff */
[-C--:B------:R-:W-:Y:S01]  /*0560*/  ISETP.GE.AND P5, PT, R22, R25.reuse, PT ;  /* 0x000000191600720c */ /* 0x080fe20003fa6270 */
[----:B------:R-:W3:Y:S01]  /*0570*/  S2UR UR6, SR_CgaCtaId ;  /* 0x00000000000679c3 */ /* 0x000ee20000008800 */
[----:B------:R-:W-:Y:S01]  /*0580*/  ISETP.GE.AND P3, PT, R32, R25, PT ;  /* 0x000000192000720c */ /* 0x000fe20003f66270 */
[----:B------:R-:W-:Y:S01]  /*0590*/  IMAD R28, R36, UR5, R19 ;  /* 0x00000005241c7c24 */ /* 0x000fe2000f8e0213 */
[----:B------:R-:W-:Y:S01]  /*05a0*/  ULDC.64 UR4, c[0x0][0x270] ;  /* 0x00009c0000047ab9 */ /* 0x000fe20000000a00 */
[----:B------:R-:W-:-:S02]  /*05b0*/  IMAD.MOV.U32 R8, RZ, RZ, R4 ;  /* 0x000000ffff087224 */ /* 0x000fc400078e0004 */
[----:B------:R-:W-:Y:S01]  /*05c0*/  VIADD R30, R10, 0x30 ;  /* 0x000000300a1e7836 */ /* 0x000fe20000000000 */
[----:B------:R-:W-:Y:S01]  /*05d0*/  IADD3 R29, R17, R28, RZ ;  /* 0x0000001c111d7210 */ /* 0x000fe20007ffe0ff */
[----:B------:R-:W5:Y:S01]  /*05e0*/  @!P6 LDC.64 R20, c[0x0][0x268] ;  /* 0x00009a00ff14eb82 */ /* 0x000f620000000a00 */
[----:B------:R-:W-:Y:S02]  /*05f0*/  IMAD.MOV.U32 R28, RZ, RZ, R16 ;  /* 0x000000ffff1c7224 */ /* 0x000fe400078e0010 */
[----:B------:R-:W-:Y:S01]  /*0600*/  ISETP.GE.AND P2, PT, R30, R25, PT ;  /* 0x000000191e00720c */ /* 0x000fe20003f46270 */
[C---:B------:R-:W-:Y:S02]  /*0610*/  VIADD R26, R10.reuse, 0x40 ;  /* 0x000000400a1a7836 */ /* 0x040fe40000000000 */
[----:B------:R-:W-:Y:S01]  /*0620*/  @P6 IMAD.MOV.U32 R31, RZ, RZ, -0x800000 ;  /* 0xff800000ff1f6424 */ /* 0x000fe200078e00ff */
[----:B--2---:R-:W-:Y:S01]  /*0630*/  ISETP.NE.AND P0, PT, R5, 0x1, PT ;  /* 0x000000010500780c */ /* 0x004fe20003f05270 */
[----:B------:R-:W-:-:S02]  /*0640*/  VIADD R24, R10, 0x50 ;  /* 0x000000500a187836 */ /* 0x000fc40000000000 */
[----:B------:R-:W-:-:S10]  /*0650*/  @P5 IMAD.MOV.U32 R23, RZ, RZ, -0x800000 ;  /* 0xff800000ff175424 */ /* 0x000fd400078e00ff */
[----:B------:R-:W2:Y:S08]  /*0660*/  @P0 LDC R15, c[0x0][0x2bc] ;  /* 0x0000af00ff0f0b82 */ /* 0x000eb00000000800 */
[----:B------:R-:W3:Y:S01]  /*0670*/  @P0 LDC R9, c[0x0][0x2c0] ;  /* 0x0000b000ff090b82 */ /* 0x000ee20000000800 */
[----:B--2---:R-:W-:Y:S01]  /*0680*/  @P0 IMAD.HI.U32 R18, R4, R15, RZ ;  /* 0x0000000f04120227 */ /* 0x004fe200078e00ff */
[----:B------:R-:W-:-:S04]  /*0690*/  @!P6 SHF.R.S32.HI R15, RZ, 0x1f, R10 ;  /* 0x0000001fff0fe819 */ /* 0x000fc8000001140a */
[----:B---3--:R-:W-:Y:S02]  /*06a0*/  @P0 SHF.R.U32.HI R8, RZ, R9, R18 ;  /* 0x00000009ff080219 */ /* 0x008fe40000011612 */
[----:B------:R-:W2:Y:S02]  /*06b0*/  @!P6 LDC.64 R18, c[0x0][0x250] ;  /* 0x00009400ff12eb82 */ /* 0x000ea40000000a00 */
[--C-:B------:R-:W-:Y:S01]  /*06c0*/  SHF.R.S32.HI R9, RZ, 0x1f, R8.reuse ;  /* 0x0000001fff097819 */ /* 0x100fe20000011408 */
[----:B------:R-:W-:Y:S02]  /*06d0*/  IMAD.MOV R17, RZ, RZ, -R8 ;  /* 0x000000ffff117224 */ /* 0x000fe400078e0a08 */
[----:B------:R-:W-:-:S04]  /*06e0*/  IMAD.WIDE.U32 R28, R8, UR4, R28 ;  /* 0x00000004081c7c25 */ /* 0x000fc8000f8e001c */
[----:B------:R-:W-:Y:S02]  /*06f0*/  IMAD R17, R5, R17, R4 ;  /* 0x0000001105117224 */ /* 0x000fe400078e0204 */
[----:B------:R-:W-:Y:S01]  /*0700*/  IMAD R9, R9, UR4, RZ ;  /* 0x0000000409097c24 */ /* 0x000fe2000f8e02ff */
[----:B------:R-:W3:Y:S01]  /*0710*/  @!P5 LDC.64 R4, c[0x0][0x268] ;  /* 0x00009a00ff04db82 */ /* 0x000ee20000000a00 */
[----:B------:R-:W-:Y:S01]  /*0720*/  UMOV UR4, 0x400 ;  /* 0x0000040000047882 */ /* 0x000fe20000000000 */
[----:B------:R-:W-:Y:S01]  /*0730*/  SHF.R.S32.HI R16, RZ, 0x1f, R17 ;  /* 0x0000001fff107819 */ /* 0x000fe20000011411 */
[----:B------:R-:W-:Y:S01]  /*0740*/  IMAD R9, R8, UR5, R9 ;  /* 0x0000000508097c24 */ /* 0x000fe2000f8e0209 */
[----:B------:R-:W-:Y:S01]  /*0750*/  IADD3 R28, P0, R17, R28, RZ ;  /* 0x0000001c111c7210 */ /* 0x000fe20007f1e0ff */
[-C--:B-----5:R-:W-:Y:S01]  /*0760*/  @!P6 IMAD R8, R15, R20.reuse, RZ ;  /* 0x000000140f08e224 */ /* 0x0a0fe200078e02ff */
[----:B------:R-:W-:Y:S01]  /*0770*/  @!P5 SHF.R.S32.HI R15, RZ, 0x1f, R22 ;  /* 0x0000001fff0fd819 */ /* 0x000fe20000011416 */
[----:B------:R-:W-:Y:S01]  /*0780*/  ULEA UR4, UR6, UR4, 0x18 ;  /* 0x0000000406047291 */ /* 0x000fe2000f8ec03f */
[----:B------:R-:W-:Y:S01]  /*0790*/  IADD3.X R29, R16, R29, R9, P0, !PT ;  /* 0x0000001d101d7210 */ /* 0x000fe200007fe409 */
[C---:B------:R-:W-:Y:S01]  /*07a0*/  @!P6 IMAD R21, R10.reuse, R21, R8 ;  /* 0x000000150a15e224 */ /* 0x040fe200078e0208 */
[----:B------:R-:W5:Y:S01]  /*07b0*/  @!P5 LDC.64 R16, c[0x0][0x250] ;  /* 0x00009400ff10db82 */ /* 0x000f620000000a00 */
[--C-:B------:R-:W-:Y:S01]  /*07c0*/  @!P5 IMAD.MOV.U32 R42, RZ, RZ, R28.reuse ;  /* 0x000000ffff2ad224 */ /* 0x100fe200078e001c */
[----:B------:R-:W-:Y:S01]  /*07d0*/  @!P5 MOV R43, R29 ;  /* 0x0000001d002bd202 */ /* 0x000fe20000000f00 */
[----:B------:R-:W-:Y:S01]  /*07e0*/  @!P6 IMAD.WIDE.U32 R34, R10, R20, R28 ;  /* 0x000000140a22e225 */ /* 0x000fe200078e001c */
[----:B------:R-:W-:-:S04]  /*07f0*/  LEA R2, R2, UR4, 0x2 ;  /* 0x0000000402027c11 */ /* 0x000fc8000f8e10ff */
[----:B------:R-:W1:Y:S01]  /*0800*/  @!P3 LDC.64 R8, c[0x0][0x268] ;  /* 0x00009a00ff08bb82 */ /* 0x000e620000000a00 */
[----:B------:R-:W-:Y:S01]  /*0810*/  @!P6 IADD3 R20, R35, R21, RZ ;  /* 0x000000152314e210 */ /* 0x000fe20007ffe0ff */
[----:B------:R4:W-:Y:S01]  /*0820*/  @P6 STS [R2], R31 ;  /* 0x0000001f02006388 */ /* 0x0009e20000000800 */
[C---:B--2---:R-:W-:Y:S02]  /*0830*/  @!P6 LEA R40, P0, R34.reuse, R18, 0x2 ;  /* 0x000000122228e211 */ /* 0x044fe400078010ff */
[----:B------:R-:W-:Y:S01]  /*0840*/  @!P3 SHF.R.S32.HI R21, RZ, 0x1f, R32 ;  /* 0x0000001fff15b819 */ /* 0x000fe20000011420 */
[-C--:B---3--:R-:W-:Y:S01]  /*0850*/  @!P5 IMAD R15, R15, R4.reuse, RZ ;  /* 0x000000040f0fd224 */ /* 0x088fe200078e02ff */
[----:B------:R-:W-:Y:S01]  /*0860*/  @!P6 LEA.HI.X R41, R34, R19, R20, 0x2, P0 ;  /* 0x000000132229e211 */ /* 0x000fe200000f1414 */
[----:B------:R-:W-:Y:S01]  /*0870*/  @!P5 IMAD.WIDE.U32 R42, R22, R4, R42 ;  /* 0x00000004162ad225 */ /* 0x000fe200078e002a */
[----:B------:R-:W2:Y:S01]  /*0880*/  @!P3 LDC.64 R18, c[0x0][0x250] ;  /* 0x00009400ff12bb82 */ /* 0x000ea20000000a00 */
[----:B------:R-:W-:-:S02]  /*0890*/  ISETP.GE.AND P0, PT, R26, R25, PT ;  /* 0x000000191a00720c */ /* 0x000fc40003f06270 */
[----:B------:R-:W-:Y:S01]  /*08a0*/  @!P5 IMAD R15, R22, R5, R15 ;  /* 0x00000005160fd224 */ /* 0x000fe200078e020f */
[----:B------:R-:W-:Y:S01]  /*08b0*/  @!PT LDS RZ, [RZ] ;  /* 0x00000000fffff984 */ /* 0x000fe20000000800 */
[----:B------:R-:W-:Y:S01]  /*08c0*/  @!PT LDS RZ, [RZ] ;  /* 0x00000000fffff984 */ /* 0x000fe20000000800 */
[----:B------:R-:W-:Y:S01]  /*08d0*/  @!PT LDS RZ, [RZ] ;  /* 0x00000000fffff984 */ /* 0x000fe20000000800 */
[----:B------:R2:W-:Y:S01]  /*08e0*/  @!P6 LDGSTS.E.LTC128B [R2], desc[UR38][R40.64] ;  /* 0x000000002802efae */ /* 0x0005e2000b921966 */
[----:B------:R-:W-:Y:S01]  /*08f0*/  ISETP.GE.AND P6, PT, R24, R25, PT ;  /* 0x000000191800720c */ /* 0x000fe20003fc6270 */
[----:B------:R-:W-:Y:S01]  /*0900*/  VIADD R22, R10, 0x60 ;  /* 0x000000600a167836 */ /* 0x000fe20000000000 */
[C---:B-----5:R-:W-:Y:S01]  /*0910*/  @!P5 LEA R34, P4, R42.reuse, R16, 0x2 ;  /* 0x000000102a22d211 */ /* 0x060fe200078810ff */
[----:B------:R-:W-:Y:S01]  /*0920*/  @!P5 IMAD.IADD R20, R43, 0x1, R15 ;  /* 0x000000012b14d824 */ /* 0x000fe200078e020f */
[----:B------:R-:W3:Y:S01]  /*0930*/  @!P2 LDC.64 R4, c[0x0][0x268] ;  /* 0x00009a00ff04ab82 */ /* 0x000ee20000000a00 */
[----:B------:R-:W-:Y:S01]  /*0940*/  @!P3 MOV R16, R28 ;  /* 0x0000001c0010b202 */ /* 0x000fe20000000f00 */
[----:B------:R5:W-:Y:S01]  /*0950*/  @P5 STS [R2+0x400], R23 ;  /* 0x0004001702005388 */ /* 0x000be20000000800 */
[----:B------:R-:W-:Y:S02]  /*0960*/  @!P2 SHF.R.S32.HI R15, RZ, 0x1f, R30 ;  /* 0x0000001fff0fa819 */ /* 0x000fe4000001141e */
[----:B------:R-:W-:Y:S01]  /*0970*/  @!P5 LEA.HI.X R35, R42, R17, R20, 0x2, P4 ;  /* 0x000000112a23d211 */ /* 0x000fe200020f1414 */
[----:B-1----:R-:W-:-:S02]  /*0980*/  @!P3 IMAD R21, R21, R8, RZ ;  /* 0x000000081515b224 */ /* 0x002fc400078e02ff */
[----:B------:R-:W-:Y:S02]  /*0990*/  @!P3 IMAD.MOV.U32 R17, RZ, RZ, R29 ;  /* 0x000000ffff11b224 */ /* 0x000fe400078e001d */
[C---:B------:R-:W-:Y:S01]  /*09a0*/  @!P3 IMAD R21, R32.reuse, R9, R21 ;  /* 0x000000092015b224 */ /* 0x040fe200078e0215 */
[----:B------:R-:W-:Y:S01]  /*09b0*/  @!PT LDS RZ, [RZ] ;  /* 0x00000000fffff984 */ /* 0x000fe20000000800 */
[----:B------:R-:W-:Y:S01]  /*09c0*/  @!PT LDS RZ, [RZ] ;  /* 0x00000000fffff984 */ /* 0x000fe20000000800 */
[----:B------:R-:W-:Y:S01]  /*09d0*/  @!PT LDS RZ, [RZ] ;  /* 0x00000000fffff984 */ /* 0x000fe20000000800 */
[----:B------:R1:W-:Y:S01]  /*09e0*/  @!P5 LDGSTS.E.LTC128B [R2+0x400], desc[UR38][R34.64] ;  /* 0x004000002202dfae */ /* 0x0003e2000b921966 */
[----:B------:R-:W-:Y:S01]  /*09f0*/  @!P3 IMAD.WIDE.U32 R32, R32, R8, R16 ;  /* 0x000000082020b225 */ /* 0x000fe200078e0010 */
[----:B------:R-:W-:Y:S01]  /*0a00*/  ISETP.GE.AND P5, PT, R22, R25, PT ;  /* 0x000000191600720c */ /* 0x000fe20003fa6270 */
[----:B------:R-:W1:Y:S02]  /*0a10*/  @!P2 LDC.64 R16, c[0x0][0x250] ;  /* 0x00009400ff10ab82 */ /* 0x000e640000000a00 */
[----:B------:R-:W-:Y:S02]  /*0a20*/  @!P3 IMAD.IADD R20, R33, 0x1, R21 ;  /* 0x000000012114b824 */ /* 0x000fe400078e0215 */
[----:B------:R-:W-:-:S02]  /*0a30*/  @!P2 IMAD.MOV.U32 R33, RZ, RZ, R29 ;  /* 0x000000ffff21a224 */ /* 0x000fc400078e001d */
[----:B----4-:R-:W-:Y:S02]  /*0a40*/  @P2 IMAD.MOV.U32 R31, RZ, RZ, -0x800000 ;  /* 0xff800000ff1f2424 */ /* 0x010fe400078e00ff */
[----:B------:R-:W4:Y:S01]  /*0a50*/  @!P0 LDC.64 R8, c[0x0][0x268] ;  /* 0x00009a00ff088b82 */ /* 0x000f220000000a00 */
[C---:B--2---:R-:W-:Y:S01]  /*0a60*/  @!P3 LEA R40, P4, R32.reuse, R18, 0x2 ;  /* 0x000000122028b211 */ /* 0x044fe200078810ff */
[----:B---3--:R-:W-:Y:S02]  /*0a70*/  @!P2 IMAD R15, R15, R4, RZ ;  /* 0x000000040f0fa224 */ /* 0x008fe400078e02ff */
[----:B------:R-:W-:Y:S01]  /*0a80*/  @!P5 MOV R43, R29 ;  /* 0x0000001d002bd202 */ /* 0x000fe20000000f00 */
[----:B------:R-:W-:Y:S01]  /*0a90*/  @!P5 IMAD.MOV.U32 R42, RZ, RZ, R28 ;  /* 0x000000ffff2ad224 */ /* 0x000fe200078e001c */
[----:B------:R-:W-:Y:S01]  /*0aa0*/  @!P3 LEA.HI.X R41, R32, R19, R20, 0x2, P4 ;  /* 0x000000132029b211 */ /* 0x000fe200020f1414 */
[----:B------:R-:W-:Y:S01]  /*0ab0*/  @!P2 IMAD R19, R30, R5, R15 ;  /* 0x000000051e13a224 */ /* 0x000fe200078e020f */
[----:B------:R-:W2:Y:S01]  /*0ac0*/  @!P0 LDC.64 R20, c[0x0][0x250] ;  /* 0x00009400ff148b82 */ /* 0x000ea20000000a00 */
[----:B------:R-:W-:-:S02]  /*0ad0*/  @!P2 MOV R32, R28 ;  /* 0x0000001c0020a202 */ /* 0x000fc40000000f00 */
[----:B-----5:R-:W-:Y:S02]  /*0ae0*/  @P3 MOV R23, 0xff800000 ;  /* 0xff80000000173802 */ /* 0x020fe40000000f00 */
[----:B------:R-:W-:Y:S01]  /*0af0*/  @!P0 SHF.R.S32.HI R15, RZ, 0x1f, R26 ;  /* 0x0000001fff0f8819 */ /* 0x000fe2000001141a */
[----:B------:R-:W-:Y:S02]  /*0b00*/  @!P2 IMAD.WIDE.U32 R32, R30, R4, R32 ;  /* 0x000000041e20a225 */ /* 0x000fe400078e0020 */
[----:B------:R3:W-:Y:S01]  /*0b10*/  @P3 STS [R2+0x800], R23 ;  /* 0x0008001702003388 */ /* 0x0007e20000000800 */
[----:B------:R-:W5:Y:S02]  /*0b20*/  @!P6 LDC.64 R4, c[0x0][0x268] ;  /* 0x00009a00ff04eb82 */ /* 0x000f640000000a00 */
[----:B------:R-:W-:Y:S01]  /*0b30*/  @!P2 IADD3 R30, R33, R19, RZ ;  /* 0x00000013211ea210 */ /* 0x000fe20007ffe0ff */
[----:B------:R-:W-:Y:S01]  /*0b40*/  @!PT LDS RZ, [RZ] ;  /* 0x00000000fffff984 */ /* 0x000fe20000000800 */
[----:B------:R-:W-:Y:S01]  /*0b50*/  @!PT LDS RZ, [RZ] ;  /* 0x00000000fffff984 */ /* 0x000fe20000000800 */
[----:B------:R-:W-:Y:S01]  /*0b60*/  @!PT LDS RZ, [RZ] ;  /* 0x00000000fffff984 */ /* 0x000fe20000000800 */
[----:B------:R-:W-:Y:S01]  /*0b70*/  @!P3 LDGSTS.E.LTC128B [R2+0x800], desc[UR38][R40.64] ;  /* 0x008000002802bfae */ /* 0x000fe2000b921966 */
[----:B-1----:R-:W-:Y:S01]  /*0b80*/  @!P2 LEA R34, P3, R32, R16, 0x2 ;  /* 0x000000102022a211 */ /* 0x002fe200078610ff */
[----:B------:R-:W-:-:S02]  /*0b90*/  @!P0 IMAD.MOV.U32 R33, RZ, RZ, R29 ;  /* 0x000000ffff218224 */ /* 0x000fc400078e001d */
[-C--:B----4-:R-:W-:Y:S01]  /*0ba0*/  @!P0 IMAD R15, R15, R8.reuse, RZ ;  /* 0x000000080f0f8224 */ /* 0x090fe200078e02ff */
[----:B------:R-:W-:Y:S01]  /*0bb0*/  @!P2 LEA.HI.X R35, R32, R17, R30, 0x2, P3 ;  /* 0x000000112023a211 */ /* 0x000fe200018f141e */
[----:B------:R-:W-:Y:S01]  /*0bc0*/  @!P0 IMAD.MOV.U32 R32, RZ, RZ, R28 ;  /* 0x000000ffff208224 */ /* 0x000fe200078e001c */
[----:B------:R-:W1:Y:S01]  /*0bd0*/  @!P5 LDC.64 R18, c[0x0][0x268] ;  /* 0x00009a00ff12db82 */ /* 0x000e620000000a00 */
[C---:B------:R-:W-:Y:S01]  /*0be0*/  @!P0 IMAD R9, R26.reuse, R9, R15 ;  /* 0x000000091a098224 */ /* 0x040fe200078e020f */
[----:B------:R4:W-:Y:S01]  /*0bf0*/  @P2 STS [R2+0xc00], R31 ;  /* 0x000c001f02002388 */ /* 0x0009e20000000800 */
[----:B------:R-:W-:Y:S01]  /*0c00*/  @!P0 IMAD.WIDE.U32 R32, R26, R8, R32 ;  /* 0x000000081a208225 */ /* 0x000fe200078e0020 */
[----:B------:R-:W-:Y:S02]  /*0c10*/  IADD3 R30, R10, 0x70, RZ ;  /* 0x000000700a1e7810 */ /* 0x000fe40007ffe0ff */
[----:B------:R-:W-:Y:S01]  /*0c20*/  @!PT LDS RZ, [RZ] ;  /* 0x00000000fffff984 */ /* 0x000fe20000000800 */
[----:B------:R-:W-:Y:S01]  /*0c30*/  @!PT LDS RZ, [RZ] ;  /* 0x00000000fffff984 */ /* 0x000fe20000000800 */
[----:B------:R-:W-:Y:S01]  /*0c40*/  @!PT LDS RZ, [RZ] ;  /* 0x00000000fffff984 */ /* 0x000fe20000000800 */
[----:B------:R4:W-:Y:S01]  /*0c50*/  @!P2 LDGSTS.E.LTC128B [R2+0xc00], desc[UR38][R34.64] ;  /* 0x00c000002202afae */ /* 0x0009e2000b921966 */
[----:B------:R-:W-:Y:S01]  /*0c60*/  @!P0 IMAD.IADD R26, R33, 0x1, R9 ;  /* 0x00000001211a8824 */ /* 0x000fe200078e0209 */
[----:B------:R-:W4:Y:S01]  /*0c70*/  @!P6 LDC.64 R16, c[0x0][0x250] ;  /* 0x00009400ff10eb82 */ /* 0x000f220000000a00 */
[----:B--2---:R-:W-:Y:S01]  /*0c80*/  @!P0 LEA R20, P2, R32, R20, 0x2 ;  /* 0x0000001420148211 */ /* 0x004fe200078410ff */
[----:B------:R-:W-:Y:S01]  /*0c90*/  @P0 IMAD.MOV.U32 R15, RZ, RZ, -0x800000 ;  /* 0xff800000ff0f0424 */ /* 0x000fe200078e00ff */
[----:B------:R-:W-:Y:S01]  /*0ca0*/  ISETP.GE.AND P4, PT, R30, R25, PT ;  /* 0x000000191e00720c */ /* 0x000fe20003f86270 */
[----:B------:R-:W-:Y:S01]  /*0cb0*/  @P5 IMAD.MOV.U32 R33, RZ, RZ, -0x800000 ;  /* 0xff800000ff215424 */ /* 0x000fe200078e00ff */
[----:B------:R-:W-:Y:S01]  /*0cc0*/  @!P0 LEA.HI.X R21, R32, R21, R26, 0x2, P2 ;  /* 0x0000001520158211 */ /* 0x000fe200010f141a */
[C---:B------:R-:W-:Y:S01]  /*0cd0*/  VIADD R26, R10.reuse, 0x90 ;  /* 0x000000900a1a7836 */ /* 0x040fe20000000000 */
[----:B------:R-:W-:Y:S01]  /*0ce0*/  IADD3 R32, R10, 0x80, RZ ;  /* 0x000000800a207810 */ /* 0x000fe20007ffe0ff */
[----:B------:R-:W2:Y:S01]  /*0cf0*/  @!P5 LDC.64 R8, c[0x0][0x250] ;  /* 0x00009400ff08db82 */ /* 0x000ea20000000a00 */
[----:B---3--:R-:W-:Y:S01]  /*0d00*/  @!P6 SHF.R.S32.HI R23, RZ, 0x1f, R24 ;  /* 0x0000001fff17e819 */ /* 0x008fe20000011418 */
[----:B------:R3:W-:Y:S01]  /*0d10*/  @P0 STS [R2+0x1000], R15 ;  /* 0x0010000f02000388 */ /* 0x0007e20000000800 */
[----:B------:R-:W-:-:S03]  /*0d20*/  ISETP.GE.AND P3, PT, R32, R25, PT ;  /* 0x000000192000720c */ /* 0x000fc60003f66270 */
[----:B-----5:R-:W-:Y:S01]  /*0d30*/  @!P6 IMAD R23, R23, R4, RZ ;  /* 0x000000041717e224 */ /* 0x020fe200078e02ff */
[----:B------:R-:W-:Y:S01]  /*0d40*/  @!PT LDS RZ, [RZ] ;  /* 0x00000000fffff984 */ /* 0x000fe20000000800 */
[----:B------:R-:W-:Y:S01]  /*0d50*/  @!PT LDS RZ, [RZ] ;  /* 0x00000000fffff984 */ /* 0x000fe20000000800 */
[----:B------:R-:W-:Y:S01]  /*0d60*/  @!PT LDS RZ, [RZ] ;  /* 0x00000000fffff984 */ /* 0x000fe20000000800 */
[----:B------:R5:W-:Y:S01]  /*0d70*/  @!P0 LDGSTS.E.LTC128B [R2+0x1000], desc[UR38][R20.64] ;  /* 0x0100000014028fae */ /* 0x000be2000b921966 */
[----:B-1----:R-:W-:Y:S01]  /*0d80*/  @!P5 IMAD.WIDE.U32 R42, R22, R18, R42 ;  /* 0x00000012162ad225 */ /* 0x002fe200078e002a */
[----:B----4-:R-:W-:-:S03]  /*0d90*/  @!P5 SHF.R.S32.HI R31, RZ, 0x1f, R22 ;  /* 0x0000001fff1fd819 */ /* 0x010fc60000011416 */
[----:B------:R-:W-:Y:S02]  /*0da0*/  @!P6 IMAD R23, R24, R5, R23 ;  /* 0x000000051817e224 */ /* 0x000fe400078e0217 */
[----:B------:R-:W-:Y:S02]  /*0db0*/  @!P5 IMAD R31, R31, R18, RZ ;  /* 0x000000121f1fd224 */ /* 0x000fe400078e02ff */
[----:B------:R-:W-:Y:S02]  /*0dc0*/  @!P6 IMAD.MOV.U32 R34, RZ, RZ, R28 ;  /* 0x000000ffff22e224 */ /* 0x000fe400078e001c */
[----:B------:R-:W-:Y:S02]  /*0dd0*/  @!P6 IMAD.MOV.U32 R35, RZ, RZ, R29 ;  /* 0x000000ffff23e224 */ /* 0x000fe400078e001d */
[----:B------:R-:W-:Y:S01]  /*0de0*/  @!P5 IMAD R19, R22, R19, R31 ;  /* 0x000000131613d224 */ /* 0x000fe200078e021f */
[----:B------:R-:W-:Y:S01]  /*0df0*/  @!P3 SHF.R.S32.HI R31, RZ, 0x1f, R32 ;  /* 0x0000001fff1fb819 */ /* 0x000fe20000011420 */
[----:B------:R-:W-:Y:S01]  /*0e00*/  @!P6 IMAD.WIDE.U32 R34, R24, R4, R34 ;  /* 0x000000041822e225 */ /* 0x000fe200078e0022 */
[C---:B------:R-:W-:Y:S01]  /*0e10*/  IADD3 R22, R10.reuse, 0xa0, RZ ;  /* 0x000000a00a167810 */ /* 0x040fe20007ffe0ff */
[----:B------:R-:W1:Y:S01]  /*0e20*/  @!P4 LDC.64 R4, c[0x0][0x268] ;  /* 0x00009a00ff04cb82 */ /* 0x000e620000000a00 */
[----:B------:R-:W-:Y:S01]  /*0e30*/  @!P5 IADD3 R19, R43, R19, RZ ;  /* 0x000000132b13d210 */ /* 0x000fe20007ffe0ff */
[----:B------:R-:W-:Y:S01]  /*0e40*/  VIADD R24, R10, 0xb0 ;  /* 0x000000b00a187836 */ /* 0x000fe20000000000 */
[----:B------:R-:W-:-:S02]  /*0e50*/  @!P6 IADD3 R23, R35, R23, RZ ;  /* 0x000000172317e210 */ /* 0x000fc40007ffe0ff */
[C---:B------:R-:W-:Y:S02]  /*0e60*/  @!P6 LEA R40, P0, R34.reuse, R16, 0x2 ;  /* 0x000000102228e211 */ /* 0x040fe400078010ff */
[----:B---3--:R-:W-:Y:S01]  /*0e70*/  @!P4 SHF.R.S32.HI R15, RZ, 0x1f, R30 ;  /* 0x0000001fff0fc819 */ /* 0x008fe2000001141e */
[----:B-----5:R-:W3:Y:S01]  /*0e80*/  @!P3 LDC.64 R20, c[0x0][0x268] ;  /* 0x00009a00ff14bb82 */ /* 0x020ee20000000a00 */
[----:B------:R-:W-:Y:S01]  /*0e90*/  @!P6 LEA.HI.X R41, R34, R17, R23, 0x2, P0 ;  /* 0x000000112229e211 */ /* 0x000fe200000f1417 */
[----:B------:R-:W-:Y:S01]  /*0ea0*/  @P6 IMAD.MOV.U32 R23, RZ, RZ, -0x800000 ;  /* 0xff800000ff176424 */ /* 0x000fe200078e00ff */
[----:B--2---:R-:W-:Y:S02]  /*0eb0*/  @!P5 LEA R34, P2, R42, R8, 0x2 ;  /* 0x000000082a22d211 */ /* 0x004fe400078410ff */
[----:B------:R-:W-:Y:S02]  /*0ec0*/  ISETP.GE.AND P0, PT, R26, R25, PT ;  /* 0x000000191a00720c */ /* 0x000fe40003f06270 */
[----:B------:R-:W-:Y:S01]  /*0ed0*/  @!P5 LEA.HI.X R35, R42, R9, R19, 0x2, P2 ;  /* 0x000000092a23d211 */ /* 0x000fe200010f1413 */
[----:B------:R2:W-:Y:S01]  /*0ee0*/  @P6 STS [R2+0x1400], R23 ;  /* 0x0014001702006388 */ /* 0x0005e20000000800 */
[----:B------:R-:W4:Y:S03]  /*0ef0*/  @!P4 LDC.64 R18, c[0x0][0x250] ;  /* 0x00009400ff12cb82 */ /* 0x000f260000000a00 */
[----:B------:R-:W-:Y:S01]  /*0f00*/  @!PT LDS RZ, [RZ] ;  /* 0x00000000fffff984 */ /* 0x000fe20000000800 */
[----:B------:R-:W-:Y:S01]  /*0f10*/  @!PT LDS RZ, [RZ] ;  /* 0x00000000fffff984 */ /* 0x000fe20000000800 */
[----:B------:R-:W-:Y:S01]  /*0f20*/  @!PT LDS RZ, [RZ] ;  /* 0x00000000fffff984 */ /* 0x000fe20000000800 */
[----:B------:R5:W-:Y:S01]  /*0f30*/  @!P6 LDGSTS.E.LTC128B [R2+0x1400], desc[UR38][R40.64] ;  /* 0x014000002802efae */ /* 0x000be2000b921966 */
[----:B------:R-:W-:Y:S01]  /*0f40*/  ISETP.GE.AND P6, PT, R22, R25, PT ;  /* 0x000000191600720c */ /* 0x000fe20003fc6270 */
[----:B-1----:R-:W-:-:S03]  /*0f50*/  @!P4 IMAD R15, R15, R4, RZ ;  /* 0x000000040f0fc224 */ /* 0x002fc600078e02ff */
[----:B------:R-:W1:Y:S01]  /*0f60*/  @!P3 LDC.64 R8, c[0x0][0x250] ;  /* 0x00009400ff08bb82 */ /* 0x000e620000000a00 */
[----:B------:R4:W-:Y:S01]  /*0f70*/  @P5 STS [R2+0x1800], R33 ;  /* 0x0018002102005388 */ /* 0x0009e20000000800 */
[----:B------:R-:W-:-:S03]  /*0f80*/  @!P4 IMAD R15, R30, R5, R15 ;  /* 0x000000051e0fc224 */ /* 0x000fc600078e020f */
[----:B------:R-:W-:Y:S01]  /*0f90*/  @!PT LDS RZ, [RZ] ;  /* 0x00000000fffff984 */ /* 0x000fe20000000800 */
[----:B------:R-:W-:Y:S01]  /*0fa0*/  @!PT LDS RZ, [RZ] ;  /* 0x00000000fffff984 */ /* 0x000fe20000000800 */
[----:B------:R-:W-:Y:S01]  /*0fb0*/  @!PT LDS RZ, [RZ] ;  /* 0x00000000fffff984 */ /* 0x000fe20000000800 */
[----:B------:R4:W-:Y:S01]  /*0fc0*/  @!P5 LDGSTS.E.LTC128B [R2+0x1800], desc[UR38][R34.64] ;  /* 0x018000002202dfae */ /* 0x0009e2000b921966 */
[----:B------:R-:W-:Y:S01]  /*0fd0*/  ISETP.GE.AND P5, PT, R24, R25, PT ;  /* 0x000000191800720c */ /* 0x000fe20003fa6270 */
[----:B---3--:R-:W-:Y:S01]  /*0fe0*/  @!P3 IMAD R5, R31, R20, RZ ;  /* 0x000000141f05b224 */ /* 0x008fe200078e02ff */
[----:B------:R-:W3:Y:S01]  /*0ff0*/  @!P0 LDC.64 R16, c[0x0][0x268] ;  /* 0x00009a00ff108b82 */ /* 0x000ee20000000a00 */
[----:B------:R-:W-:Y:S01]  /*1000*/  @!P4 IMAD.WIDE.U32 R30, R30, R4, R28 ;  /* 0x000000041e1ec225 */ /* 0x000fe200078e001c */
[----:B------:R-:W-:-:S03]  /*1010*/  @!P6 MOV R45, R29 ;  /* 0x0000001d002de202 */ /* 0x000fc60000000f00 */
[C---:B------:R-:W-:Y:S02]  /*1020*/  @!P3 IMAD R21, R32.reuse, R21, R5 ;  /* 0x000000152015b224 */ /* 0x040fe400078e0205 */
[----:B------:R-:W-:Y:S01]  /*1030*/  @!P4 IMAD.IADD R31, R31, 0x1, R15 ;  /* 0x000000011f1fc824 */ /* 0x000fe200078e020f */
[----:B------:R-:W1:Y:S01]  /*1040*/  @!P0 LDC.64 R4, c[0x0][0x250] ;  /* 0x00009400ff048b82 */ /* 0x000e620000000a00 */
[----:B------:R-:W-:Y:S01]  /*1050*/  @!P0 SHF.R.S32.HI R15, RZ, 0x1f, R26 ;  /* 0x0000001fff0f8819 */ /* 0x000fe2000001141a */
[--C-:B------:R-:W-:Y:S01]  /*1060*/  @!P6 IMAD.MOV.U32 R44, RZ, RZ, R28.reuse ;  /* 0x000000ffff2ce224 */ /* 0x100fe200078e001c */
[----:B--2---:R-:W-:Y:S02]  /*1070*/  @P4 MOV R23, 0xff800000 ;  /* 0xff80000000174802 */ /* 0x004fe40000000f00 */
[----:B-----5:R-:W-:Y:S01]  /*1080*/  @!P5 MOV R41, R29 ;  /* 0x0000001d0029d202 */ /* 0x020fe20000000f00 */
[--C-:B------:R-:W-:Y:S02]  /*1090*/  @!P5 IMAD.MOV.U32 R40, RZ, RZ, R28.reuse ;  /* 0x000000ffff28d224 */ /* 0x100fe400078e001c */
[----:B------:R2:W-:Y:S01]  /*10a0*/  @P4 STS [R2+0x1c00], R23 ;  /* 0x001c001702004388 */ /* 0x0005e20000000800 */
[----:B----4-:R-:W-:-:S04]  /*10b0*/  @!P3 IMAD.WIDE.U32 R32, R32, R20, R28 ;  /* 0x000000142020b225 */ /* 0x010fc800078e001c */
[----:B------:R-:W-:Y:S01]  /*10c0*/  @!P3 IMAD.IADD R21, R33, 0x1, R21 ;  /* 0x000000012115b824 */ /* 0x000fe200078e0215 */
[C---:B------:R-:W-:Y:S01]  /*10d0*/  @!P4 LEA R34, P2, R30.reuse, R18, 0x2 ;  /* 0x000000121e22c211 */ /* 0x040fe200078410ff */
[----:B---3--:R-:W-:Y:S02]  /*10e0*/  @!P0 IMAD R15, R15, R16, RZ ;  /* 0x000000100f0f8224 */ /* 0x008fe400078e02ff */
[----:B------:R-:W-:Y:S01]  /*10f0*/  @!P0 IMAD.MOV.U32 R33, RZ, RZ, R29 ;  /* 0x000000ffff218224 */ /* 0x000fe200078e001d */
[----:B------:R-:W-:Y:S01]  /*1100*/  @!P4 LEA.HI.X R35, R30, R19, R31, 0x2, P2 ;  /* 0x000000131e23c211 */ /* 0x000fe200010f141f */
[----:B------:R-:W-:Y:S01]  /*1110*/  @!P0 IMAD R15, R26, R17, R15 ;  /* 0x000000111a0f8224 */ /* 0x000fe200078e020f */
[C---:B-1----:R-:W-:Y:S01]  /*1120*/  @!P3 LEA R20, P2, R32.reuse, R8, 0x2 ;  /* 0x000000082014b211 */ /* 0x042fe200078410ff */
[----:B------:R-:W1:Y:S01]  /*1130*/  @!P6 LDC.64 R18, c[0x0][0x268] ;  /* 0x00009a00ff12eb82 */ /* 0x000e620000000a00 */
[----:B------:R-:W-:Y:S01]  /*1140*/  @P3 MOV R31, 0xff800000 ;  /* 0xff800000001f3802 */ /* 0x000fe20000000f00 */
[----:B------:R-:W-:Y:S01]  /*1150*/  @!PT LDS RZ, [RZ] ;  /* 0x00000000fffff984 */ /* 0x000fe20000000800 */
[----:B------:R-:W-:Y:S01]  /*1160*/  @!PT LDS RZ, [RZ] ;  /* 0x00000000fffff984 */ /* 0x000fe20000000800 */
[----:B------:R-:W-:Y:S01]  /*1170*/  @!PT LDS RZ, [RZ] ;  /* 0x00000000fffff984 */ /* 0x000fe20000000800 */
[----:B------:R-:W-:Y:S01]  /*1180*/  @!P4 LDGSTS.E.LTC128B [R2+0x1c00], desc[UR38][R34.64] ;  /* 0x01c000002202cfae */ /* 0x000fe2000b921966 */
[----:B------:R-:W-:-:S02]  /*1190*/  @!P3 LEA.HI.X R21, R32, R9, R21, 0x2, P2 ;  /* 0x000000092015b211 */ /* 0x000fc400010f1415 */
[----:B------:R-:W-:Y:S01]  /*11a0*/  @!P0 MOV R32, R28 ;  /* 0x0000001c00208202 */ /* 0x000fe20000000f00 */
[----:B------:R3:W-:Y:S02]  /*11b0*/  @P3 STS [R2+0x2000], R31 ;  /* 0x0020001f02003388 */ /* 0x0007e40000000800 */
[----:B------:R-:W4:Y:S02]  /*11c0*/  @!P5 LDC.64 R8, c[0x0][0x268] ;  /* 0x00009a00ff08db82 */ /* 0x000f240000000a00 */
[----:B------:R-:W-:Y:S01]  /*11d0*/  @!P0 IMAD.WIDE.U32 R32, R26, R16, R32 ;  /* 0x000000101a208225 */ /* 0x000fe200078e0020 */
[----:B------:R-:W-:Y:S01]  /*11e0*/  IADD3 R26, R10, 0xc0, RZ ;  /* 0x000000c00a1a7810 */ /* 0x000fe20007ffe0ff */
[----:B------:R-:W-:Y:S01]  /*11f0*/  @!PT LDS RZ, [RZ] ;  /* 0x00000000fffff984 */ /* 0x000fe20000000800 */
[----:B------:R-:W-:Y:S01]  /*1200*/  @!PT LDS RZ, [RZ] ;  /* 0x00000000fffff984 */ /* 0x000fe20000000800 */
[----:B------:R-:W-:Y:S01]  /*1210*/  @!PT LDS RZ, [RZ] ;  /* 0x00000000fffff984 */ /* 0x000fe20000000800 */
[----:B------:R5:W-:Y:S01]  /*1220*/  @!P3 LDGSTS.E.LTC128B [R2+0x2000], desc[UR38][R20.64] ;  /* 0x020000001402bfae */ /* 0x000be2000b921966 */
[----:B--2---:R-:W-:Y:S01]  /*1230*/  @P0 MOV R23, 0xff800000 ;  /* 0xff80000000170802 */ /* 0x004fe20000000f00 */
[----:B------:R-:W-:Y:S01]  /*1240*/  @!P0 IMAD.IADD R30, R33, 0x1, R15 ;  /* 0x00000001211e8824 */ /* 0x000fe200078e020f */
[----:B------:R-:W-:Y:S01]  /*1250*/  @!P0 LEA R46, P2, R32, R4, 0x2 ;  /* 0x00000004202e8211 */ /* 0x000fe200078410ff */
[----:B------:R-:W2:Y:S01]  /*1260*/  @!P6 LDC.64 R16, c[0x0][0x250] ;  /* 0x00009400ff10eb82 */ /* 0x000ea20000000a00 */
[----:B------:R-:W-:Y:S01]  /*1270*/  ISETP.GE.AND P4, PT, R26, R25, PT ;  /* 0x000000191a00720c */ /* 0x000fe20003f86270 */
[----:B------:R2:W-:Y:S01]  /*1280*/  @P0 STS [R2+0x2400], R23 ;  /* 0x0024001702000388 */ /* 0x0005e20000000800 */
[----:B------:R-:W-:Y:S01]  /*1290*/  @!P0 LEA.HI.X R47, R32, R5, R30, 0x2, P2 ;  /* 0x00000005202f8211 */ /* 0x000fe200010f141e */
[----:B------:R-:W-:Y:S01]  /*12a0*/  VIADD R32, R10, 0xd0 ;  /* 0x000000d00a207836 */ /* 0x000fe20000000000 */
[----:B------:R-:W-:-:S02]  /*12b0*/  @!P6 SHF.R.S32.HI R15, RZ, 0x1f, R22 ;  /* 0x0000001fff0fe819 */ /* 0x000fc40000011416 */
[----:B------:R-:W-:Y:S01]  /*12c0*/  IADD3 R30, R10, 0xe0, RZ ;  /* 0x000000e00a1e7810 */ /* 0x000fe20007ffe0ff */
[----:B------:R-:W2:Y:S01]  /*12d0*/  @!P5 LDC.64 R4, c[0x0][0x250] ;  /* 0x00009400ff04db82 */ /* 0x000ea20000000a00 */
[-C--:B------:R-:W-:Y:S01]  /*12e0*/  ISETP.GE.AND P3, PT, R32, R25.reuse, PT ;  /* 0x000000192000720c */ /* 0x080fe20003f66270 */
[----:B-1----:R-:W-:Y:S01]  /*12f0*/  @!P6 IMAD.WIDE.U32 R44, R22, R18, R44 ;  /* 0x00000012162ce225 */ /* 0x002fe200078e002c */
[----:B------:R-:W-:Y:S01]  /*1300*/  ISETP.GE.AND P2, PT, R30, R25, PT ;  /* 0x000000191e00720c */ /* 0x000fe20003f46270 */
[----:B------:R-:W-:Y:S01]  /*1310*/  @!PT LDS RZ, [RZ] ;  /* 0x00000000fffff984 */ /* 0x000fe20000000800 */
[----:B------:R-:W-:Y:S01]  /*1320*/  @!PT LDS RZ, [RZ] ;  /* 0x00000000fffff984 */ /* 0x000fe20000000800 */
[----:B------:R-:W-:Y:S01]  /*1330*/  @!PT LDS RZ, [RZ] ;  /* 0x00000000fffff984 */ /* 0x000fe20000000800 */
[----:B------:R-:W-:Y:S02]  /*1340*/  @!P0 LDGSTS.E.LTC128B [R2+0x2400], desc[UR38][R46.64] ;  /* 0x024000002e028fae */ /* 0x000fe4000b921966 */
[----:B------:R-:W-:Y:S02]  /*1350*/  @P4 IMAD.MOV.U32 R33, RZ, RZ, -0x800000 ;  /* 0xff800000ff214424 */ /* 0x000fe400078e00ff */
[----:B----4-:R-:W-:-:S04]  /*1360*/  @!P5 IMAD.WIDE.U32 R40, R24, R8, R40 ;  /* 0x000000081828d225 */ /* 0x010fc800078e0028 */
[----:B---3--:R-:W-:Y:S02]  /*1370*/  @P5 IMAD.MOV.U32 R31, RZ, RZ, -0x800000 ;  /* 0xff800000ff1f5424 */ /* 0x008fe400078e00ff */
[----:B------:R-:W-:Y:S01]  /*1380*/  @!P3 SHF.R.S32.HI R37, RZ, 0x1f, R32 ;  /* 0x0000001fff25b819 */ /* 0x000fe20000011420 */
[----:B-----5:R-:W-:Y:S01]  /*1390*/  @!P6 IMAD R20, R15, R18, RZ ;  /* 0x000000120f14e224 */ /* 0x020fe200078e02ff */
[----:B------:R-:W-:Y:S02]  /*13a0*/  @!P5 SHF.R.S32.HI R15, RZ, 0x1f, R24 ;  /* 0x0000001fff0fd819 */ /* 0x000fe40000011418 */
[----:B--2---:R-:W-:Y:S01]  /*13b0*/  @!P6 LEA R42, P0, R44, R16, 0x2 ;  /* 0x000000102c2ae211 */ /* 0x004fe200078010ff */
[----:B------:R-:W-:Y:S02]  /*13c0*/  @!P6 IMAD R19, R22, R19, R20 ;  /* 0x000000131613e224 */ /* 0x000fe400078e0214 */
[----:B------:R-:W-:Y:S01]  /*13d0*/  @!P5 IMAD R15, R15, R8, RZ ;  /* 0x000000080f0fd224 */ /* 0x000fe200078e02ff */
[----:B------:R-:W1:Y:S02]  /*13e0*/  @!P4 LDC.64 R22, c[0x0][0x268] ;  /* 0x00009a00ff16cb82 */ /* 0x000e640000000a00 */
[----:B------:R-:W-:Y:S01]  /*13f0*/  @!P6 IADD3 R34, R45, R19, RZ ;  /* 0x000000132d22e210 */ /* 0x000fe20007ffe0ff */
[----:B------:R-:W-:-:S02]  /*1400*/  @!P5 IMAD R20, R24, R9, R15 ;  /* 0x000000091814d224 */ /* 0x000fc400078e020f */
[----:B------:R-:W-:Y:S01]  /*1410*/  @P6 IMAD.MOV.U32 R15, RZ, RZ, -0x800000 ;  /* 0xff800000ff0f6424 */ /* 0x000fe200078e00ff */
[----:B------:R-:W-:Y:S02]  /*1420*/  @!P6 LEA.HI.X R43, R44, R17, R34, 0x2, P0 ;  /* 0x000000112c2be211 */ /* 0x000fe400000f1422 */
[----:B------:R-:W2:Y:S01]  /*1430*/  @!P3 LDC.64 R18, c[0x0][0x268] ;  /* 0x00009a00ff12bb82 */ /* 0x000ea20000000a00 */
[----:B------:R-:W-:Y:S01]  /*1440*/  @!P5 IADD3 R16, R41, R20, RZ ;  /* 0x000000142910d210 */ /* 0x000fe20007ffe0ff */
[----:B------:R1:W-:Y:S01]  /*1450*/  @P6 STS [R2+0x2800], R15 ;  /* 0x0028000f02006388 */ /* 0x0003e20000000800 */
[C---:B------:R-:W-:Y:S02]  /*1460*/  @!P5 LEA R34, P0, R40.reuse, R4, 0x2 ;  /* 0x000000042822d211 */ /* 0x040fe400078010ff */
[----:B------:R-:W-:Y:S01]  /*1470*/  @!P4 SHF.R.S32.HI R41, RZ, 0x1f, R26 ;  /* 0x0000001fff29c819 */ /* 0x000fe2000001141a */
[----:B------:R-:W-:Y:S01]  /*1480*/  @!PT LDS RZ, [RZ] ;  /* 0x00000000fffff984 */ /* 0x000fe20000000800 */
[----:B------:R-:W-:Y:S01]  /*1490*/  @!PT LDS RZ, [RZ] ;  /* 0x00000000fffff984 */ /* 0x000fe20000000800 */
[----:B------:R-:W-:Y:S01]  /*14a0*/  @!PT LDS RZ, [RZ] ;  /* 0x00000000fffff984 */ /* 0x000fe20000000800 */
[----:B------:R3:W-:Y:S01]  /*14b0*/  @!P6 LDGSTS.E.LTC128B [R2+0x2800], desc[UR38][R42.64] ;  /* 0x028000002a02efae */ /* 0x0007e2000b921966 */
[----:B------:R-:W-:Y:S01]  /*14c0*/  @!P5 LEA.HI.X R35, R40, R5, R16, 0x2, P0 ;  /* 0x000000052823d211 */ /* 0x000fe200000f1410 */
[----:B------:R-:W4:Y:S02]  /*14d0*/  @!P2 LDC.64 R8, c[0x0][0x268] ;  /* 0x00009a00ff08ab82 */ /* 0x000f240000000a00 */
[----:B------:R5:W-:Y:S04]  /*14e0*/  @P5 STS [R2+0x2c00], R31 ;  /* 0x002c001f02005388 */ /* 0x000be80000000800 */
[----:B------:R-:W-:Y:S01]  /*14f0*/  @!PT LDS RZ, [RZ] ;  /* 0x00000000fffff984 */ /* 0x000fe20000000800 */
[----:B------:R-:W-:Y:S01]  /*1500*/  @!PT LDS RZ, [RZ] ;  /* 0x00000000fffff984 */ /* 0x000fe20000000800 */
[----:B------:R-:W-:Y:S01]  /*1510*/  @!PT LDS RZ, [RZ] ;  /* 0x00000000fffff984 */ /* 0x000fe20000000800 */
[----:B------:R1:W-:Y:S02]  /*1520*/  @!P5 LDGSTS.E.LTC128B [R2+0x2c00], desc[UR38][R34.64] ;  /* 0x02c000002202dfae */ /* 0x0003e4000b921966 */
[----:B------:R-:W5:Y:S02]  /*1530*/  @!P4 LDC.64 R20, c[0x0][0x250] ;  /* 0x00009400ff14cb82 */ /* 0x000f640000000a00 */
[----:B------:R1:W-:Y:S06]  /*1540*/  @P4 STS [R2+0x3000], R33 ;  /* 0x0030002102004388 */ /* 0x0003ec0000000800 */
[----:B------:R-:W4:Y:S01]  /*1550*/  @!P3 LDC.64 R16, c[0x0][0x250] ;  /* 0x00009400ff10bb82 */ /* 0x000f220000000a00 */
[----:B--2---:R-:W-:-:S02]  /*1560*/  @!P3 IMAD R37, R37, R18, RZ ;  /* 0x000000122525b224 */ /* 0x004fc400078e02ff */
[----:B-1----:R-:W-:Y:S01]  /*1570*/  @!P4 IMAD R15, R41, R22, RZ ;  /* 0x00000016290fc224 */ /* 0x002fe200078e02ff */
[----:B------:R-:W-:Y:S01]  /*1580*/  @!P2 SHF.R.S32.HI R41, RZ, 0x1f, R30 ;  /* 0x0000001fff29a819 */ /* 0x000fe2000001141e */
[----:B------:R-:W-:Y:S02]  /*1590*/  @!P3 IMAD R19, R32, R19, R37 ;  /* 0x000000132013b224 */ /* 0x000fe400078e0225 */
[C---:B------:R-:W-:Y:S01]  /*15a0*/  @!P4 IMAD R15, R26.reuse, R23, R15 ;  /* 0x000000171a0fc224 */ /* 0x040fe200078e020f */
[----:B------:R-:W1:Y:S01]  /*15b0*/  @!P2 LDC.64 R4, c[0x0][0x250] ;  /* 0x00009400ff04ab82 */ /* 0x000e620000000a00 */
[----:B---3--:R-:W-:Y:S01]  /*15c0*/  @!P3 MOV R42, R28 ;  /* 0x0000001c002ab202 */ /* 0x008fe20000000f00 */
[--C-:B------:R-:W-:Y:S02]  /*15d0*/  @!P3 IMAD.MOV.U32 R43, RZ, RZ, R29.reuse ;  /* 0x000000ffff2bb224 */ /* 0x100fe400078e001d */
[----:B------:R-:W-:-:S04]  /*15e0*/  @!P4 IMAD.WIDE.U32 R22, R26, R22, R28 ;  /* 0x000000161a16c225 */ /* 0x000fc800078e001c */
[----:B------:R-:W-:Y:S01]  /*15f0*/  @!P3 IMAD.WIDE.U32 R42, R32, R18, R42 ;  /* 0x00000012202ab225 */ /* 0x000fe200078e002a */
[----:B------:R-:W-:Y:S02]  /*1600*/  IADD3 R18, R10, 0xf0, RZ ;  /* 0x000000f00a127810 */ /* 0x000fe40007ffe0ff */
[----:B-----5:R-:W-:Y:S01]  /*1610*/  @!P4 LEA R20, P0, R22, R20, 0x2 ;  /* 0x000000141614c211 */ /* 0x020fe200078010ff */
[----:B----4-:R-:W-:Y:S01]  /*1620*/  @!P2 IMAD R41, R41, R8, RZ ;  /* 0x000000082929a224 */ /* 0x010fe200078e02ff */
[----:B------:R-:W-:Y:S01]  /*1630*/  ISETP.GE.AND P6, PT, R18, R25, PT ;  /* 0x000000191200720c */ /* 0x000fe20003fc6270 */
[----:B------:R-:W-:Y:S02]  /*1640*/  @!P4 IMAD.IADD R15, R23, 0x1, R15 ;  /* 0x00000001170fc824 */ /* 0x000fe400078e020f */
[----:B------:R-:W-:Y:S01]  /*1650*/  @!P2 IMAD R9, R30, R9, R41 ;  /* 0x000000091e09a224 */ /* 0x000fe200078e0229 */
[----:B------:R-:W-:Y:S01]  /*1660*/  @!P3 LEA R16, P5, R42, R16, 0x2 ;  /* 0x000000102a10b211 */ /* 0x000fe200078a10ff */
[----:B------:R-:W-:Y:S01]  /*1670*/  @!P2 IMAD.WIDE.U32 R30, R30, R8, R28 ;  /* 0x000000081e1ea225 */ /* 0x000fe200078e001c */
[----:B------:R-:W-:-:S02]  /*1680*/  @!P4 LEA.HI.X R21, R22, R21, R15, 0x2, P0 ;  /* 0x000000151615c211 */ /* 0x000fc400000f140f */
[----:B------:R-:W-:Y:S01]  /*1690*/  @P3 MOV R15, 0xff800000 ;  /* 0xff800000000f3802 */ /* 0x000fe20000000f00 */
[----:B------:R-:W-:Y:S01]  /*16a0*/  @!P3 IMAD.IADD R19, R43, 0x1, R19 ;  /* 0x000000012b13b824 */ /* 0x000fe200078e0213 */
[----:B------:R-:W-:Y:S01]  /*16b0*/  @!P2 IADD3 R9, R31, R9, RZ ;  /* 0x000000091f09a210 */ /* 0x000fe20007ffe0ff */
[----:B------:R-:W-:Y:S01]  /*16c0*/  @!PT LDS RZ, [RZ] ;  /* 0x00000000fffff984 */ /* 0x000fe20000000800 */
[----:B------:R-:W-:Y:S01]  /*16d0*/  @!PT LDS RZ, [RZ] ;  /* 0x00000000fffff984 */ /* 0x000fe20000000800 */
[----:B------:R-:W-:Y:S01]  /*16e0*/  @!PT LDS RZ, [RZ] ;  /* 0x00000000fffff984 */ /* 0x000fe20000000800 */
[----:B------:R2:W-:Y:S01]  /*16f0*/  @!P4 LDGSTS.E.LTC128B [R2+0x3000], desc[UR38][R20.64] ;  /* 0x030000001402cfae */ /* 0x0005e2000b921966 */
[----:B-1----:R-:W-:Y:S02]  /*1700*/  @!P2 LEA R4, P0, R30, R4, 0x2 ;  /* 0x000000041e04a211 */ /* 0x002fe400078010ff */
        /* <DEDUP_REMOVED lines=31> */
.L_x_1278:
[----:B------:R-:W-:Y:S05]  /*1900*/  BSYNC B0 ;  /* 0x0000000000007941 */ /* 0x000fea0003800000 */
.L_x_1277:
[----:B------:R-:W-:Y:S01]  /*1910*/  USHF.L.U32 UR4, UR36, 0x6, URZ ;  /* 0x0000000624047899 */ /* 0x000fe2000800063f */
[C---:B-1----:R-:W-:Y:S01]  /*1920*/  @P1 IMAD.HI.U32 R13, R14.reuse, R13, RZ ;  /* 0x0000000d0e0d1227 */ /* 0x042fe200078e00ff */
[----:B--23--:R-:W-:Y:S01]  /*1930*/  MOV R4, R14 ;  /* 0x0000000e00047202 */ /* 0x00cfe20000000f00 */
[----:B------:R-:W0:Y:S01]  /*1940*/  LDGDEPBAR ;  /* 0x00000000000079af */ /* 0x000e220000000000 */
[----:B------:R-:W-:Y:S01]  /*1950*/  ISETP.GE.AND P0, PT, R14, R27, PT ;  /* 0x0000001b0e00720c */ /* 0x000fe20003f06270 */
[----:B------:R-:W-:Y:S01]  /*1960*/  IMAD.SHL.U32 R15, R3, 0x4, RZ ;  /* 0x00000004030f7824 */ /* 0x000fe200078e00ff */
[----:B----4-:R-:W-:Y:S01]  /*1970*/  @P1 SHF.R.U32.HI R4, RZ, R0, R13 ;  /* 0x00000000ff041219 */ /* 0x010fe2000001160d */
[----:B------:R-:W-:Y:S01]  /*1980*/  IMAD R0, R39, R6, RZ ;  /* 0x0000000627007224 */ /* 0x000fe200078e02ff */
[----:B------:R-:W-:Y:S01]  /*1990*/  IADD3 R12, R12, -UR4, RZ ;  /* 0x800000040c0c7c10 */ /* 0x000fe2000fffe0ff */
[----:B------:R-:W-:Y:S01]  /*19a0*/  USHF.R.S32.HI UR5, URZ, 0x1f, UR4 ;  /* 0x0000001f3f057899 */ /* 0x000fe20008011404 */
[----:B------:R-:W-:Y:S01]  /*19b0*/  SEL R2, R4, 0xffffffff, !P0 ;  /* 0xffffffff04027807 */ /* 0x000fe20004000000 */
[C---:B------:R-:W-:Y:S01]  /*19c0*/  IMAD R7, R36.reuse, R7, R0 ;  /* 0x0000000724077224 */ /* 0x040fe200078e0200 */
[----:B------:R-:W-:Y:S01]  /*19d0*/  ISETP.GE.AND P4, PT, R15, R12, PT ;  /* 0x0000000c0f00720c */ /* 0x000fe20003f86270 */
[----:B------:R-:W1:Y:S01]  /*19e0*/  S2R R0, SR_CgaCtaId ;  /* 0x0000000000007919 */ /* 0x000e620000008800 */
[----:B------:R-:W-:Y:S01]  /*19f0*/  SHF.R.S32.HI R5, RZ, 0x1f, R4 ;  /* 0x0000001fff057819 */ /* 0x000fe20000011404 */
[----:B------:R-:W-:Y:S01]  /*1a00*/  IMAD.WIDE.U32 R22, R36, R6, UR4 ;  /* 0x0000000424167e25 */ /* 0x000fe2000f8e0006 */
[----:B------:R-:W-:Y:S01]  /*1a10*/  ISETP.LT.OR P4, PT, R2, RZ, P4 ;  /* 0x000000ff0200720c */ /* 0x000fe20002781670 */
[----:B------:R-:W-:Y:S01]  /*1a20*/  ULDC.64 UR4, c[0x0][0x240] ;  /* 0x0000900000047ab9 */ /* 0x000fe20000000a00 */
[----:B------:R-:W-:Y:S01]  /*1a30*/  IADD3 R40, -R4, RZ, RZ ;  /* 0x000000ff04287210 */ /* 0x000fe20007ffe1ff */
[----:B------:R-:W-:Y:S01]  /*1a40*/  IMAD.IADD R23, R23, 0x1, R7 ;  /* 0x0000000117177824 */ /* 0x000fe200078e0207 */
[----:B------:R-:W-:Y:S01]  /*1a50*/  ISETP.LT.OR P5, PT, R25, 0x3, P4 ;  /* 0x000000031900780c */ /* 0x000fe200027a1670 */
[----:B------:R-:W-:Y:S01]  /*1a60*/  IMAD R5, R5, UR4, RZ ;  /* 0x0000000405057c24 */ /* 0x000fe2000f8e02ff */
[----:B------:R-:W-:Y:S01]  /*1a70*/  SHF.R.S32.HI R41, RZ, 0x1f, R15 ;  /* 0x0000001fff297819 */ /* 0x000fe2000001140f */
[----:B------:R-:W-:Y:S01]  /*1a80*/  IMAD R40, R11, R40, R14 ;  /* 0x000000280b287224 */ /* 0x000fe200078e020e */
[----:B------:R-:W-:Y:S01]  /*1a90*/  LEA R37, R10, R15, 0x6 ;  /* 0x0000000f0a257211 */ /* 0x000fe200078e30ff */
[----:B------:R-:W-:-:S02]  /*1aa0*/  IMAD R5, R4, UR5, R5 ;  /* 0x0000000504057c24 */ /* 0x000fc4000f8e0205 */
[----:B------:R-:W-:Y:S01]  /*1ab0*/  IMAD.WIDE.U32 R22, R4, UR4, R22 ;  /* 0x0000000404167c25 */ /* 0x000fe2000f8e0016 */
[----:B------:R-:W-:Y:S01]  /*1ac0*/  SHF.R.S32.HI R38, RZ, 0x1f, R40 ;  /* 0x0000001fff267819 */ /* 0x000fe20000011428 */
[----:B------:R-:W2:Y:S01]  /*1ad0*/  @!P4 LDC.64 R20, c[0x0][0x238] ;  /* 0x00008e00ff14cb82 */ /* 0x000ea20000000a00 */
[----:B------:R-:W-:Y:S01]  /*1ae0*/  ULDC.64 UR4, c[0x0][0x230] ;  /* 0x00008c0000047ab9 */ /* 0x000fe20000000a00 */
[----:B------:R-:W-:Y:S02]  /*1af0*/  IMAD.IADD R23, R23, 0x1, R5 ;  /* 0x0000000117177824 */ /* 0x000fe400078e0205 */
[----:B------:R-:W-:Y:S02]  /*1b00*/  IMAD R5, R38, UR4, RZ ;  /* 0x0000000426057c24 */ /* 0x000fe4000f8e02ff */
[C---:B------:R-:W-:Y:S02]  /*1b10*/  IMAD.WIDE.U32 R22, R40.reuse, UR4, R22 ;  /* 0x0000000428167c25 */ /* 0x040fe4000f8e0016 */
[----:B------:R-:W3:Y:S02]  /*1b20*/  @!P5 LDC.64 R18, c[0x0][0x238] ;  /* 0x00008e00ff12db82 */ /* 0x000ee40000000a00 */
[----:B------:R-:W-:Y:S01]  /*1b30*/  IMAD R4, R40, UR5, R5 ;  /* 0x0000000528047c24 */ /* 0x000fe2000f8e0205 */
[----:B------:R-:W-:-:S02]  /*1b40*/  IADD3 R46, P0, R15, R22, RZ ;  /* 0x000000160f2e7210 */ /* 0x000fc40007f1e0ff */
[----:B------:R-:W-:Y:S02]  /*1b50*/  MOV R5, 0x400 ;  /* 0x0000040000057802 */ /* 0x000fe40000000f00 */
[----:B------:R-:W-:Y:S01]  /*1b60*/  IADD3.X R47, R41, R23, R4, P0, !PT ;  /* 0x00000017292f7210 */ /* 0x000fe200007fe404 */
[----:B------:R-:W4:Y:S01]  /*1b70*/  @!P4 LDC.64 R16, c[0x0][0x210] ;  /* 0x00008400ff10cb82 */ /* 0x000f220000000a00 */
[----:B-1----:R-:W-:Y:S01]  /*1b80*/  LEA R0, R0, R5, 0x18 ;  /* 0x0000000500007211 */ /* 0x002fe200078ec0ff */
[----:B------:R-:W-:-:S03]  /*1b90*/  IMAD.SHL.U32 R23, R3, 0x10, RZ ;  /* 0x0000001003177824 */ /* 0x000fc600078e00ff */
[C---:B------:R-:W-:Y:S01]  /*1ba0*/  @!P5 LEA R13, R37.reuse, R0, 0x2 ;  /* 0x00000000250dd211 */ /* 0x040fe200078e10ff */
[----:B------:R-:W-:Y:S01]  /*1bb0*/  @!P4 IMAD R5, R37, 0x4, R0 ;  /* 0x000000042505c824 */ /* 0x000fe200078e0200 */
[----:B------:R-:W-:Y:S01]  /*1bc0*/  LOP3.LUT R23, R23, 0xf0, RZ, 0xc0, !PT ;  /* 0x000000f017177812 */ /* 0x000fe200078ec0ff */
[----:B------:R-:W1:Y:S01]  /*1bd0*/  @!P5 LDC.64 R6, c[0x0][0x210] ;  /* 0x00008400ff06db82 */ /* 0x000e620000000a00 */
[----:B--2---:R-:W-:-:S04]  /*1be0*/  @!P4 IADD3 R20, P2, R46, R20, RZ ;  /* 0x000000142e14c210 */ /* 0x004fc80007f5e0ff */
[----:B------:R-:W-:-:S03]  /*1bf0*/  @!P4 IADD3.X R21, R47, R21, RZ, P2, !PT ;  /* 0x000000152f15c210 */ /* 0x000fc600017fe4ff */
[----:B------:R-:W2:Y:S01]  /*1c00*/  @!P4 LDC.64 R8, c[0x0][0x210] ;  /* 0x00008400ff08cb82 */ /* 0x000ea20000000a00 */
[----:B---3--:R-:W-:-:S04]  /*1c10*/  @!P5 LEA R4, P0, R18, R46, 0x1 ;  /* 0x0000002e1204d211 */ /* 0x008fc800078008ff */
[----:B------:R-:W-:Y:S02]  /*1c20*/  @!P5 LEA.HI.X R19, R18, R47, R19, 0x1, P0 ;  /* 0x0000002f1213d211 */ /* 0x000fe400000f0c13 */
[----:B----4-:R-:W-:-:S04]  /*1c30*/  @!P4 LEA R16, P3, R46, R16, 0x2 ;  /* 0x000000102e10c211 */ /* 0x010fc800078610ff */
[----:B------:R-:W-:Y:S02]  /*1c40*/  @!P4 LEA.HI.X R17, R46, R17, R47, 0x2, P3 ;  /* 0x000000112e11c211 */ /* 0x000fe400018f142f */
[----:B-1----:R-:W-:-:S03]  /*1c50*/  @!P5 LEA R6, P0, R4, R6, 0x2 ;  /* 0x000000060406d211 */ /* 0x002fc600078010ff */
[----:B------:R-:W-:Y:S01]  /*1c60*/  @!PT LDS RZ, [RZ] ;  /* 0x00000000fffff984 */ /* 0x000fe20000000800 */
[----:B------:R-:W-:Y:S01]  /*1c70*/  @!PT LDS RZ, [RZ] ;  /* 0x00000000fffff984 */ /* 0x000fe20000000800 */
[----:B------:R-:W-:Y:S01]  /*1c80*/  @!PT LDS RZ, [RZ] ;  /* 0x00000000fffff984 */ /* 0x000fe20000000800 */
[----:B------:R1:W-:Y:S01]  /*1c90*/  @!P4 LDGSTS.E.BYPASS.LTC128B.128 [R5+0x4040], desc[UR38][R16.64] ;  /* 0x040400001005cfae */ /* 0x0003e2000b901d66 */
[----:B------:R-:W-:-:S03]  /*1ca0*/  @!P5 LEA.HI.X R7, R4, R7, R19, 0x2, P0 ;  /* 0x000000070407d211 */ /* 0x000fc600000f1413 */
[----:B------:R-:W0:Y:S01]  /*1cb0*/  LDGDEPBAR ;  /* 0x00000000000079af */ /* 0x000e220000000000 */
[----:B------:R-:W-:Y:S02]  /*1cc0*/  @!P4 LEA R19, R37, R0, 0x2 ;  /* 0x000000002513c211 */ /* 0x000fe400078e10ff */
[C---:B--2---:R-:W-:Y:S02]  /*1cd0*/  @!P4 LEA R8, P2, R20.reuse, R8, 0x2 ;  /* 0x000000081408c211 */ /* 0x044fe400078410ff */
[----:B------:R-:W-:Y:S02]  /*1ce0*/  SHF.R.U32.HI R4, RZ, 0x4, R23 ;  /* 0x00000004ff047819 */ /* 0x000fe40000011617 */
[----:B------:R-:W-:Y:S02]  /*1cf0*/  @!P4 LEA.HI.X R9, R20, R9, R21, 0x2, P2 ;  /* 0x000000091409c211 */ /* 0x000fe400010f1415 */
[----:B------:R-:W-:-:S03]  /*1d00*/  LOP3.LUT R21, R23, 0xf, R10, 0xf8, !PT ;  /* 0x0000000f17157812 */ /* 0x000fc600078ef80a */
[----:B------:R1:W-:Y:S01]  /*1d10*/  @!P4 LDGSTS.E.BYPASS.LTC128B.128 [R19+0x5040], desc[UR38][R8.64] ;  /* 0x050400000813cfae */ /* 0x0003e2000b901d66 */
[----:B------:R-:W-:-:S03]  /*1d20*/  LOP3.LUT R21, R21, R4, RZ, 0x3c, !PT ;  /* 0x0000000415157212 */ /* 0x000fc600078e3cff */
[----:B------:R-:W0:Y:S01]  /*1d30*/  LDGDEPBAR ;  /* 0x00000000000079af */ /* 0x000e220000000000 */
[----:B------:R-:W-:-:S03]  /*1d40*/  LEA R42, R21, R0, 0x2 ;  /* 0x00000000152a7211 */ /* 0x000fc600078e10ff */
[----:B------:R1:W-:Y:S04]  /*1d50*/  @!P5 LDGSTS.E.BYPASS.LTC128B.128 [R13+0x6040], desc[UR38][R6.64] ;  /* 0x06040000060ddfae */ /* 0x0003e8000b901d66 */
[----:B------:R-:W0:Y:S01]  /*1d60*/  LDGDEPBAR ;  /* 0x00000000000079af */ /* 0x000e220000000000 */
[----:B------:R-:W-:-:S04]  /*1d70*/  DEPBAR.LE SB0, 0x3 ;  /* 0x000080c00000791a */ /* 0x000fc80000000000 */
[----:B------:R-:W-:Y:S05]  /*1d80*/  WARPSYNC.ALL ;  /* 0x0000000000007948 */ /* 0x000fea0003800000 */
[----:B------:R-:W-:Y:S08]  /*1d90*/  BAR.SYNC.DEFER_BLOCKING 0x0 ;  /* 0x0000000000007b1d */ /* 0x000ff00000010000 */
[----:B------:R-:W2:Y:S01]  /*1da0*/  S2UR UR4, SR_CTAID.Y ;  /* 0x00000000000479c3 */ /* 0x000ea20000002600 */
[----:B------:R-:W3:Y:S04]  /*1db0*/  LDS R4, [R42+0x400] ;  /* 0x000400002a047984 */ /* 0x000ee80000000800 */
[----:B------:R-:W1:Y:S04]  /*1dc0*/  LDS R34, [R42] ;  /* 0x000000002a227984 */ /* 0x000e680000000800 */
[----:B------:R-:W4:Y:S04]  /*1dd0*/  LDS R32, [R42+0x800] ;  /* 0x000800002a207984 */ /* 0x000f280000000800 */
[----:B------:R-:W5:Y:S04]  /*1de0*/  LDS R30, [R42+0xc00] ;  /* 0x000c00002a1e7984 */ /* 0x000f680000000800 */
[----:B------:R-:W2:Y:S04]  /*1df0*/  LDS R28, [R42+0x1000] ;  /* 0x001000002a1c7984 */ /* 0x000ea80000000800 */
[----:B------:R-:W2:Y:S04]  /*1e00*/  LDS R26, [R42+0x1400] ;  /* 0x001400002a1a7984 */ /* 0x000ea80000000800 */
[----:B------:R-:W2:Y:S04]  /*1e10*/  LDS R53, [R42+0x1800] ;  /* 0x001800002a357984 */ /* 0x000ea80000000800 */
[----:B------:R-:W2:Y:S04]  /*1e20*/  LDS R51, [R42+0x1c00] ;  /* 0x001c00002a337984 */ /* 0x000ea80000000800 */
[----:B------:R-:W2:Y:S04]  /*1e30*/  LDS R49, [R42+0x2000] ;  /* 0x002000002a317984 */ /* 0x000ea80000000800 */
[----:B------:R-:W2:Y:S04]  /*1e40*/  LDS R45, [R42+0x2400] ;  /* 0x002400002a2d7984 */ /* 0x000ea80000000800 */
[----:B------:R-:W2:Y:S01]  /*1e50*/  LDS R43, [R42+0x2800] ;  /* 0x002800002a2b7984 */ /* 0x000ea20000000800 */
[----:B---3--:R-:W-:-:S03]  /*1e60*/  FSETP.NEU.FTZ.AND P3, PT, R4, -INF , PT ;  /* 0xff8000000400780b */ /* 0x008fc60003f7d000 */
[----:B------:R-:W3:Y:S01]  /*1e70*/  LDS R35, [R42+0x2c00] ;  /* 0x002c00002a237984 */ /* 0x000ee20000000800 */
[----:B-1----:R-:W-:Y:S02]  /*1e80*/  FMNMX.FTZ R5, R4, R34, !PT ;  /* 0x0000002204057209 */ /* 0x002fe40007810000 */
[----:B------:R-:W-:Y:S01]  /*1e90*/  FSETP.NEU.FTZ.AND P5, PT, R34, -INF , PT ;  /* 0xff8000002200780b */ /* 0x000fe20003fbd000 */
[----:B------:R-:W1:Y:S01]  /*1ea0*/  LDS R33, [R42+0x3000] ;  /* 0x003000002a217984 */ /* 0x000e620000000800 */
[----:B----4-:R-:W-:Y:S02]  /*1eb0*/  FMNMX.FTZ R5, R5, R32, !PT ;  /* 0x0000002005057209 */ /* 0x010fe40007810000 */
[----:B------:R-:W-:Y:S01]  /*1ec0*/  FSETP.NEU.FTZ.AND P2, PT, R32, -INF , PT ;  /* 0xff8000002000780b */ /* 0x000fe20003f5d000 */
[----:B------:R-:W4:Y:S01]  /*1ed0*/  LDS R31, [R42+0x3400] ;  /* 0x003400002a1f7984 */ /* 0x000f220000000800 */
[----:B-----5:R-:W-:-:S03]  /*1ee0*/  FMNMX.FTZ R5, R5, R30, !PT ;  /* 0x0000001e05057209 */ /* 0x020fc60007810000 */
[----:B------:R-:W5:Y:S01]  /*1ef0*/  LDS R29, [R42+0x3800] ;  /* 0x003800002a1d7984 */ /* 0x000f620000000800 */
[----:B--2---:R-:W-:-:S03]  /*1f00*/  FMNMX.FTZ R5, R5, R28, !PT ;  /* 0x0000001c05057209 */ /* 0x004fc60007810000 */
[----:B------:R-:W2:Y:S01]  /*1f10*/  LDS R27, [R42+0x3c00] ;  /* 0x003c00002a1b7984 */ /* 0x000ea20000000800 */
[----:B------:R-:W-:-:S04]  /*1f20*/  FMNMX.FTZ R6, R5, R26, !PT ;  /* 0x0000001a05067209 */ /* 0x000fc80007810000 */
[----:B------:R-:W-:-:S04]  /*1f30*/  FMNMX.FTZ R6, R6, R53, !PT ;  /* 0x0000003506067209 */ /* 0x000fc80007810000 */
[----:B------:R-:W-:-:S04]  /*1f40*/  FMNMX.FTZ R6, R6, R51, !PT ;  /* 0x0000003306067209 */ /* 0x000fc80007810000 */
[----:B------:R-:W-:-:S04]  /*1f50*/  FMNMX.FTZ R6, R6, R49, !PT ;  /* 0x0000003106067209 */ /* 0x000fc80007810000 */
[----:B------:R-:W-:-:S04]  /*1f60*/  FMNMX.FTZ R6, R6, R45, !PT ;  /* 0x0000002d06067209 */ /* 0x000fc80007810000 */
[----:B------:R-:W-:-:S04]  /*1f70*/  FMNMX.FTZ R6, R6, R43, !PT ;  /* 0x0000002b06067209 */ /* 0x000fc80007810000 */
[----:B---3--:R-:W-:-:S04]  /*1f80*/  FMNMX.FTZ R6, R6, R35, !PT ;  /* 0x0000002306067209 */ /* 0x008fc80007810000 */
[----:B-1----:R-:W-:-:S04]  /*1f90*/  FMNMX.FTZ R6, R6, R33, !PT ;  /* 0x0000002106067209 */ /* 0x002fc80007810000 */
[----:B----4-:R-:W-:-:S04]  /*1fa0*/  FMNMX.FTZ R6, R6, R31, !PT ;  /* 0x0000001f06067209 */ /* 0x010fc80007810000 */
[----:B-----5:R-:W-:-:S04]  /*1fb0*/  FMNMX.FTZ R6, R6, R29, !PT ;  /* 0x0000001d06067209 */ /* 0x020fc80007810000 */
[----:B--2---:R-:W-:-:S05]  /*1fc0*/  FMNMX.FTZ R7, R6, R27, !PT ;  /* 0x0000001b06077209 */ /* 0x004fca0007810000 */
        /* <DEDUP_REMOVED lines=36> */
[----:B------:R-:W-:Y:S01]  /*2210*/  FADD.FTZ R30, R29, -R24 ;  /* 0x800000181d1e7221 */ /* 0x000fe20000010000 */
[----:B------:R-:W3:Y:S01]  /*2220*/  MUFU.EX2 R21, R21 ;  /* 0x0000001500157308 */ /* 0x000ee20000000800 */
[----:B-1----:R-:W-:Y:S01]  /*2230*/  FADD.FTZ R5, RZ, R23 ;  /* 0x00000017ff057221 */ /* 0x002fe20000010000 */
[----:B------:R-:W-:Y:S01]  /*2240*/  FMUL.FTZ R7, R7, 1.4426950216293334961 ;  /* 0x3fb8aa3b07077820 */ /* 0x000fe20000410000 */
[----:B------:R-:W-:Y:S01]  /*2250*/  FMUL.FTZ R6, R6, 1.4426950216293334961 ;  /* 0x3fb8aa3b06067820 */ /* 0x000fe20000410000 */
[----:B------:R-:W-:Y:S01]  /*2260*/  FMUL.FTZ R4, R4, 1.4426950216293334961 ;  /* 0x3fb8aa3b04047820 */ /* 0x000fe20000410000 */
[----:B------:R-:W-:Y:S01]  /*2270*/  FMUL.FTZ R30, R30, 1.4426950216293334961 ;  /* 0x3fb8aa3b1e1e7820 */ /* 0x000fe20000410000 */
[----:B------:R-:W-:-:S02]  /*2280*/  SEL R32, R3, 0xffffffff, P5 ;  /* 0xffffffff03207807 */ /* 0x000fc40002800000 */
[----:B------:R-:W1:Y:S01]  /*2290*/  MUFU.EX2 R20, R20 ;  /* 0x0000001400147308 */ /* 0x000e620000000800 */
[----:B--2---:R-:W-:Y:S01]  /*22a0*/  FADD.FTZ R18, R5, R22 ;  /* 0x0000001605127221 */ /* 0x004fe20000010000 */
[--C-:B------:R-:W-:Y:S01]  /*22b0*/  FADD.FTZ R5, R33, -R24.reuse ;  /* 0x8000001821057221 */ /* 0x100fe20000010000 */
[----:B------:R-:W-:Y:S01]  /*22c0*/  FADD.FTZ R24, R27, -R24 ;  /* 0x800000181b187221 */ /* 0x000fe20000010000 */
[C---:B------:R-:W-:Y:S01]  /*22d0*/  @P3 IADD3 R32, R3.reuse, 0x10, RZ ;  /* 0x0000001003203810 */ /* 0x040fe20007ffe0ff */
[----:B------:R-:W-:Y:S02]  /*22e0*/  @P2 VIADD R32, R3, 0x20 ;  /* 0x0000002003202836 */ /* 0x000fe40000000000 */
[----:B------:R-:W-:Y:S01]  /*22f0*/  FMUL.FTZ R5, R5, 1.4426950216293334961 ;  /* 0x3fb8aa3b05057820 */ /* 0x000fe20000410000 */
[----:B------:R-:W-:Y:S01]  /*2300*/  FMUL.FTZ R24, R24, 1.4426950216293334961 ;  /* 0x3fb8aa3b18187820 */ /* 0x000fe20000410000 */
[----:B------:R-:W2:Y:S01]  /*2310*/  MUFU.EX2 R19, R19 ;  /* 0x0000001300137308 */ /* 0x000ea20000000800 */
[----:B---3--:R-:W-:Y:S01]  /*2320*/  FADD.FTZ R18, R18, R21 ;  /* 0x0000001512127221 */ /* 0x008fe20000010000 */
[----:B------:R-:W-:-:S02]  /*2330*/  @P0 IADD3 R32, R3, 0x30, RZ ;  /* 0x0000003003200810 */ /* 0x000fc40007ffe0ff */
[----:B------:R-:W-:Y:S02]  /*2340*/  FSETP.NEU.FTZ.AND P0, PT, R51, -INF , PT ;  /* 0xff8000003300780b */ /* 0x000fe40003f1d000 */
[----:B------:R-:W-:Y:S02]  /*2350*/  FSETP.NEU.FTZ.AND P5, PT, R28, -INF , PT ;  /* 0xff8000001c00780b */ /* 0x000fe40003fbd000 */
[----:B------:R-:W3:Y:S01]  /*2360*/  MUFU.EX2 R17, R17 ;  /* 0x0000001100117308 */ /* 0x000ee20000000800 */
[----:B-1----:R-:W-:Y:S01]  /*2370*/  FADD.FTZ R18, R18, R20 ;  /* 0x0000001412127221 */ /* 0x002fe20000010000 */
[----:B------:R-:W-:Y:S02]  /*2380*/  FSETP.NEU.FTZ.AND P3, PT, R26, -INF , PT ;  /* 0xff8000001a00780b */ /* 0x000fe40003f7d000 */
[----:B------:R-:W-:-:S04]  /*2390*/  FSETP.NEU.FTZ.AND P2, PT, R53, -INF , PT ;  /* 0xff8000003500780b */ /* 0x000fc80003f5d000 */
[----:B------:R-:W1:Y:S01]  /*23a0*/  MUFU.EX2 R16, R16 ;  /* 0x0000001000107308 */ /* 0x000e620000000800 */
[----:B--2---:R-:W-:Y:S02]  /*23b0*/  FADD.FTZ R18, R18, R19 ;  /* 0x0000001312127221 */ /* 0x004fe40000010000 */
[----:B------:R-:W-:Y:S02]  /*23c0*/  @P5 IADD3 R32, R3, 0x40, RZ ;  /* 0x0000004003205810 */ /* 0x000fe40007ffe0ff */
[----:B------:R-:W-:Y:S02]  /*23d0*/  FSETP.NEU.FTZ.AND P5, PT, R49, -INF , PT ;  /* 0xff8000003100780b */ /* 0x000fe40003fbd000 */
[----:B------:R-:W-:Y:S01]  /*23e0*/  @P3 VIADD R32, R3, 0x50 ;  /* 0x0000005003203836 */ /* 0x000fe20000000000 */
[----:B------:R-:W2:Y:S01]  /*23f0*/  MUFU.EX2 R13, R13 ;  /* 0x0000000d000d7308 */ /* 0x000ea20000000800 */
[----:B---3--:R-:W-:Y:S01]  /*2400*/  FADD.FTZ R18, R18, R17 ;  /* 0x0000001112127221 */ /* 0x008fe20000010000 */
[----:B------:R-:W-:-:S02]  /*2410*/  FSETP.NEU.FTZ.AND P3, PT, R45, -INF , PT ;  /* 0xff8000002d00780b */ /* 0x000fc40003f7d000 */
[----:B------:R-:W-:Y:S02]  /*2420*/  @P2 IADD3 R32, R3, 0x60, RZ ;  /* 0x0000006003202810 */ /* 0x000fe40007ffe0ff */
[----:B------:R-:W-:Y:S02]  /*2430*/  FSETP.NEU.FTZ.AND P2, PT, R43, -INF , PT ;  /* 0xff8000002b00780b */ /* 0x000fe40003f5d000 */
[----:B------:R-:W3:Y:S01]  /*2440*/  MUFU.EX2 R9, R9 ;  /* 0x0000000900097308 */ /* 0x000ee20000000800 */
[----:B-1----:R-:W-:Y:S01]  /*2450*/  FADD.FTZ R18, R18, R16 ;  /* 0x0000001012127221 */ /* 0x002fe20000010000 */
[C---:B------:R-:W-:Y:S01]  /*2460*/  @P0 IADD3 R32, R3.reuse, 0x70, RZ ;  /* 0x0000007003200810 */ /* 0x040fe20007ffe0ff */
[----:B------:R-:W-:Y:S01]  /*2470*/  @P5 VIADD R32, R3, 0x80 ;  /* 0x0000008003205836 */ /* 0x000fe20000000000 */
[----:B------:R-:W-:Y:S02]  /*2480*/  FSETP.NEU.FTZ.AND P0, PT, R35, -INF , PT ;  /* 0xff8000002300780b */ /* 0x000fe40003f1d000 */
[----:B------:R-:W-:-:S02]  /*2490*/  FSETP.NEU.FTZ.AND P5, PT, R33, -INF , PT ;  /* 0xff8000002100780b */ /* 0x000fc40003fbd000 */
[----:B------:R-:W1:Y:S01]  /*24a0*/  MUFU.EX2 R8, R8 ;  /* 0x0000000800087308 */ /* 0x000e620000000800 */
[----:B--2---:R-:W-:Y:S01]  /*24b0*/  FADD.FTZ R18, R18, R13 ;  /* 0x0000000d12127221 */ /* 0x004fe20000010000 */
[----:B------:R-:W-:Y:S02]  /*24c0*/  @P3 IADD3 R32, R3, 0x90, RZ ;  /* 0x0000009003203810 */ /* 0x000fe40007ffe0ff */
[----:B------:R-:W-:Y:S02]  /*24d0*/  FSETP.NEU.FTZ.AND P3, PT, R31, -INF , PT ;  /* 0xff8000001f00780b */ /* 0x000fe40003f7d000 */
[----:B------:R-:W-:Y:S02]  /*24e0*/  @P2 IADD3 R32, R3, 0xa0, RZ ;  /* 0x000000a003202810 */ /* 0x000fe40007ffe0ff */
[----:B------:R-:W2:Y:S01]  /*24f0*/  MUFU.EX2 R7, R7 ;  /* 0x0000000700077308 */ /* 0x000ea20000000800 */
[----:B---3--:R-:W-:Y:S01]  /*2500*/  FADD.FTZ R18, R18, R9 ;  /* 0x0000000912127221 */ /* 0x008fe20000010000 */
[----:B------:R-:W-:Y:S01]  /*2510*/  FSETP.NEU.FTZ.AND P2, PT, R29, -INF , PT ;  /* 0xff8000001d00780b */ /* 0x000fe20003f5d000 */
[----:B------:R-:W-:Y:S01]  /*2520*/  @P0 VIADD R32, R3, 0xb0 ;  /* 0x000000b003200836 */ /* 0x000fe20000000000 */
[----:B------:R-:W-:-:S02]  /*2530*/  FSETP.NEU.FTZ.AND P0, PT, R27, -INF , PT ;  /* 0xff8000001b00780b */ /* 0x000fc40003f1d000 */
[C---:B------:R-:W-:Y:S02]  /*2540*/  @P5 IADD3 R32, R3.reuse, 0xc0, RZ ;  /* 0x000000c003205810 */ /* 0x040fe40007ffe0ff */
[----:B------:R-:W3:Y:S01]  /*2550*/  MUFU.EX2 R6, R6 ;  /* 0x0000000600067308 */ /* 0x000ee20000000800 */
[----:B-1----:R-:W-:Y:S01]  /*2560*/  FADD.FTZ R18, R18, R8 ;  /* 0x0000000812127221 */ /* 0x002fe20000010000 */
[C---:B------:R-:W-:Y:S02]  /*2570*/  @P3 IADD3 R32, R3.reuse, 0xd0, RZ ;  /* 0x000000d003203810 */ /* 0x040fe40007ffe0ff */
[----:B------:R-:W-:-:S03]  /*2580*/  ISETP.NE.AND P3, PT, R3, RZ, PT ;  /* 0x000000ff0300720c */ /* 0x000fc60003f65270 */
[C---:B------:R-:W-:Y:S01]  /*2590*/  @P2 VIADD R32, R3.reuse, 0xe0 ;  /* 0x000000e003202836 */ /* 0x040fe20000000000 */
[----:B------:R-:W1:Y:S01]  /*25a0*/  MUFU.EX2 R5, R5 ;  /* 0x0000000500057308 */ /* 0x000e620000000800 */
[----:B--2---:R-:W-:Y:S01]  /*25b0*/  FADD.FTZ R18, R18, R7 ;  /* 0x0000000712127221 */ /* 0x004fe20000010000 */
[----:B------:R-:W-:-:S05]  /*25c0*/  @P0 IADD3 R32, R3, 0xf0, RZ ;  /* 0x000000f003200810 */ /* 0x000fca0007ffe0ff */
[----:B------:R-:W2:Y:S01]  /*25d0*/  SHFL.BFLY PT, R27, R32, 0x8, 0x1f ;  /* 0x0d001f00201b7f89 */ /* 0x000ea200000e0000 */
[----:B------:R-:W4:Y:S01]  /*25e0*/  MUFU.EX2 R4, R4 ;  /* 0x0000000400047308 */ /* 0x000f220000000800 */
[----:B---3--:R-:W-:-:S07]  /*25f0*/  FADD.FTZ R18, R18, R6 ;  /* 0x0000000612127221 */ /* 0x008fce0000010000 */
[----:B------:R-:W3:Y:S01]  /*2600*/  MUFU.EX2 R30, R30 ;  /* 0x0000001e001e7308 */ /* 0x000ee20000000800 */
[----:B-1----:R-:W-:-:S07]  /*2610*/  FADD.FTZ R51, R18, R5 ;  /* 0x0000000512337221 */ /* 0x002fce0000010000 */
[----:B------:R-:W1:Y:S01]  /*2620*/  MUFU.EX2 R24, R24 ;  /* 0x0000001800187308 */ /* 0x000e620000000800 */
[----:B----4-:R-:W-:Y:S01]  /*2630*/  FADD.FTZ R51, R51, R4 ;  /* 0x0000000433337221 */ /* 0x010fe20000010000 */
[----:B--2---:R-:W-:-:S03]  /*2640*/  VIMNMX R44, R32, R27, !PT ;  /* 0x0000001b202c7248 */ /* 0x004fc60007fe0100 */
[----:B---3--:R-:W-:Y:S02]  /*2650*/  FADD.FTZ R51, R51, R30 ;  /* 0x0000001e33337221 */ /* 0x008fe40000010000 */
[----:B------:R-:W2:Y:S02]  /*2660*/  SHFL.BFLY PT, R31, R44, 0x4, 0x1f ;  /* 0x0c801f002c1f7f89 */ /* 0x000ea400000e0000 */
[----:B-1----:R-:W-:-:S05]  /*2670*/  FADD.FTZ R51, R51, R24 ;  /* 0x0000001833337221 */ /* 0x002fca0000010000 */
[----:B------:R-:W1:Y:S01]  /*2680*/  SHFL.BFLY PT, R18, R51, 0x8, 0x1f ;  /* 0x0d001f0033127f89 */ /* 0x000e6200000e0000 */
[----:B--2---:R-:W-:-:S05]  /*2690*/  VIMNMX R31, R44, R31, !PT ;  /* 0x0000001f2c1f7248 */ /* 0x004fca0007fe0100 */
[----:B------:R-:W2:Y:S01]  /*26a0*/  SHFL.BFLY PT, R26, R31, 0x2, 0x1f ;  /* 0x0c401f001f1a7f89 */ /* 0x000ea200000e0000 */
[----:B-1----:R-:W-:Y:S02]  /*26b0*/  FADD.FTZ R51, R51, R18 ;  /* 0x0000001233337221 */ /* 0x002fe40000010000 */
[----:B------:R-:W1:Y:S03]  /*26c0*/  S2R R18, SR_TID.X ;  /* 0x0000000000127919 */ /* 0x000e660000002100 */
[----:B------:R-:W3:Y:S01]  /*26d0*/  SHFL.BFLY PT, R28, R51, 0x4, 0x1f ;  /* 0x0c801f00331c7f89 */ /* 0x000ee200000e0000 */
[----:B--2---:R-:W-:-:S05]  /*26e0*/  VIMNMX R32, R31, R26, !PT ;  /* 0x0000001a1f207248 */ /* 0x004fca0007fe0100 */
[----:B------:R-:W2:Y:S01]  /*26f0*/  SHFL.BFLY PT, R29, R32, 0x1, 0x1f ;  /* 0x0c201f00201d7f89 */ /* 0x000ea200000e0000 */
[----:B---3--:R-:W-:Y:S01]  /*2700*/  FADD.FTZ R28, R51, R28 ;  /* 0x0000001c331c7221 */ /* 0x008fe20000010000 */
[----:B-1----:R-:W-:-:S04]  /*2710*/  ISETP.GT.OR P2, PT, R18, 0xff, P3 ;  /* 0x000000ff1200780c */ /* 0x002fc80001f44670 */
[----:B------:R-:W1:Y:S01]  /*2720*/  SHFL.BFLY PT, R27, R28, 0x2, 0x1f ;  /* 0x0c401f001c1b7f89 */ /* 0x000e6200000e0000 */
[----:B--2---:R-:W-:Y:S01]  /*2730*/  VIMNMX R29, R32, R29, !PT ;  /* 0x0000001d201d7248 */ /* 0x004fe20007fe0100 */
[----:B-1----:R-:W-:Y:S01]  /*2740*/  FADD.FTZ R34, R28, R27 ;  /* 0x0000001b1c227221 */ /* 0x002fe20000010000 */
[----:B------:R-:W-:-:S04]  /*2750*/  HFMA2.MMA R28, -RZ, RZ, 0, 0 ;  /* 0x00000000ff1c7435 */ /* 0x000fc800000001ff */
        /* <DEDUP_REMOVED lines=54> */
.L_x_1280:
[----:B------:R-:W-:Y:S05]  /*2ac0*/  BSYNC B0 ;  /* 0x0000000000007941 */ /* 0x000fea0003800000 */
.L_x_1279:
[----:B------:R-:W-:Y:S01]  /*2ad0*/  IMAD R8, R10, 0x4, R0 ;  /* 0x000000040a087824 */ /* 0x000fe200078e0200 */
[----:B------:R-:W-:Y:S01]  /*2ae0*/  STS [R42], R23 ;  /* 0x000000172a007388 */ /* 0x000fe20000000800 */
[----:B------:R-:W-:Y:S01]  /*2af0*/  BSSY B1, `(.L_x_1281) ;  /* 0x00000ea000017945 */ /* 0x000fe20003800000 */
[----:B------:R-:W-:Y:S02]  /*2b00*/  CS2R R4, SRZ ;  /* 0x0000000000047805 */ /* 0x000fe4000001ff00 */
[----:B------:R-:W-:Y:S04]  /*2b10*/  STS [R42+0x400], R3 ;  /* 0x000400032a007388 */ /* 0x000fe80000000800 */
        /* <DEDUP_REMOVED lines=14> */
[----:B------:R-:W-:Y:S01]  /*2c00*/  @!P2 STS [R8+0x4000], R29 ;  /* 0x0040001d0800a388 */ /* 0x000fe20000000800 */
[----:B--2---:R-:W-:Y:S01]  /*2c10*/  CS2R R6, SRZ ;  /* 0x0000000000067805 */ /* 0x004fe2000001ff00 */
        /* <DEDUP_REMOVED lines=20> */
.L_x_1285:
        /* <DEDUP_REMOVED lines=10> */
[----:B-1----:R-:W1:Y:S01]  /*2e00*/  @!P1 LDC.64 R50, c[0x0][0x238] ;  /* 0x00008e00ff329b82 */ /* 0x002e620000000a00 */
        /* <DEDUP_REMOVED lines=23> */
[----:B------:R-:W-:Y:S02]  /*2f80*/  VIADD R45, R18, 0x5 ;  /* 0x00000005122d7836 */ /* 0x000fe40000000000 */
[----:B------:R-:W-:Y:S03]  /*2f90*/  @!P1 IMAD.IADD R43, R53, 0x1, R51 ;  /* 0x00000001352b9824 */ /* 0x000fe600078e0233 */
[-C--:B------:R-:W-:Y:S02]  /*2fa0*/  ISETP.GT.OR P2, PT, R45, R44.reuse, P4 ;  /* 0x0000002c2d00720c */ /* 0x080fe40002744670 */
[----:B------:R-:W-:Y:S01]  /*2fb0*/  @!P1 LEA.HI.X R51, R52, R49, R43, 0x2, P0 ;  /* 0x0000003134339211 */ /* 0x000fe200000f142b */
[----:B------:R-:W-:Y:S01]  /*2fc0*/  VIADD R43, R18, 0x4 ;  /* 0x00000004122b7836 */ /* 0x000fe20000000000 */
[----:B---3--:R-:W-:Y:S03]  /*2fd0*/  FSETP.GT.FTZ.AND P0, PT, R11, RZ, PT ;  /* 0x000000ff0b00720b */ /* 0x008fe60003f14000 */
        /* <DEDUP_REMOVED lines=17> */
[C---:B---3--:R-:W-:Y:S01]  /*30f0*/  @!P1 LEA R52, P3, R22.reuse, R52, 0x2 ;  /* 0x0000003416349211 */ /* 0x048fe200078610ff */
        /* <DEDUP_REMOVED lines=9> */
[----:B------:R3:W-:Y:S08]  /*3190*/  @!P1 LDGSTS.E.BYPASS.LTC128B.128 [R16+0x4040], desc[UR38][R52.64] ;  /* 0x0404000034109fae */ /* 0x0007f0000b901d66 */
        /* <DEDUP_REMOVED lines=8> */
[----:B--2---:R-:W-:Y:S01]  /*3220*/  @!P2 LEA R52, P3, R26, R48, 0x2 ;  /* 0x000000301a34a211 */ /* 0x004fe200078610ff */
[----:B------:R-:W-:Y:S01]  /*3230*/  IMAD R3, R17, 0x4, R0 ;  /* 0x0000000411037824 */ /* 0x000fe200078e0200 */
[----:B------:R-:W-:Y:S04]  /*3240*/  DEPBAR.LE SB0, 0x3 ;  /* 0x000080c00000791a */ /* 0x000fe80000000000 */
[----:B------:R-:W-:Y:S01]  /*3250*/  @!P2 IMAD.IADD R51, R27, 0x1, R51 ;  /* 0x000000011b33a824 */ /* 0x000fe200078e0233 */
[----:B------:R-:W2:Y:S01]  /*3260*/  LDS R3, [R3] ;  /* 0x0000000003037984 */ /* 0x000ea20000000800 */
[----:B------:R-:W-:Y:S01]  /*3270*/  VIADD R45, R18, 0x6 ;  /* 0x00000006122d7836 */ /* 0x000fe20000000000 */
[----:B------:R-:W-:Y:S01]  /*3280*/  LOP3.LUT R8, R13, 0x70, RZ, 0xc0, !PT ;  /* 0x000000700d087812 */ /* 0x000fe200078ec0ff */
[C---:B-1----:R-:W-:Y:S01]  /*3290*/  @!P0 FFMA.FTZ R4, R11.reuse, R20, R4 ;  /* 0x000000140b048223 */ /* 0x042fe20000010004 */
[----:B------:R-:W-:Y:S01]  /*32a0*/  @!P2 LEA.HI.X R53, R26, R49, R51, 0x2, P3 ;  /* 0x000000311a35a211 */ /* 0x000fe200018f1433 */
[----:B------:R-:W-:Y:S01]  /*32b0*/  @!P0 FFMA.FTZ R5, R11, R21, R5 ;  /* 0x000000150b058223 */ /* 0x000fe20000010005 */
[----:B------:R-:W1:Y:S01]  /*32c0*/  @!P1 LDS.128 R24, [R16+0x5040] ;  /* 0x0050400010189984 */ /* 0x000e620000000c00 */
[----:B------:R-:W-:Y:S01]  /*32d0*/  ISETP.GT.OR P3, PT, R45, R44, P4 ;  /* 0x0000002c2d00720c */ /* 0x000fe20002764670 */
[----:B------:R-:W-:Y:S01]  /*32e0*/  @!P0 FFMA.FTZ R6, R11, R22, R6 ;  /* 0x000000160b068223 */ /* 0x000fe20000010006 */
[----:B------:R-:W-:Y:S01]  /*32f0*/  LOP3.LUT R13, R13, 0xffffff80, RZ, 0xc0, !PT ;  /* 0xffffff800d0d7812 */ /* 0x000fe200078ec0ff */
[----:B------:R-:W-:Y:S01]  /*3300*/  @!P0 FFMA.FTZ R7, R11, R23, R7 ;  /* 0x000000170b078223 */ /* 0x000fe20000010007 */
[----:B------:R-:W-:Y:S02]  /*3310*/  IMAD.MOV.U32 R18, RZ, RZ, R43 ;  /* 0x000000ffff127224 */ /* 0x000fe400078e002b */
[----:B------:R-:W-:Y:S01]  /*3320*/  IADD3 R13, R8, R13, R10 ;  /* 0x0000000d080d7210 */ /* 0x000fe20007ffe00a */
[----:B------:R-:W-:Y:S01]  /*3330*/  @!PT LDS RZ, [RZ] ;  /* 0x00000000fffff984 */ /* 0x000fe20000000800 */
[----:B------:R-:W-:Y:S01]  /*3340*/  @!PT LDS RZ, [RZ] ;  /* 0x00000000fffff984 */ /* 0x000fe20000000800 */
[----:B------:R-:W-:Y:S01]  /*3350*/  @!PT LDS RZ, [RZ] ;  /* 0x00000000fffff984 */ /* 0x000fe20000000800 */
[----:B------:R3:W-:Y:S03]  /*3360*/  @!P2 LDGSTS.E.BYPASS.LTC128B.128 [R16+0x5040], desc[UR38][R52.64] ;  /* 0x050400003410afae */ /* 0x0007e6000b901d66 */
[----:B------:R-:W-:Y:S03]  /*3370*/  LOP3.LUT R8, R13, 0xf0, RZ, 0xc0, !PT ;  /* 0x000000f00d087812 */ /* 0x000fe600078ec0ff */
[----:B------:R-:W4:Y:S01]  /*3380*/  @!P3 LDC.64 R48, c[0x0][0x238] ;  /* 0x00008e00ff30bb82 */ /* 0x000f220000000a00 */
[----:B------:R-:W-:Y:S01]  /*3390*/  SHF.R.U32.HI R8, RZ, 0x4, R8 ;  /* 0x00000004ff087819 */ /* 0x000fe20000011608 */
[----:B------:R-:W0:Y:S03]  /*33a0*/  LDGDEPBAR ;  /* 0x00000000000079af */ /* 0x000e260000000000 */
[----:B------:R-:W-:Y:S03]  /*33b0*/  LOP3.LUT R13, R8, R13, RZ, 0x3c, !PT ;  /* 0x0000000d080d7212 */ /* 0x000fe600078e3cff */
[----:B------:R-:W5:Y:S02]  /*33c0*/  @!P3 LDC.64 R50, c[0x0][0x210] ;  /* 0x00008400ff32bb82 */ /* 0x000f640000000a00 */
[----:B------:R-:W-:Y:S01]  /*33d0*/  IMAD R14, R13, 0x4, R0 ;  /* 0x000000040d0e7824 */ /* 0x000fe200078e0200 */
[----:B--2---:R-:W-:Y:S02]  /*33e0*/  FSETP.GT.FTZ.AND P2, PT, R3, RZ, PT ;  /* 0x000000ff0300720b */ /* 0x004fe40003f54000 */
[----:B---3--:R-:W-:Y:S02]  /*33f0*/  @!P3 SHF.R.S32.HI R53, RZ, 0x1f, R45 ;  /* 0x0000001fff35b819 */ /* 0x008fe4000001142d */
[----:B------:R-:W-:Y:S01]  /*3400*/  ISETP.LT.OR P2, PT, R2, RZ, !P2 ;  /* 0x000000ff0200720c */ /* 0x000fe20005741670 */
[-C--:B----4-:R-:W-:Y:S01]  /*3410*/  @!P3 IMAD.WIDE.U32 R30, R45, R48.reuse, R46 ;  /* 0x000000302d1eb225 */ /* 0x090fe200078e002e */
[----:B------:R-:W-:Y:S04]  /*3420*/  DEPBAR.LE SB0, 0x3 ;  /* 0x000080c00000791a */ /* 0x000fe80000000000 */
[----:B------:R-:W2:Y:S01]  /*3430*/  LDS R13, [R14] ;  /* 0x000000000e0d7984 */ /* 0x000ea20000000800 */
[----:B------:R-:W-:Y:S01]  /*3440*/  @!P3 IMAD R52, R53, R48, RZ ;  /* 0x000000303534b224 */ /* 0x000fe200078e02ff */
[----:B------:R-:W-:Y:S01]  /*3450*/  ISETP.GE.OR P2, PT, R15, R12, P2 ;  /* 0x0000000c0f00720c */ /* 0x000fe20001746670 */
[----:B-1----:R-:W-:Y:S01]  /*3460*/  @!P1 FFMA.FTZ R4, R9, R24, R4 ;  /* 0x0000001809049223 */ /* 0x002fe20000010004 */
[C---:B-----5:R-:W-:Y:S01]  /*3470*/  @!P3 LEA R50, P6, R30.reuse, R50, 0x2 ;  /* 0x000000321e32b211 */ /* 0x060fe200078c10ff */
[----:B------:R-:W-:Y:S02]  /*3480*/  @!P3 IMAD R52, R45, R49, R52 ;  /* 0x000000312d34b224 */ /* 0x000fe400078e0234 */
[C---:B------:R-:W-:Y:S01]  /*3490*/  @!P1 FFMA.FTZ R5, R9.reuse, R25, R5 ;  /* 0x0000001909059223 */ /* 0x040fe20000010005 */
[C---:B------:R-:W-:Y:S01]  /*34a0*/  @!P1 FFMA.FTZ R6, R9.reuse, R26, R6 ;  /* 0x0000001a09069223 */ /* 0x040fe20000010006 */
[----:B------:R-:W-:Y:S01]  /*34b0*/  @!P1 FFMA.FTZ R7, R9, R27, R7 ;  /* 0x0000001b09079223 */ /* 0x000fe20000010007 */
[----:B------:R-:W-:Y:S05]  /*34c0*/  @!P3 IMAD.IADD R52, R31, 0x1, R52 ;  /* 0x000000011f34b824 */ /* 0x000fea00078e0234 */
[----:B------:R-:W-:Y:S02]  /*34d0*/  @!P3 LEA.HI.X R51, R30, R51, R52, 0x2, P6 ;  /* 0x000000331e33b211 */ /* 0x000fe400030f1434 */
[----:B------:R-:W1:Y:S01]  /*34e0*/  @!P2 LDS.128 R28, [R16+0x6040] ;  /* 0x00604000101ca984 */ /* 0x000e620000000c00 */
[----:B------:R-:W-:Y:S07]  /*34f0*/  ISETP.NE.AND P6, PT, R19, RZ, PT ;  /* 0x000000ff1300720c */ /* 0x000fee0003fc5270 */
[----:B------:R-:W-:Y:S01]  /*3500*/  @!PT LDS RZ, [RZ] ;  /* 0x00000000fffff984 */ /* 0x000fe20000000800 */
[----:B------:R-:W-:Y:S01]  /*3510*/  @!PT LDS RZ, [RZ] ;  /* 0x00000000fffff984 */ /* 0x000fe20000000800 */
[----:B------:R-:W-:Y:S01]  /*3520*/  @!PT LDS RZ, [RZ] ;  /* 0x00000000fffff984 */ /* 0x000fe20000000800 */
[----:B------:R3:W-:Y:S08]  /*3530*/  @!P3 LDGSTS.E.BYPASS.LTC128B.128 [R16+0x6040], desc[UR38][R50.64] ;  /* 0x060400003210bfae */ /* 0x0007f0000b901d66 */
[----:B------:R-:W0:Y:S01]  /*3540*/  LDGDEPBAR ;  /* 0x00000000000079af */ /* 0x000e220000000000 */
[----:B--2---:R-:W-:Y:S04]  /*3550*/  FSETP.GT.FTZ.AND P3, PT, R13, RZ, PT ;  /* 0x000000ff0d00720b */ /* 0x004fe80003f74000 */
[----:B------:R-:W-:Y:S04]  /*3560*/  ISETP.LT.OR P3, PT, R2, RZ, !P3 ;  /* 0x000000ff0200720c */ /* 0x000fe80005f61670 */
[----:B------:R-:W-:Y:S01]  /*3570*/  ISETP.GE.OR P3, PT, R15, R12, P3 ;  /* 0x0000000c0f00720c */ /* 0x000fe20001f66670 */
[----:B------:R-:W-:Y:S04]  /*3580*/  DEPBAR.LE SB0, 0x3 ;  /* 0x000080c00000791a */ /* 0x000fe80000000000 */
[C---:B-1----:R-:W-:Y:S08]  /*3590*/  @!P2 FFMA.FTZ R4, R3.reuse, R28, R4 ;  /* 0x0000001c0304a223 */ /* 0x042ff00000010004 */
[----:B------:R-:W1:Y:S01]  /*35a0*/  @!P3 LDS.128 R32, [R16+0x7040] ;  /* 0x007040001020b984 */ /* 0x000e620000000c00 */
        /* <DEDUP_REMOVED lines=8> */
.L_x_1284:
[----:B------:R-:W-:Y:S05]  /*3630*/  BSYNC B0 ;  /* 0x0000000000007941 */ /* 0x000fea0003800000 */
.L_x_1283:
[----:B------:R-:W-:Y:S05]  /*3640*/  @!P5 BRA `(.L_x_1282) ;  /* 0x0000000000d0d947 */ /* 0x000fea0003800000 */
[----:B------:R-:W-:Y:S01]  /*3650*/  VIADD R11, R43, 0x3 ;  /* 0x000000032b0b7836 */ /* 0x000fe20000000000 */
[----:B------:R-:W-:Y:S01]  /*3660*/  HFMA2.MMA R24, -RZ, RZ, 0, 1.78813934326171875e-07 ;  /* 0x00000003ff187435 */ /* 0x000fe200000001ff */
[----:B------:R-:W-:-:S03]  /*3670*/  IMAD.MOV.U32 R14, RZ, RZ, RZ ;  /* 0x000000ffff0e7224 */ /* 0x000fc600078e00ff */
[----:B------:R-:W-:-:S07]  /*3680*/  SHF.R.S32.HI R25, RZ, 0x1f, R11 ;  /* 0x0000001fff197819 */ /* 0x000fce000001140b */
.L_x_1286:
        /* <DEDUP_REMOVED lines=48> */
.L_x_1282:
[----:B------:R-:W-:Y:S05]  /*3990*/  BSYNC B1 ;  /* 0x0000000000017941 */ /* 0x000fea0003800000 */
.L_x_1281:
        /* <DEDUP_REMOVED lines=26> */
.L_x_1287:
        /* <DEDUP_REMOVED lines=12> */
.L_x_1698:


//--------------------- .text._ZN7cutlass13device_kernelIN5flash19FlashAttnFwdCombineIN4cute5tupleIJNS3_1CILi16EEENS5_ILi64EEEEEELi7ELi256ELi1ELb0ELb0EffNS_4arch4Sm90EEEEEvNT_6ParamsE --------------------------
	.section	.text._ZN7cutlass13device_kernelIN5flash19FlashAttnFwdCombineIN4cute5tupleIJNS3_1CILi16EEENS5_ILi64EEEEEELi7ELi256ELi1ELb0ELb0EffNS_4arch4Sm90EEEEEvNT_6ParamsE,"ax",@progbits
	.align	128
.text._ZN7cutlass13device_kernelIN5flash19FlashAttnFwdCombineIN4cute5tupleIJNS3_1CILi16EEENS5_ILi64EEEEEELi7ELi256ELi1ELb0ELb0EffNS_4arch4Sm90EEEEEvNT_6ParamsE:
        .type           _ZN7cutlass13device_kernelIN5flash19FlashAttnFwdCombineIN4cute5tupleIJNS3_1CILi16EEENS5_ILi64EEEEEELi7ELi256ELi1ELb0ELb0EffNS_4arch4Sm90EEEEEvNT_6ParamsE,@function
        .size           _ZN7cutlass13device_kernelIN5flash19FlashAttnFwdCombineIN4cute5tupleIJNS3_1CILi16EEENS5_ILi64EEEEEELi7ELi256ELi1ELb0ELb0EffNS_4arch4Sm90EEEEEvNT_6ParamsE,(.L_x_1699 - _ZN7cutlass13device_kernelIN5flash19FlashAttnFwdCombineIN4cute5tupleIJNS3_1CILi16EEENS5_ILi64EEEEEELi7ELi256ELi1ELb0ELb0EffNS_4arch4Sm90EEEEEvNT_6ParamsE)
        .other          _ZN7cutlass13device_kernelIN5flash19FlashAttnFwdCombineIN4cute5tupleIJNS3_1CILi16EEENS5_ILi64EEEEEELi7ELi256ELi1ELb0ELb0EffNS_4arch4Sm90EEEEEvNT_6ParamsE,@"STO_CUDA_ENTRY STV_DEFAULT"
_ZN7cutlass13device_kernelIN5flash19FlashAttnFwdCombineIN4cute5tupleIJNS3_1CILi16EEENS5_ILi64EEEEEELi7ELi256ELi1ELb0ELb0EffNS_4arch4Sm90EEEEEvNT_6ParamsE:
        /* <DEDUP_REMOVED lines=58> */
.L_x_1288:
        /* <DEDUP_REMOVED lines=22> */
[C---:B------:R-:W-:Y:S01]  /*0500*/  ISETP.GE.AND P3, PT, R12.reuse, R24, PT ;  /* 0x000000180c00720c */ /* 0x040fe20003f66270 */
[----:B------:R-:W-:Y:S01]  /*0510*/  ULDC.64 UR4, c[0x0][0x278] ;  /* 0x00009e0000047ab9 */ /* 0x000fe20000000a00 */
[----:B------:R-:W-:Y:S02]  /*0520*/  IMAD.MOV.U32 R7, RZ, RZ, R10 ;  /* 0x000000ffff077224 */ /* 0x000fe400078e000a */
[----:B------:R-:W-:Y:S02]  /*0530*/  VIADD R28, R12, 0x10 ;  /* 0x000000100c1c7836 */ /* 0x000fe40000000000 */
[----:B------:R-:W-:Y:S01]  /*0540*/  IMAD R14, R33, UR4, RZ ;  /* 0x00000004210e7c24 */ /* 0x000fe2000f8e02ff */
[----:B------:R-:W3:Y:S01]  /*0550*/  S2UR UR6, SR_CgaCtaId ;  /* 0x00000000000679c3 */ /* 0x000ee20000008800 */
[----:B------:R-:W-:-:S04]  /*0560*/  IMAD.WIDE.U32 R26, R32, UR4, RZ ;  /* 0x00000004201a7c25 */ /* 0x000fc8000f8e00ff */
[----:B------:R-:W-:Y:S01]  /*0570*/  IMAD R14, R32, UR5, R14 ;  /* 0x00000005200e7c24 */ /* 0x000fe2000f8e020e */
[----:B------:R-:W-:Y:S01]  /*0580*/  ULDC.64 UR4, c[0x0][0x270] ;  /* 0x00009c0000047ab9 */ /* 0x000fe20000000a00 */
[----:B------:R-:W-:Y:S01]  /*0590*/  VIADD R19, R12, 0x20 ;  /* 0x000000200c137836 */ /* 0x000fe20000000000 */
[----:B------:R-:W5:Y:S01]  /*05a0*/  @!P3 LDC.64 R16, c[0x0][0x268] ;  /* 0x00009a00ff10bb82 */ /* 0x000f620000000a00 */
[----:B------:R-:W-:Y:S01]  /*05b0*/  @!P3 SHF.R.S32.HI R22, RZ, 0x1f, R12 ;  /* 0x0000001fff16b819 */ /* 0x000fe2000001140c */
[----:B------:R-:W-:Y:S01]  /*05c0*/  @P3 IMAD.MOV.U32 R21, RZ, RZ, -0x800000 ;  /* 0xff800000ff153424 */ /* 0x000fe200078e00ff */
        /* <DEDUP_REMOVED lines=20> */
[----:B------:R-:W-:Y:S02]  /*0710*/  SHF.R.S32.HI R7, RZ, 0x1f, R18 ;  /* 0x0000001fff077819 */ /* 0x000fe40000011412 */
[----:B------:R-:W3:Y:S01]  /*0720*/  @!P0 LDC.64 R14, c[0x0][0x268] ;  /* 0x00009a00ff0e8b82 */ /* 0x000ee20000000a00 */
[----:B------:R-:W-:Y:S01]  /*0730*/  IADD3 R18, R12, 0x30, RZ ;  /* 0x000000300c127810 */ /* 0x000fe20007ffe0ff */
[----:B------:R-:W-:Y:S01]  /*0740*/  @!P6 IMAD.MOV.U32 R38, RZ, RZ, R26 ;  /* 0x000000ffff26e224 */ /* 0x000fe200078e001a */
[----:B------:R-:W-:-:S02]  /*0750*/  IADD3.X R27, R7, R27, R6, P2, !PT ;  /* 0x0000001b071b7210 */ /* 0x000fc400017fe406 */
[----:B------:R-:W-:Y:S02]  /*0760*/  ISETP.GE.AND P5, PT, R18, R24, PT ;  /* 0x000000181200720c */ /* 0x000fe40003fa6270 */
[----:B------:R-:W-:Y:S01]  /*0770*/  @!P0 SHF.R.S32.HI R23, RZ, 0x1f, R28 ;  /* 0x0000001fff178819 */ /* 0x000fe2000001141c */
[----:B------:R-:W5:Y:S01]  /*0780*/  @!P0 LDC.64 R6, c[0x0][0x250] ;  /* 0x00009400ff068b82 */ /* 0x000f620000000a00 */
[----:B------:R-:W-:Y:S01]  /*0790*/  @!P3 IMAD.WIDE.U32 R34, R12, R16, R26 ;  /* 0x000000100c22b225 */ /* 0x000fe200078e001a */
[----:B------:R-:W-:Y:S02]  /*07a0*/  LEA R3, R3, UR4, 0x2 ;  /* 0x0000000403037c11 */ /* 0x000fe4000f8e10ff */
[----:B------:R-:W-:Y:S01]  /*07b0*/  @!P6 MOV R39, R27 ;  /* 0x0000001b0027e202 */ /* 0x000fe20000000f00 */
[----:B------:R-:W-:Y:S02]  /*07c0*/  @!P3 IMAD.IADD R22, R35, 0x1, R22 ;  /* 0x000000012316b824 */ /* 0x000fe400078e0216 */
[----:B------:R1:W-:Y:S01]  /*07d0*/  @P3 STS [R3], R21 ;  /* 0x0000001503003388 */ /* 0x0003e20000000800 */
[C---:B--2---:R-:W-:Y:S01]  /*07e0*/  @!P3 LEA R30, P2, R34.reuse, R10, 0x2 ;  /* 0x0000000a221eb211 */ /* 0x044fe200078410ff */
[----:B------:R-:W2:Y:S03]  /*07f0*/  @!P6 LDC.64 R16, c[0x0][0x268] ;  /* 0x00009a00ff10eb82 */ /* 0x000ea60000000a00 */
[----:B------:R-:W-:Y:S01]  /*0800*/  @!P3 LEA.HI.X R31, R34, R11, R22, 0x2, P2 ;  /* 0x0000000b221fb211 */ /* 0x000fe200010f1416 */
[----:B---3--:R-:W-:-:S04]  /*0810*/  @!P0 IMAD R23, R23, R14, RZ ;  /* 0x0000000e17178224 */ /* 0x008fc800078e02ff */
        /* <DEDUP_REMOVED lines=10> */
[----:B------:R-:W-:Y:S02]  /*08c0*/  IADD3 R29, R12, 0x50, RZ ;  /* 0x000000500c1d7810 */ /* 0x000fe40007ffe0ff */
[C---:B-----5:R-:W-:Y:S02]  /*08d0*/  @!P0 LEA R34, P2, R28.reuse, R6, 0x2 ;  /* 0x000000061c228211 */ /* 0x060fe400078410ff */
[----:B------:R-:W-:Y:S02]  /*08e0*/  ISETP.GE.AND P3, PT, R29, R24, PT ;  /* 0x000000181d00720c */ /* 0x000fe40003f66270 */
[----:B-1----:R-:W-:Y:S01]  /*08f0*/  @P0 MOV R21, 0xff800000 ;  /* 0xff80000000150802 */ /* 0x002fe20000000f00 */
[----:B--2---:R-:W-:Y:S01]  /*0900*/  @!P6 IMAD R23, R23, R16, RZ ;  /* 0x000000101717e224 */ /* 0x004fe200078e02ff */
[----:B------:R-:W-:Y:S01]  /*0910*/  @!P0 LEA.HI.X R35, R28, R7, R22, 0x2, P2 ;  /* 0x000000071c238211 */ /* 0x000fe200010f1416 */
[----:B------:R-:W-:Y:S01]  /*0920*/  VIADD R28, R12, 0x60 ;  /* 0x000000600c1c7836 */ /* 0x000fe20000000000 */
[----:B------:R-:W-:Y:S01]  /*0930*/  @!P5 SHF.R.S32.HI R22, RZ, 0x1f, R18 ;  /* 0x0000001fff16d819 */ /* 0x000fe20000011412 */
[----:B------:R1:W-:Y:S01]  /*0940*/  @P0 STS [R3+0x400], R21 ;  /* 0x0004001503000388 */ /* 0x0003e20000000800 */
[----:B------:R-:W2:Y:S01]  /*0950*/  @!P5 LDC.64 R6, c[0x0][0x250] ;  /* 0x00009400ff06db82 */ /* 0x000ea20000000a00 */
[C---:B------:R-:W-:Y:S01]  /*0960*/  @!P6 IMAD R17, R19.reuse, R17, R23 ;  /* 0x000000111311e224 */ /* 0x040fe200078e0217 */
[----:B------:R-:W-:Y:S01]  /*0970*/  ISETP.GE.AND P2, PT, R28, R24, PT ;  /* 0x000000181c00720c */ /* 0x000fe20003f46270 */
[----:B------:R-:W-:Y:S01]  /*0980*/  @!P6 IMAD.WIDE.U32 R38, R19, R16, R38 ;  /* 0x000000101326e225 */ /* 0x000fe200078e0026 */
[----:B------:R-:W-:Y:S01]  /*0990*/  @!PT LDS RZ, [RZ] ;  /* 0x00000000fffff984 */ /* 0x000fe20000000800 */
[----:B------:R-:W-:Y:S01]  /*09a0*/  @!PT LDS RZ, [RZ] ;  /* 0x00000000fffff984 */ /* 0x000fe20000000800 */
[----:B------:R-:W-:Y:S01]  /*09b0*/  @!PT LDS RZ, [RZ] ;  /* 0x00000000fffff984 */ /* 0x000fe20000000800 */
[----:B------:R5:W-:Y:S03]  /*09c0*/  @!P0 LDGSTS.E.LTC128B [R3+0x400], desc[UR38][R34.64] ;  /* 0x0040000022038fae */ /* 0x000be6000b921966 */
[----:B---3--:R-:W-:-:S02]  /*09d0*/  @!P5 IMAD R30, R22, R10, RZ ;  /* 0x0000000a161ed224 */ /* 0x008fc400078e02ff */
[----:B------:R-:W-:Y:S01]  /*09e0*/  @P6 IMAD.MOV.U32 R19, RZ, RZ, -0x800000 ;  /* 0xff800000ff136424 */ /* 0x000fe200078e00ff */
[----:B----4-:R-:W-:Y:S01]  /*09f0*/  @!P6 LEA R36, P0, R38, R14, 0x2 ;  /* 0x0000000e2624e211 */ /* 0x010fe200078010ff */
[----:B------:R-:W-:Y:S01]  /*0a00*/  @!P5 IMAD R30, R18, R11, R30 ;  /* 0x0000000b121ed224 */ /* 0x000fe200078e021e */
[----:B------:R-:W-:Y:S01]  /*0a10*/  @!P6 IADD3 R11, R39, R17, RZ ;  /* 0x00000011270be210 */ /* 0x000fe20007ffe0ff */
[----:B------:R-:W-:Y:S01]  /*0a20*/  @P5 IMAD.MOV.U32 R14, RZ, RZ, -0x800000 ;  /* 0xff800000ff0e5424 */ /* 0x000fe200078e00ff */
[----:B------:R-:W3:Y:S01]  /*0a30*/  @!P3 LDC.64 R16, c[0x0][0x268] ;  /* 0x00009a00ff10bb82 */ /* 0x000ee20000000a00 */
[----:B------:R4:W-:Y:S01]  /*0a40*/  @P6 STS [R3+0x800], R19 ;  /* 0x0008001303006388 */ /* 0x0009e20000000800 */
[----:B------:R-:W-:-:S05]  /*0a50*/  @!P6 LEA.HI.X R37, R38, R15, R11, 0x2, P0 ;  /* 0x0000000f2625e211 */ /* 0x000fca00000f140b */
[----:B------:R-:W-:Y:S01]  /*0a60*/  @!PT LDS RZ, [RZ] ;  /* 0x00000000fffff984 */ /* 0x000fe20000000800 */
[----:B------:R-:W-:Y:S01]  /*0a70*/  @!PT LDS RZ, [RZ] ;  /* 0x00000000fffff984 */ /* 0x000fe20000000800 */
[----:B------:R-:W-:Y:S01]  /*0a80*/  @!PT LDS RZ, [RZ] ;  /* 0x00000000fffff984 */ /* 0x000fe20000000800 */
[----:B------:R4:W-:Y:S01]  /*0a90*/  @!P6 LDGSTS.E.LTC128B [R3+0x800], desc[UR38][R36.64] ;  /* 0x008000002403efae */ /* 0x0009e2000b921966 */
[----:B-1----:R-:W-:-:S03]  /*0aa0*/  VIADD R21, R12, 0x40 ;  /* 0x000000400c157836 */ /* 0x002fc60000000000 */
[----:B------:R1:W-:Y:S02]  /*0ab0*/  @P5 STS [R3+0xc00], R14 ;  /* 0x000c000e03005388 */ /* 0x0003e40000000800 */
[----:B------:R-:W-:Y:S02]  /*0ac0*/  ISETP.GE.AND P4, PT, R21, R24, PT ;  /* 0x000000181500720c */ /* 0x000fe40003f86270 */
[----:B-----5:R-:W-:Y:S01]  /*0ad0*/  @!P5 MOV R35, R27 ;  /* 0x0000001b0023d202 */ /* 0x020fe20000000f00 */
[----:B------:R-:W-:-:S04]  /*0ae0*/  @!P5 IMAD.MOV.U32 R34, RZ, RZ, R26 ;  /* 0x000000ffff22d224 */ /* 0x000fc800078e001a */
[----:B------:R-:W-:Y:S02]  /*0af0*/  @!P5 IMAD.WIDE.U32 R34, R18, R10, R34 ;  /* 0x0000000a1222d225 */ /* 0x000fe400078e0022 */
[----:B------:R-:W5:Y:S03]  /*0b00*/  @!P2 LDC.64 R10, c[0x0][0x268] ;  /* 0x00009a00ff0aab82 */ /* 0x000f660000000a00 */
[----:B------:R-:W-:Y:S02]  /*0b10*/  @!P5 IADD3 R15, R35, R30, RZ ;  /* 0x0000001e230fd210 */ /* 0x000fe40007ffe0ff */
[C---:B--2---:R-:W-:Y:S02]  /*0b20*/  @!P5 LEA R30, P0, R34.reuse, R6, 0x2 ;  /* 0x00000006221ed211 */ /* 0x044fe400078010ff */
[----:B------:R-:W-:Y:S01]  /*0b30*/  @!P4 SHF.R.S32.HI R35, RZ, 0x1f, R21 ;  /* 0x0000001fff23c819 */ /* 0x000fe20000011415 */
[----:B------:R-:W2:Y:S01]  /*0b40*/  @!P4 LDC.64 R22, c[0x0][0x268] ;  /* 0x00009a00ff16cb82 */ /* 0x000ea20000000a00 */
[----:B------:R-:W-:Y:S01]  /*0b50*/  @!P5 LEA.HI.X R31, R34, R7, R15, 0x2, P0 ;  /* 0x00000007221fd211 */ /* 0x000fe200000f140f */
[----:B------:R-:W-:Y:S01]  /*0b60*/  @P4 IMAD.MOV.U32 R34, RZ, RZ, -0x800000 ;  /* 0xff800000ff224424 */ /* 0x000fe200078e00ff */
[----:B----4-:R-:W-:Y:S01]  /*0b70*/  @!P3 SHF.R.S32.HI R36, RZ, 0x1f, R29 ;  /* 0x0000001fff24b819 */ /* 0x010fe2000001141d */
[----:B------:R-:W-:-:S02]  /*0b80*/  @!P3 IMAD.MOV.U32 R37, RZ, RZ, R27 ;  /* 0x000000ffff25b224 */ /* 0x000fc400078e001b */
[----:B------:R-:W-:Y:S01]  /*0b90*/  @!PT LDS RZ, [RZ] ;  /* 0x00000000fffff984 */ /* 0x000fe20000000800 */
[----:B------:R-:W-:Y:S01]  /*0ba0*/  @!PT LDS RZ, [RZ] ;  /* 0x00000000fffff984 */ /* 0x000fe20000000800 */
[----:B------:R-:W-:Y:S01]  /*0bb0*/  @!PT LDS RZ, [RZ] ;  /* 0x00000000fffff984 */ /* 0x000fe20000000800 */
[----:B------:R4:W-:Y:S02]  /*0bc0*/  @!P5 LDGSTS.E.LTC128B [R3+0xc00], desc[UR38][R30.64] ;  /* 0x00c000001e03dfae */ /* 0x0009e4000b921966 */
[----:B------:R-:W5:Y:S01]  /*0bd0*/  @!P4 LDC.64 R18, c[0x0][0x250] ;  /* 0x00009400ff12cb82 */ /* 0x000f620000000a00 */
[----:B---3--:R-:W-:Y:S01]  /*0be0*/  @!P3 IMAD R36, R36, R16, RZ ;  /* 0x000000102424b224 */ /* 0x008fe200078e02ff */
[----:B------:R-:W-:Y:S03]  /*0bf0*/  @P4 STS [R3+0x1000], R34 ;  /* 0x0010002203004388 */ /* 0x000fe60000000800 */
[C---:B------:R-:W-:Y:S01]  /*0c00*/  @!P3 IMAD R17, R29.reuse, R17, R36 ;  /* 0x000000111d11b224 */ /* 0x040fe200078e0224 */
[----:B------:R-:W-:Y:S02]  /*0c10*/  @!P3 MOV R36, R26 ;  /* 0x0000001a0024b202 */ /* 0x000fe40000000f00 */
[----:B-1----:R-:W1:Y:S03]  /*0c20*/  @!P3 LDC.64 R14, c[0x0][0x250] ;  /* 0x00009400ff0ebb82 */ /* 0x002e660000000a00 */
[----:B------:R-:W-:Y:S01]  /*0c30*/  @!P3 IMAD.WIDE.U32 R36, R29, R16, R36 ;  /* 0x000000101d24b225 */ /* 0x000fe200078e0024 */
[----:B------:R-:W-:-:S03]  /*0c40*/  IADD3 R16, R12, 0x70, RZ ;  /* 0x000000700c107810 */ /* 0x000fc60007ffe0ff */
[----:B------:R-:W-:Y:S01]  /*0c50*/  @!P3 IMAD.IADD R17, R37, 0x1, R17 ;  /* 0x000000012511b824 */ /* 0x000fe200078e0211 */
[----:B------:R-:W3:Y:S01]  /*0c60*/  @!P2 LDC.64 R6, c[0x0][0x250] ;  /* 0x00009400ff06ab82 */ /* 0x000ee20000000a00 */
[----:B--2---:R-:W-:Y:S01]  /*0c70*/  @!P4 IMAD R35, R35, R22, RZ ;  /* 0x000000162323c224 */ /* 0x004fe200078e02ff */
[----:B------:R-:W-:-:S03]  /*0c80*/  ISETP.GE.AND P6, PT, R16, R24, PT ;  /* 0x000000181000720c */ /* 0x000fc60003fc6270 */
[C---:B------:R-:W-:Y:S01]  /*0c90*/  @!P4 IMAD R23, R21.reuse, R23, R35 ;  /* 0x000000171517c224 */ /* 0x040fe200078e0223 */
[----:B----4-:R-:W-:Y:S01]  /*0ca0*/  @!P2 SHF.R.S32.HI R30, RZ, 0x1f, R28 ;  /* 0x0000001fff1ea819 */ /* 0x010fe2000001141c */
[----:B------:R-:W-:-:S04]  /*0cb0*/  @!P4 IMAD.WIDE.U32 R34, R21, R22, R26 ;  /* 0x000000161522c225 */ /* 0x000fc800078e001a */
[----:B-----5:R-:W-:Y:S01]  /*0cc0*/  @!P2 IMAD R30, R30, R10, RZ ;  /* 0x0000000a1e1ea224 */ /* 0x020fe200078e02ff */
[----:B------:R-:W-:Y:S01]  /*0cd0*/  @!P4 LEA R18, P0, R34, R18, 0x2 ;  /* 0x000000122212c211 */ /* 0x000fe200078010ff */
[----:B------:R-:W-:Y:S01]  /*0ce0*/  @!P4 IMAD.IADD R23, R35, 0x1, R23 ;  /* 0x000000012317c824 */ /* 0x000fe200078e0217 */
[----:B-1----:R-:W-:Y:S01]  /*0cf0*/  @!P3 LEA R14, P5, R36, R14, 0x2 ;  /* 0x0000000e240eb211 */ /* 0x002fe200078a10ff */
[C---:B------:R-:W-:Y:S02]  /*0d00*/  @!P2 IMAD R11, R28.reuse, R11, R30 ;  /* 0x0000000b1c0ba224 */ /* 0x040fe400078e021e */
        /* <DEDUP_REMOVED lines=8> */
[----:B---3--:R-:W-:-:S02]  /*0d90*/  @!P2 LEA R6, P0, R28, R6, 0x2 ;  /* 0x000000061c06a211 */ /* 0x008fc400078010ff */
        /* <DEDUP_REMOVED lines=31> */
.L_x_1290:
[----:B------:R-:W-:Y:S05]  /*0f90*/  BSYNC B0 ;  /* 0x0000000000007941 */ /* 0x000fea0003800000 */
.L_x_1289:
        /* <DEDUP_REMOVED lines=211> */
.L_x_1292:
[----:B------:R-:W-:Y:S05]  /*1cd0*/  BSYNC B0 ;  /* 0x0000000000007941 */ /* 0x000fea0003800000 */
.L_x_1291:
[----:B------:R-:W-:Y:S01]  /*1ce0*/  IMAD R37, R12, 0x4, R0 ;  /* 0x000000040c257824 */ /* 0x000fe200078e0200 */
[----:B------:R-:W-:Y:S01]  /*1cf0*/  STS [R28], R17 ;  /* 0x000000111c007388 */ /* 0x000fe20000000800 */
[----:B------:R-:W-:Y:S03]  /*1d00*/  BSSY B1, `(.L_x_1293) ;  /* 0x00000e4000017945 */ /* 0x000fe60003800000 */
[----:B------:R-:W-:Y:S04]  /*1d10*/  STS [R28+0x400], R16 ;  /* 0x000400101c007388 */ /* 0x000fe80000000800 */
[----:B------:R-:W-:Y:S04]  /*1d20*/  STS [R28+0x800], R11 ;  /* 0x0008000b1c007388 */ /* 0x000fe80000000800 */
[----:B------:R-:W-:Y:S04]  /*1d30*/  STS [R28+0xc00], R7 ;  /* 0x000c00071c007388 */ /* 0x000fe80000000800 */
        /* <DEDUP_REMOVED lines=28> */
.L_x_1297:
        /* <DEDUP_REMOVED lines=142> */
.L_x_1296:
[----:B------:R-:W-:Y:S05]  /*27e0*/  BSYNC B0 ;  /* 0x0000000000007941 */ /* 0x000fea0003800000 */
.L_x_1295:
[----:B------:R-:W-:Y:S05]  /*27f0*/  @!P5 BRA `(.L_x_1294) ;  /* 0x0000000000d0d947 */ /* 0x000fea0003800000 */
[----:B------:R-:W-:Y:S01]  /*2800*/  VIADD R8, R42, 0x3 ;  /* 0x000000032a087836 */ /* 0x000fe20000000000 */
[----:B-1----:R-:W-:Y:S01]  /*2810*/  HFMA2.MMA R20, -RZ, RZ, 0, 1.78813934326171875e-07 ;  /* 0x00000003ff147435 */ /* 0x002fe200000001ff */
[----:B------:R-:W-:-:S03]  /*2820*/  IMAD.MOV.U32 R10, RZ, RZ, RZ ;  /* 0x000000ffff0a7224 */ /* 0x000fc600078e00ff */
[----:B------:R-:W-:-:S07]  /*2830*/  SHF.R.S32.HI R11, RZ, 0x1f, R8 ;  /* 0x0000001fff0b7819 */ /* 0x000fce0000011408 */
.L_x_1298:
        /* <DEDUP_REMOVED lines=48> */
.L_x_1294:
[----:B------:R-:W-:Y:S05]  /*2b40*/  BSYNC B1 ;  /* 0x0000000000017941 */ /* 0x000fea0003800000 */
.L_x_1293:
        /* <DEDUP_REMOVED lines=26> */
.L_x_1299:
        /* <DEDUP_REMOVED lines=9> */
.L_x_1699:


//--------------------- .text._ZN7cutlass13device_kernelIN5flash19FlashAttnFwdCombineIN4cute5tupleIJNS3_1CILi16EEENS5_ILi64EEEEEELi6ELi256ELi1ELb0ELb0EffNS_4arch4Sm90EEEEEvNT_6ParamsE --------------------------
	.section	.text._ZN7cutlass13device_kernelIN5flash19FlashAttnFwdCombineIN4cute5tupleIJNS3_1CILi16EEENS5_ILi64EEEEEELi6ELi256ELi1ELb0ELb0EffNS_4arch4Sm90EEEEEvNT_6ParamsE,"ax",@progbits
	.align	128
.text._ZN7cutlass13device_kernelIN5flash19FlashAttnFwdCombineIN4cute5tupleIJNS3_1CILi16EEENS5_ILi64EEEEEELi6ELi256ELi1ELb0ELb0EffNS_4arch4Sm90EEEEEvNT_6ParamsE:
        .type           _ZN7cutlass13device_kernelIN5flash19FlashAttnFwdCombineIN4cute5tupleIJNS3_1CILi16EEENS5_ILi64EEEEEELi6ELi256ELi1ELb0ELb0EffNS_4arch4Sm90EEEEEvNT_6ParamsE,@function
        .size           _ZN7cutlass13device_kernelIN5flash19FlashAttnFwdCombineIN4cute5tupleIJNS3_1CILi16EEENS5_ILi64EEEEEELi6ELi256ELi1ELb0ELb0EffNS_4arch4Sm90EEEEEvNT_6ParamsE,(.L_x_1700 - _ZN7cutlass13device_kernelIN5flash19FlashAttnFwdCombineIN4cute5tupleIJNS3_1CILi16EEENS5_ILi64EEEEEELi6ELi256ELi1ELb0ELb0EffNS_4arch4Sm90EEEEEvNT_6ParamsE)
        .other          _ZN7cutlass13device_kernelIN5flash19FlashAttnFwdCombineIN4cute5tupleIJNS3_1CILi16EEENS5_ILi64EEEEEELi6ELi256ELi1ELb0ELb0EffNS_4arch4Sm90EEEEEvNT_6ParamsE,@"STO_CUDA_ENTRY STV_DEFAULT"
_ZN7cutlass13device_kernelIN5flash19FlashAttnFwdCombineIN4cute5tupleIJNS3_1CILi16EEENS5_ILi64EEEEEELi6ELi256ELi1ELb0ELb0EffNS_4arch4Sm90EEEEEvNT_6ParamsE:
        /* <DEDUP_REMOVED lines=58> */
.L_x_1300:
        /* <DEDUP_REMOVED lines=34> */
[----:B------:R-:W-:-:S02]  /*05c0*/  ULDC.64 UR4, c[0x0][0x270] ;  /* 0x00009c0000047ab9 */ /* 0x000fc40000000a00 */
[----:B------:R-:W-:Y:S01]  /*05d0*/  @!P6 SHF.R.S32.HI R21, RZ, 0x1f, R12 ;  /* 0x0000001fff15e819 */ /* 0x000fe2000001140c */
        /* <DEDUP_REMOVED lines=8> */
[----:B------:R-:W1:Y:S01]  /*0660*/  @P0 LDC R10, c[0x0][0x2bc] ;  /* 0x0000af00ff0a0b82 */ /* 0x000e620000000800 */
[----:B-----5:R-:W-:-:S04]  /*0670*/  @!P6 IMAD R21, R21, R22, RZ ;  /* 0x000000161515e224 */ /* 0x020fc800078e02ff */
[----:B------:R-:W-:-:S03]  /*0680*/  @!P6 IMAD R21, R12, R23, R21 ;  /* 0x000000170c15e224 */ /* 0x000fc600078e0215 */
[----:B------:R-:W5:Y:S01]  /*0690*/  @P0 LDC R7, c[0x0][0x2c0] ;  /* 0x0000b000ff070b82 */ /* 0x000f620000000800 */
[----:B--2---:R-:W-:-:S04]  /*06a0*/  @!P5 IMAD R27, R27, R16, RZ ;  /* 0x000000101b1bd224 */ /* 0x004fc800078e02ff */
[----:B------:R-:W-:Y:S02]  /*06b0*/  @!P5 IMAD R17, R30, R17, R27 ;  /* 0x000000111e11d224 */ /* 0x000fe400078e021b */
[----:B-1----:R-:W-:-:S05]  /*06c0*/  @P0 IMAD.HI.U32 R10, R6, R10, RZ ;  /* 0x0000000a060a0227 */ /* 0x002fca00078e00ff */
[----:B-----5:R-:W-:Y:S02]  /*06d0*/  @P0 SHF.R.U32.HI R3, RZ, R7, R10 ;  /* 0x00000007ff030219 */ /* 0x020fe4000001160a */
[----:B------:R-:W1:Y:S02]  /*06e0*/  @!P4 LDC.64 R10, c[0x0][0x268] ;  /* 0x00009a00ff0acb82 */ /* 0x000e640000000a00 */
[----:B------:R-:W-:Y:S01]  /*06f0*/  SHF.R.S32.HI R26, RZ, 0x1f, R3 ;  /* 0x0000001fff1a7819 */ /* 0x000fe20000011403 */
[C---:B------:R-:W-:Y:S01]  /*0700*/  IMAD.WIDE.U32 R34, R3.reuse, UR4, R34 ;  /* 0x0000000403227c25 */ /* 0x040fe2000f8e0022 */
[----:B------:R-:W-:-:S03]  /*0710*/  IADD3 R7, -R3, RZ, RZ ;  /* 0x000000ff03077210 */ /* 0x000fc60007ffe1ff */
[----:B------:R-:W-:Y:S02]  /*0720*/  IMAD R26, R26, UR4, RZ ;  /* 0x000000041a1a7c24 */ /* 0x000fe4000f8e02ff */
[----:B------:R-:W-:Y:S02]  /*0730*/  IMAD R6, R14, R7, R6 ;  /* 0x000000070e067224 */ /* 0x000fe400078e0206 */
[----:B------:R-:W-:Y:S01]  /*0740*/  IMAD R26, R3, UR5, R26 ;  /* 0x00000005031a7c24 */ /* 0x000fe2000f8e021a */
[----:B------:R-:W2:Y:S01]  /*0750*/  @!P5 LDC.64 R14, c[0x0][0x250] ;  /* 0x00009400ff0edb82 */ /* 0x000ea20000000a00 */
[----:B------:R-:W-:Y:S01]  /*0760*/  @P6 IMAD.MOV.U32 R3, RZ, RZ, -0x800000 ;  /* 0xff800000ff036424 */ /* 0x000fe200078e00ff */
[----:B------:R-:W-:Y:S02]  /*0770*/  SHF.R.S32.HI R28, RZ, 0x1f, R6 ;  /* 0x0000001fff1c7819 */ /* 0x000fe40000011406 */
[----:B------:R-:W-:Y:S02]  /*0780*/  IADD3 R34, P0, R6, R34, RZ ;  /* 0x0000002206227210 */ /* 0x000fe40007f1e0ff */
[----:B------:R5:W-:Y:S02]  /*0790*/  @P6 STS [R31], R3 ;  /* 0x000000031f006388 */ /* 0x000be40000000800 */
[----:B------:R-:W4:Y:S01]  /*07a0*/  @!P4 LDC.64 R6, c[0x0][0x250] ;  /* 0x00009400ff06cb82 */ /* 0x000f220000000a00 */
[----:B------:R-:W-:-:S02]  /*07b0*/  IADD3.X R35, R28, R35, R26, P0, !PT ;  /* 0x000000231c237210 */ /* 0x000fc400007fe41a */
        /* <DEDUP_REMOVED lines=8> */
[----:B--2---:R-:W-:-:S03]  /*0840*/  @!P5 LEA R14, P2, R26, R14, 0x2 ;  /* 0x0000000e1a0ed211 */ /* 0x004fc600078410ff */
[----:B------:R-:W-:Y:S01]  /*0850*/  @!PT LDS RZ, [RZ] ;  /* 0x00000000fffff984 */ /* 0x000fe20000000800 */
[----:B------:R-:W-:Y:S01]  /*0860*/  @!PT LDS RZ, [RZ] ;  /* 0x00000000fffff984 */ /* 0x000fe20000000800 */
[----:B------:R-:W-:Y:S01]  /*0870*/  @!PT LDS RZ, [RZ] ;  /* 0x00000000fffff984 */ /* 0x000fe20000000800 */
[----:B------:R2:W-:Y:S01]  /*0880*/  @!P6 LDGSTS.E.LTC128B [R31], desc[UR38][R18.64] ;  /* 0x00000000121fefae */ /* 0x0005e2000b921966 */
[----:B-----5:R-:W-:Y:S02]  /*0890*/  @!P4 SHF.R.S32.HI R3, RZ, 0x1f, R29 ;  /* 0x0000001fff03c819 */ /* 0x020fe4000001141d */
[----:B------:R-:W-:-:S03]  /*08a0*/  @!P5 LEA.HI.X R15, R26, R15, R17, 0x2, P2 ;  /* 0x0000000f1a0fd211 */ /* 0x000fc600010f1411 */
[----:B-1----:R-:W-:-:S04]  /*08b0*/  @!P4 IMAD R3, R3, R10, RZ ;  /* 0x0000000a0303c224 */ /* 0x002fc800078e02ff */
[C---:B------:R-:W-:Y:S01]  /*08c0*/  @!P4 IMAD R3, R29.reuse, R11, R3 ;  /* 0x0000000b1d03c224 */ /* 0x040fe200078e0203 */
[----:B------:R-:W-:Y:S01]  /*08d0*/  IADD3 R11, R12, 0x30, RZ ;  /* 0x000000300c0b7810 */ /* 0x000fe20007ffe0ff */
[----:B------:R-:W-:Y:S01]  /*08e0*/  @!P4 IMAD.WIDE.U32 R28, R29, R10, R34 ;  /* 0x0000000a1d1cc225 */ /* 0x000fe200078e0022 */
[----:B------:R-:W-:Y:S02]  /*08f0*/  @P5 MOV R10, 0xff800000 ;  /* 0xff800000000a5802 */ /* 0x000fe40000000f00 */
[----:B------:R-:W-:Y:S02]  /*0900*/  ISETP.GE.AND P3, PT, R11, R24, PT ;  /* 0x000000180b00720c */ /* 0x000fe40003f66270 */
[----:B------:R-:W-:Y:S01]  /*0910*/  @!P4 IADD3 R3, R29, R3, RZ ;  /* 0x000000031d03c210 */ /* 0x000fe20007ffe0ff */
[----:B------:R1:W-:Y:S01]  /*0920*/  @P5 STS [R31+0x400], R10 ;  /* 0x0004000a1f005388 */ /* 0x0003e20000000800 */
[----:B----4-:R-:W-:-:S03]  /*0930*/  @!P4 LEA R6, P0, R28, R6, 0x2 ;  /* 0x000000061c06c211 */ /* 0x010fc600078010ff */
        /* <DEDUP_REMOVED lines=29> */
.L_x_1302:
[----:B------:R-:W-:Y:S05]  /*0b10*/  BSYNC B0 ;  /* 0x0000000000007941 */ /* 0x000fea0003800000 */
.L_x_1301:
[----:B------:R-:W-:Y:S01]  /*0b20*/  USHF.L.U32 UR4, UR36, 0x6, URZ ;  /* 0x0000000624047899 */ /* 0x000fe2000800063f */
[C---:B-1----:R-:W-:Y:S01]  /*0b30*/  @P1 IMAD.HI.U32 R9, R20.reuse, R9, RZ ;  /* 0x0000000914091227 */ /* 0x042fe200078e00ff */
[----:B------:R-:W-:Y:S01]  /*0b40*/  ISETP.GE.AND P0, PT, R20, R25, PT ;  /* 0x000000191400720c */ /* 0x000fe20003f06270 */
[----:B------:R-:W0:Y:S01]  /*0b50*/  LDGDEPBAR ;  /* 0x00000000000079af */ /* 0x000e220000000000 */
[----:B------:R-:W-:Y:S01]  /*0b60*/  USHF.R.S32.HI UR5, URZ, 0x1f, UR4 ;  /* 0x0000001f3f057899 */ /* 0x000fe20008011404 */
[----:B--2---:R-:W-:Y:S01]  /*0b70*/  IMAD.MOV.U32 R3, RZ, RZ, R20 ;  /* 0x000000ffff037224 */ /* 0x004fe200078e0014 */
        /* <DEDUP_REMOVED lines=25> */
[----:B---3--:R-:W3:Y:S01]  /*0d10*/  @!P4 LDC.64 R10, c[0x0][0x210] ;  /* 0x00008400ff0acb82 */ /* 0x008ee20000000a00 */
        /* <DEDUP_REMOVED lines=142> */
.L_x_1304:
[----:B------:R-:W-:Y:S05]  /*1600*/  BSYNC B0 ;  /* 0x0000000000007941 */ /* 0x000fea0003800000 */
.L_x_1303:
[----:B------:R-:W-:Y:S01]  /*1610*/  IMAD R38, R12, 0x4, R0 ;  /* 0x000000040c267824 */ /* 0x000fe200078e0200 */
[----:B------:R-:W-:Y:S01]  /*1620*/  STS [R21], R10 ;  /* 0x0000000a15007388 */ /* 0x000fe20000000800 */
[----:B------:R-:W-:Y:S01]  /*1630*/  BSSY B1, `(.L_x_1305) ;  /* 0x00000df000017945 */ /* 0x000fe20003800000 */
[----:B------:R-:W-:Y:S02]  /*1640*/  CS2R R4, SRZ ;  /* 0x0000000000047805 */ /* 0x000fe4000001ff00 */
[----:B------:R-:W-:Y:S04]  /*1650*/  STS [R21+0x400], R7 ;  /* 0x0004000715007388 */ /* 0x000fe80000000800 */
[----:B------:R2:W-:Y:S04]  /*1660*/  STS [R21+0x800], R6 ;  /* 0x0008000615007388 */ /* 0x0005e80000000800 */
        /* <DEDUP_REMOVED lines=23> */
.L_x_1309:
[C---:B------:R-:W-:Y:S02]  /*17e0*/  VIADD R10, R20.reuse, 0x3 ;  /* 0x00000003140a7836 */ /* 0x040fe40000000000 */
[----:B------:R-:W-:Y:S02]  /*17f0*/  IMAD R28, R15, 0x4, R0 ;  /* 0x000000040f1c7824 */ /* 0x000fe400078e0200 */
[----:B-1----:R-:W-:Y:S01]  /*1800*/  IMAD.SHL.U32 R11, R20, 0x10, RZ ;  /* 0x00000010140b7824 */ /* 0x002fe200078e00ff */
        /* <DEDUP_REMOVED lines=139> */
.L_x_1308:
[----:B------:R-:W-:Y:S05]  /*20c0*/  BSYNC B0 ;  /* 0x0000000000007941 */ /* 0x000fea0003800000 */
.L_x_1307:
[----:B------:R-:W-:Y:S05]  /*20d0*/  @!P5 BRA `(.L_x_1306) ;  /* 0x0000000000d0d947 */ /* 0x000fea0003800000 */
[----:B------:R-:W-:Y:S01]  /*20e0*/  VIADD R8, R42, 0x3 ;  /* 0x000000032a087836 */ /* 0x000fe20000000000 */
[----:B------:R-:W-:Y:S01]  /*20f0*/  HFMA2.MMA R20, -RZ, RZ, 0, 1.78813934326171875e-07 ;  /* 0x00000003ff147435 */ /* 0x000fe200000001ff */
[----:B------:R-:W-:-:S03]  /*2100*/  IMAD.MOV.U32 R10, RZ, RZ, RZ ;  /* 0x000000ffff0a7224 */ /* 0x000fc600078e00ff */
[----:B-1----:R-:W-:-:S07]  /*2110*/  SHF.R.S32.HI R11, RZ, 0x1f, R8 ;  /* 0x0000001fff0b7819 */ /* 0x002fce0000011408 */
.L_x_1310:
        /* <DEDUP_REMOVED lines=48> */
.L_x_1306:
[----:B------:R-:W-:Y:S05]  /*2420*/  BSYNC B1 ;  /* 0x0000000000017941 */ /* 0x000fea0003800000 */
.L_x_1305:
        /* <DEDUP_REMOVED lines=26> */
.L_x_1311:
        /* <DEDUP_REMOVED lines=11> */
.L_x_1700:


//--------------------- .text._ZN7cutlass13device_kernelIN5flash19FlashAttnFwdCombineIN4cute5tupleIJNS3_1CILi16EEENS5_ILi64EEEEEELi5ELi256ELi1ELb0ELb0EffNS_4arch4Sm90EEEEEvNT_6ParamsE --------------------------
	.section	.text._ZN7cutlass13device_kernelIN5flash19FlashAttnFwdCombineIN4cute5tupleIJNS3_1CILi16EEENS5_ILi64EEEEEELi5ELi256ELi1ELb0ELb0EffNS_4arch4Sm90EEEEEvNT_6ParamsE,"ax",@progbits
	.align	128
.text._ZN7cutlass13device_kernelIN5flash19FlashAttnFwdCombineIN4cute5tupleIJNS3_1CILi16EEENS5_ILi64EEEEEELi5ELi256ELi1ELb0ELb0EffNS_4arch4Sm90EEEEEvNT_6ParamsE:
        .type           _ZN7cutlass13device_kernelIN5flash19FlashAttnFwdCombineIN4cute5tupleIJNS3_1CILi16EEENS5_ILi64EEEEEELi5ELi256ELi1ELb0ELb0EffNS_4arch4Sm90EEEEEvNT_6ParamsE,@function
        .size           _ZN7cutlass13device_kernelIN5flash19FlashAttnFwdCombineIN4cute5tupleIJNS3_1CILi16EEENS5_ILi64EEEEEELi5ELi256ELi1ELb0ELb0EffNS_4arch4Sm90EEEEEvNT_6ParamsE,(.L_x_1701 - _ZN7cutlass13device_kernelIN5flash19FlashAttnFwdCombineIN4cute5tupleIJNS3_1CILi16EEENS5_ILi64EEEEEELi5ELi256ELi1ELb0ELb0EffNS_4arch4Sm90EEEEEvNT_6ParamsE)
        .other          _ZN7cutlass13device_kernelIN5flash19FlashAttnFwdCombineIN4cute5tupleIJNS3_1CILi16EEENS5_ILi64EEEEEELi5ELi256ELi1ELb0ELb0EffNS_4arch4Sm90EEEEEvNT_6ParamsE,@"STO_CUDA_ENTRY STV_DEFAULT"
_ZN7cutlass13device_kernelIN5flash19FlashAttnFwdCombineIN4cute5tupleIJNS3_1CILi16EEENS5_ILi64EEEEEELi5ELi256ELi1ELb0ELb0EffNS_4arch4Sm90EEEEEvNT_6ParamsE:
        /* <DEDUP_REMOVED lines=58> */
.L_x_1312:
        /* <DEDUP_REMOVED lines=50> */
[C---:B------:R-:W-:Y:S01]  /*06c0*/  IADD3 R14, R12.reuse, 0x10, RZ ;  /* 0x000000100c0e7810 */ /* 0x040fe20007ffe0ff */
[-C--:B-----5:R-:W-:Y:S01]  /*06d0*/  @!P3 IMAD R15, R15, R10.reuse, RZ ;  /* 0x0000000a0f0fb224 */ /* 0x0a0fe200078e02ff */
[----:B------:R-:W-:Y:S01]  /*06e0*/  LEA R3, R3, UR4, 0x2 ;  /* 0x0000000403037c11 */ /* 0x000fe2000f8e10ff */
[----:B------:R-:W-:Y:S01]  /*06f0*/  @!P3 IMAD.WIDE.U32 R18, R12, R10, R22 ;  /* 0x0000000a0c12b225 */ /* 0x000fe200078e0016 */
[----:B------:R-:W-:-:S03]  /*0700*/  ISETP.GE.AND P2, PT, R14, R16, PT ;  /* 0x000000100e00720c */ /* 0x000fc60003f46270 */
[----:B------:R-:W-:-:S04]  /*0710*/  @!P3 IMAD R11, R12, R11, R15 ;  /* 0x0000000b0c0bb224 */ /* 0x000fc800078e020f */
        /* <DEDUP_REMOVED lines=27> */
.L_x_1314:
[----:B------:R-:W-:Y:S05]  /*08d0*/  BSYNC B0 ;  /* 0x0000000000007941 */ /* 0x000fea0003800000 */
.L_x_1313:
        /* <DEDUP_REMOVED lines=124> */
[----:B----4-:R-:W-:Y:S01]  /*10a0*/  FMUL.FTZ R10, R10, R7 ;  /* 0x000000070a0a7220 */ /* 0x010fe20000410000 */
        /* <DEDUP_REMOVED lines=33> */
.L_x_1316:
[----:B------:R-:W-:Y:S05]  /*12c0*/  BSYNC B0 ;  /* 0x0000000000007941 */ /* 0x000fea0003800000 */
.L_x_1315:
[----:B------:R-:W-:Y:S01]  /*12d0*/  STS [R3], R10 ;  /* 0x0000000a03007388 */ /* 0x000fe20000000800 */
[----:B------:R-:W-:Y:S01]  /*12e0*/  BSSY B1, `(.L_x_1317) ;  /* 0x00000de000017945 */ /* 0x000fe20003800000 */
[----:B------:R-:W-:Y:S02]  /*12f0*/  CS2R R4, SRZ ;  /* 0x0000000000047805 */ /* 0x000fe4000001ff00 */
[----:B------:R2:W-:Y:S04]  /*1300*/  STS [R3+0x400], R7 ;  /* 0x0004000703007388 */ /* 0x0005e80000000800 */
        /* <DEDUP_REMOVED lines=23> */
.L_x_1321:
        /* <DEDUP_REMOVED lines=142> */
.L_x_1320:
[----:B------:R-:W-:Y:S05]  /*1d60*/  BSYNC B0 ;  /* 0x0000000000007941 */ /* 0x000fea0003800000 */
.L_x_1319:
[----:B------:R-:W-:Y:S05]  /*1d70*/  @!P5 BRA `(.L_x_1318) ;  /* 0x0000000000d0d947 */ /* 0x000fea0003800000 */
[----:B------:R-:W-:Y:S01]  /*1d80*/  VIADD R8, R42, 0x3 ;  /* 0x000000032a087836 */ /* 0x000fe20000000000 */
[----:B------:R-:W-:Y:S01]  /*1d90*/  HFMA2.MMA R20, -RZ, RZ, 0, 1.78813934326171875e-07 ;  /* 0x00000003ff147435 */ /* 0x000fe200000001ff */
[----:B------:R-:W-:-:S03]  /*1da0*/  IMAD.MOV.U32 R10, RZ, RZ, RZ ;  /* 0x000000ffff0a7224 */ /* 0x000fc600078e00ff */
[----:B-1----:R-:W-:-:S07]  /*1db0*/  SHF.R.S32.HI R11, RZ, 0x1f, R8 ;  /* 0x0000001fff0b7819 */ /* 0x002fce0000011408 */
.L_x_1322:
        /* <DEDUP_REMOVED lines=48> */
.L_x_1318:
[----:B------:R-:W-:Y:S05]  /*20c0*/  BSYNC B1 ;  /* 0x0000000000017941 */ /* 0x000fea0003800000 */
.L_x_1317:
        /* <DEDUP_REMOVED lines=26> */
.L_x_1323:
        /* <DEDUP_REMOVED lines=9> */
.L_x_1701:


//--------------------- .text._ZN7cutlass13device_kernelIN5flash19FlashAttnFwdCombineIN4cute5tupleIJNS3_1CILi16EEENS5_ILi64EEEEEELi4ELi256ELi1ELb0ELb0EffNS_4arch4Sm90EEEEEvNT_6ParamsE --------------------------
	.section	.text._ZN7cutlass13device_kernelIN5flash19FlashAttnFwdCombineIN4cute5tupleIJNS3_1CILi16EEENS5_ILi64EEEEEELi4ELi256ELi1ELb0ELb0EffNS_4arch4Sm90EEEEEvNT_6ParamsE,"ax",@progbits
	.align	128
.text._ZN7cutlass13device_kernelIN5flash19FlashAttnFwdCombineIN4cute5tupleIJNS3_1CILi16EEENS5_ILi64EEEEEELi4ELi256ELi1ELb0ELb0EffNS_4arch4Sm90EEEEEvNT_6ParamsE:
        .type           _ZN7cutlass13device_kernelIN5flash19FlashAttnFwdCombineIN4cute5tupleIJNS3_1CILi16EEENS5_ILi64EEEEEELi4ELi256ELi1ELb0ELb0EffNS_4arch4Sm90EEEEEvNT_6ParamsE,@function
        .size           _ZN7cutlass13device_kernelIN5flash19FlashAttnFwdCombineIN4cute5tupleIJNS3_1CILi16EEENS5_ILi64EEEEEELi4ELi256ELi1ELb0ELb0EffNS_4arch4Sm90EEEEEvNT_6ParamsE,(.L_x_1702 - _ZN7cutlass13device_kernelIN5flash19FlashAttnFwdCombineIN4cute5tupleIJNS3_1CILi16EEENS5_ILi64EEEEEELi4ELi256ELi1ELb0ELb0EffNS_4arch4Sm90EEEEEvNT_6ParamsE)
        .other          _ZN7cutlass13device_kernelIN5flash19FlashAttnFwdCombineIN4cute5tupleIJNS3_1CILi16EEENS5_ILi64EEEEEELi4ELi256ELi1ELb0ELb0EffNS_4arch4Sm90EEEEEvNT_6ParamsE,@"STO_CUDA_ENTRY STV_DEFAULT"
_ZN7cutlass13device_kernelIN5flash19FlashAttnFwdCombineIN4cute5tupleIJNS3_1CILi16EEENS5_ILi64EEEEEELi4ELi256ELi1ELb0ELb0EffNS_4arch4Sm90EEEEEvNT_6ParamsE:
        /* <DEDUP_REMOVED lines=58> */
.L_x_1324:
        /* <DEDUP_REMOVED lines=65> */
.L_x_1326:
[----:B------:R-:W-:Y:S05]  /*07b0*/  BSYNC B0 ;  /* 0x0000000000007941 */ /* 0x000fea0003800000 */
.L_x_1325:
[----:B------:R-:W-:Y:S01]  /*07c0*/  USHF.L.U32 UR4, UR36, 0x6, URZ ;  /* 0x0000000624047899 */ /* 0x000fe2000800063f */
[C---:B-1----:R-:W-:Y:S01]  /*07d0*/  @P1 IMAD.HI.U32 R6, R20.reuse, R6, RZ ;  /* 0x0000000614061227 */ /* 0x042fe200078e00ff */
[----:B------:R-:W-:Y:S01]  /*07e0*/  ISETP.GE.AND P0, PT, R20, R17, PT ;  /* 0x000000111400720c */ /* 0x000fe20003f06270 */
[----:B------:R-:W0:Y:S01]  /*07f0*/  LDGDEPBAR ;  /* 0x00000000000079af */ /* 0x000e220000000000 */
[----:B------:R-:W-:Y:S01]  /*0800*/  USHF.R.S32.HI UR5, URZ, 0x1f, UR4 ;  /* 0x0000001f3f057899 */ /* 0x000fe20008011404 */
[----:B------:R-:W-:Y:S01]  /*0810*/  IMAD.MOV.U32 R3, RZ, RZ, R20 ;  /* 0x000000ffff037224 */ /* 0x000fe200078e0014 */
[----:B----4-:R-:W-:Y:S01]  /*0820*/  @P1 SHF.R.U32.HI R3, RZ, R0, R6 ;  /* 0x00000000ff031219 */ /* 0x010fe20000011606 */
[----:B--2---:R-:W-:Y:S02]  /*0830*/  IMAD.SHL.U32 R14, R2, 0x4, RZ ;  /* 0x00000004020e7824 */ /* 0x004fe400078e00ff */
        /* <DEDUP_REMOVED lines=141> */
.L_x_1328:
[----:B------:R-:W-:Y:S05]  /*1110*/  BSYNC B0 ;  /* 0x0000000000007941 */ /* 0x000fea0003800000 */
.L_x_1327:
        /* <DEDUP_REMOVED lines=26> */
.L_x_1333:
        /* <DEDUP_REMOVED lines=142> */
.L_x_1332:
[----:B------:R-:W-:Y:S05]  /*1ba0*/  BSYNC B0 ;  /* 0x0000000000007941 */ /* 0x000fea0003800000 */
.L_x_1331:
[----:B------:R-:W-:Y:S05]  /*1bb0*/  @!P5 BRA `(.L_x_1330) ;  /* 0x0000000000d0d947 */ /* 0x000fea0003800000 */
[----:B------:R-:W-:Y:S01]  /*1bc0*/  VIADD R8, R42, 0x3 ;  /* 0x000000032a087836 */ /* 0x000fe20000000000 */
[----:B------:R-:W-:Y:S01]  /*1bd0*/  HFMA2.MMA R20, -RZ, RZ, 0, 1.78813934326171875e-07 ;  /* 0x00000003ff147435 */ /* 0x000fe200000001ff */
[----:B-1----:R-:W-:-:S03]  /*1be0*/  IMAD.MOV.U32 R10, RZ, RZ, RZ ;  /* 0x000000ffff0a7224 */ /* 0x002fc600078e00ff */
[----:B------:R-:W-:-:S07]  /*1bf0*/  SHF.R.S32.HI R11, RZ, 0x1f, R8 ;  /* 0x0000001fff0b7819 */ /* 0x000fce0000011408 */
.L_x_1334:
        /* <DEDUP_REMOVED lines=48> */
.L_x_1330:
[----:B------:R-:W-:Y:S05]  /*1f00*/  BSYNC B1 ;  /* 0x0000000000017941 */ /* 0x000fea0003800000 */
.L_x_1329:
        /* <DEDUP_REMOVED lines=26> */
.L_x_1335:
        /* <DEDUP_REMOVED lines=13> */
.L_x_1702:


//--------------------- .text._ZN7cutlass13device_kernelIN5flash19FlashAttnFwdCombineIN4cute5tupleIJNS3_1CILi16EEENS5_ILi64EEEEEELi8ELi256ELi1ELb0ELb1EffNS_4arch4Sm90EEEEEvNT_6ParamsE --------------------------
	.section	.text._ZN7cutlass13device_kernelIN5flash19FlashAttnFwdCombineIN4cute5tupleIJNS3_1CILi16EEENS5_ILi64EEEEEELi8ELi256ELi1ELb0ELb1EffNS_4arch4Sm90EEEEEvNT_6ParamsE,"ax",@progbits
	.align	128
.text._ZN7cutlass13device_kernelIN5flash19FlashAttnFwdCombineIN4cute5tupleIJNS3_1CILi16EEENS5_ILi64EEEEEELi8ELi256ELi1ELb0ELb1EffNS_4arch4Sm90EEEEEvNT_6ParamsE:
        .type           _ZN7cutlass13device_kernelIN5flash19FlashAttnFwdCombineIN4cute5tupleIJNS3_1CILi16EEENS5_ILi64EEEEEELi8ELi256ELi1ELb0ELb1EffNS_4arch4Sm90EEEEEvNT_6ParamsE,@function
        .size           _ZN7cutlass13device_kernelIN5flash19FlashAttnFwdCombineIN4cute5tupleIJNS3_1CILi16EEENS5_ILi64EEEEEELi8ELi256ELi1ELb0ELb1EffNS_4arch4Sm90EEEEEvNT_6ParamsE,(.L_x_1703 - _ZN7cutlass13device_kernelIN5flash19FlashAttnFwdCombineIN4cute5tupleIJNS3_1CILi16EEENS5_ILi64EEEEEELi8ELi256ELi1ELb0ELb1EffNS_4arch4Sm90EEEEEvNT_6ParamsE)
        .other          _ZN7cutlass13device_kernelIN5flash19FlashAttnFwdCombineIN4cute5tupleIJNS3_1CILi16EEENS5_ILi64EEEEEELi8ELi256ELi1ELb0ELb1EffNS_4arch4Sm90EEEEEvNT_6ParamsE,@"STO_CUDA_ENTRY STV_DEFAULT"
_ZN7cutlass13device_kernelIN5flash19FlashAttnFwdCombineIN4cute5tupleIJNS3_1CILi16EEENS5_ILi64EEEEEELi8ELi256ELi1ELb0ELb1EffNS_4arch4Sm90EEEEEvNT_6ParamsE:
        /* <DEDUP_REMOVED lines=9> */
[----:B---3--:R-:W-:-:S05]  /*0090*/  @P1 IMAD.WIDE R6, R4, 0x4, R6 ;  /* 0x0000000404061825 */ /* 0x008fca00078e0206 */
        /* <DEDUP_REMOVED lines=47> */
.L_x_1336:
        /* <DEDUP_REMOVED lines=25> */
.L_x_1337:
        /* <DEDUP_REMOVED lines=101> */
.L_x_1339:
        /* <DEDUP_REMOVED lines=13> */
[----:B------:R-:W-:Y:S05]  /*0c40*/  CALL.REL.NOINC `($__internal_44_$__cuda_sm20_div_u64) ;  /* 0x0000003400dc7944 */ /* 0x000fea0003c00000 */
[----:B------:R-:W-:Y:S05]  /*0c50*/  BRA `(.L_x_1341) ;  /* 0x0000000000487947 */ /* 0x000fea0003800000 */
.L_x_1340:
        /* <DEDUP_REMOVED lines=18> */
.L_x_1341:
[----:B------:R-:W-:Y:S02]  /*0d80*/  IADD3 R11, R11, -0x1, RZ ;  /* 0xffffffff0b0b7810 */ /* 0x000fe40007ffe0ff */
[----:B------:R-:W-:-:S07]  /*0d90*/  MOV R13, R3 ;  /* 0x00000003000d7202 */ /* 0x000fce0000000f00 */
.L_x_1338:
        /* <DEDUP_REMOVED lines=8> */
[----:B--2---:R-:W-:Y:S02]  /*0e20*/  LOP3.LUT R7, R9, 0xf, R16, 0xf8, !PT ;  /* 0x0000000f09077812 */ /* 0x004fe400078ef810 */
        /* <DEDUP_REMOVED lines=15> */
[----:B------:R-:W-:Y:S02]  /*0f20*/  IMAD.MOV.U32 R8, RZ, RZ, R24 ;  /* 0x000000ffff087224 */ /* 0x000fe400078e0018 */
[----:B------:R-:W-:Y:S01]  /*0f30*/  VIADD R16, R10, 0x20 ;  /* 0x000000200a107836 */ /* 0x000fe20000000000 */
        /* <DEDUP_REMOVED lines=17> */
[----:B------:R-:W-:-:S02]  /*1050*/  ISETP.GE.AND P2, PT, R30, R17, PT ;  /* 0x000000111e00720c */ /* 0x000fc40003f46270 */
[----:B------:R-:W-:Y:S01]  /*1060*/  IADD3.X R27, R7, R9, R6, P0, !PT ;  /* 0x00000009071b7210 */ /* 0x000fe200007fe406 */
[--C-:B------:R-:W-:Y:S02]  /*1070*/  @!P5 IMAD.MOV.U32 R32, RZ, RZ, R26.reuse ;  /* 0x000000ffff20d224 */ /* 0x100fe400078e001a */
[----:B------:R-:W2:Y:S01]  /*1080*/  @!P5 LDC.64 R8, c[0x0][0x250] ;  /* 0x00009400ff08db82 */ /* 0x000ea20000000a00 */
[-C--:B---3--:R-:W-:Y:S01]  /*1090*/  @!P6 IMAD R21, R21, R18.reuse, RZ ;  /* 0x000000121515e224 */ /* 0x088fe200078e02ff */
[----:B------:R-:W-:Y:S01]  /*10a0*/  @!P5 MOV R33, R27 ;  /* 0x0000001b0021d202 */ /* 0x000fe20000000f00 */
[----:B------:R-:W-:Y:S01]  /*10b0*/  @!P6 IMAD.WIDE.U32 R28, R10, R18, R26 ;  /* 0x000000120a1ce225 */ /* 0x000fe200078e001a */
[----:B------:R-:W-:-:S03]  /*10c0*/  LEA R0, R0, UR4, 0x2 ;  /* 0x0000000400007c11 */ /* 0x000fc6000f8e10ff */
[----:B------:R-:W-:Y:S01]  /*10d0*/  @!P6 IMAD R21, R10, R19, R21 ;  /* 0x000000130a15e224 */ /* 0x000fe200078e0215 */
[----:B------:R-:W3:Y:S01]  /*10e0*/  @!P3 LDC.64 R6, c[0x0][0x268] ;  /* 0x00009a00ff06bb82 */ /* 0x000ee20000000a00 */
[----:B------:R-:W-:Y:S01]  /*10f0*/  @!P5 SHF.R.S32.HI R19, RZ, 0x1f, R20 ;  /* 0x0000001fff13d819 */ /* 0x000fe20000011414 */
[----:B------:R1:W-:Y:S01]  /*1100*/  @P6 STS [R0], R31 ;  /* 0x0000001f00006388 */ /* 0x0003e20000000800 */
[C---:B----4-:R-:W-:Y:S02]  /*1110*/  @!P6 LEA R36, P0, R28.reuse, R14, 0x2 ;  /* 0x0000000e1c24e211 */ /* 0x050fe400078010ff */
[----:B------:R-:W-:Y:S01]  /*1120*/  @!P6 IADD3 R18, R29, R21, RZ ;  /* 0x000000151d12e210 */ /* 0x000fe20007ffe0ff */
[----:B------:R-:W-:Y:S01]  /*1130*/  @P5 IMAD.MOV.U32 R21, RZ, RZ, -0x800000 ;  /* 0xff800000ff155424 */ /* 0x000fe200078e00ff */
[----:B------:R-:W-:Y:S01]  /*1140*/  @!P3 SHF.R.S32.HI R29, RZ, 0x1f, R16 ;  /* 0x0000001fff1db819 */ /* 0x000fe20000011410 */
[----:B-----5:R-:W-:Y:S01]  /*1150*/  @!P5 IMAD R19, R19, R4, RZ ;  /* 0x000000041313d224 */ /* 0x020fe200078e02ff */
[----:B------:R-:W-:Y:S01]  /*1160*/  @!P6 LEA.HI.X R37, R28, R15, R18, 0x2, P0 ;  /* 0x0000000f1c25e211 */ /* 0x000fe200000f1412 */
[----:B------:R-:W-:Y:S01]  /*1170*/  VIADD R28, R10, 0x40 ;  /* 0x000000400a1c7836 */ /* 0x000fe20000000000 */
[----:B------:R-:W4:Y:S01]  /*1180*/  @!P3 LDC.64 R14, c[0x0][0x250] ;  /* 0x00009400ff0ebb82 */ /* 0x000f220000000a00 */
[----:B------:R-:W-:-:S02]  /*1190*/  @!P5 IMAD R19, R20, R5, R19 ;  /* 0x000000051413d224 */ /* 0x000fc400078e0213 */
[----:B------:R-:W-:Y:S01]  /*11a0*/  @!P5 IMAD.WIDE.U32 R32, R20, R4, R32 ;  /* 0x000000041420d225 */ /* 0x000fe200078e0020 */
[----:B------:R-:W-:Y:S01]  /*11b0*/  ISETP.GE.AND P0, PT, R28, R17, PT ;  /* 0x000000111c00720c */ /* 0x000fe20003f06270 */
[----:B------:R-:W-:Y:S01]  /*11c0*/  @!PT LDS RZ, [RZ] ;  /* 0x00000000fffff984 */ /* 0x000fe20000000800 */
[----:B------:R-:W-:Y:S01]  /*11d0*/  @!PT LDS RZ, [RZ] ;  /* 0x00000000fffff984 */ /* 0x000fe20000000800 */
[----:B------:R-:W-:Y:S01]  /*11e0*/  @!PT LDS RZ, [RZ] ;  /* 0x00000000fffff984 */ /* 0x000fe20000000800 */
[----:B------:R4:W-:Y:S02]  /*11f0*/  @!P6 LDGSTS.E.LTC128B [R0], desc[UR38][R36.64] ;  /* 0x000000002400efae */ /* 0x0009e4000b921966 */
[----:B------:R-:W-:Y:S01]  /*1200*/  @!P5 IMAD.IADD R20, R33, 0x1, R19 ;  /* 0x000000012114d824 */ /* 0x000fe200078e0213 */
[C---:B--2---:R-:W-:Y:S01]  /*1210*/  @!P5 LEA R34, P4, R32.reuse, R8, 0x2 ;  /* 0x000000082022d211 */ /* 0x044fe200078810ff */
[----:B------:R-:W2:Y:S01]  /*1220*/  @!P2 LDC.64 R4, c[0x0][0x268] ;  /* 0x00009a00ff04ab82 */ /* 0x000ea20000000a00 */
[----:B------:R-:W-:Y:S01]  /*1230*/  @!P3 IMAD.MOV.U32 R33, RZ, RZ, R27 ;  /* 0x000000ffff21b224 */ /* 0x000fe200078e001b */
[----:B------:R5:W-:Y:S01]  /*1240*/  @P5 STS [R0+0x400], R21 ;  /* 0x0004001500005388 */ /* 0x000be20000000800 */
[----:B------:R-:W-:Y:S01]  /*1250*/  @!P5 LEA.HI.X R35, R32, R9, R20, 0x2, P4 ;  /* 0x000000092023d211 */ /* 0x000fe200020f1414 */
[----:B---3--:R-:W-:Y:S01]  /*1260*/  @!P3 IMAD R18, R29, R6, RZ ;  /* 0x000000061d12b224 */ /* 0x008fe200078e02ff */
[----:B------:R-:W-:Y:S01]  /*1270*/  @!P3 MOV R32, R26 ;  /* 0x0000001a0020b202 */ /* 0x000fe20000000f00 */
[----:B------:R-:W-:Y:S01]  /*1280*/  VIADD R20, R10, 0x50 ;  /* 0x000000500a147836 */ /* 0x000fe20000000000 */
[----:B------:R-:W-:Y:S01]  /*1290*/  @!P2 SHF.R.S32.HI R19, RZ, 0x1f, R30 ;  /* 0x0000001fff13a819 */ /* 0x000fe2000001141e */
[C---:B------:R-:W-:Y:S01]  /*12a0*/  @!P3 IMAD R18, R16.reuse, R7, R18 ;  /* 0x000000071012b224 */ /* 0x040fe200078e0212 */
[----:B------:R-:W3:Y:S01]  /*12b0*/  @!P2 LDC.64 R8, c[0x0][0x250] ;  /* 0x00009400ff08ab82 */ /* 0x000ee20000000a00 */
[----:B------:R-:W-:Y:S01]  /*12c0*/  @!P3 IMAD.WIDE.U32 R32, R16, R6, R32 ;  /* 0x000000061020b225 */ /* 0x000fe200078e0020 */
[----:B------:R-:W-:Y:S01]  /*12d0*/  @!PT LDS RZ, [RZ] ;  /* 0x00000000fffff984 */ /* 0x000fe20000000800 */
[----:B------:R-:W-:Y:S01]  /*12e0*/  @!PT LDS RZ, [RZ] ;  /* 0x00000000fffff984 */ /* 0x000fe20000000800 */
[----:B------:R-:W-:Y:S01]  /*12f0*/  @!PT LDS RZ, [RZ] ;  /* 0x00000000fffff984 */ /* 0x000fe20000000800 */
[----:B------:R5:W-:Y:S01]  /*1300*/  @!P5 LDGSTS.E.LTC128B [R0+0x400], desc[UR38][R34.64] ;  /* 0x004000002200dfae */ /* 0x000be2000b921966 */
[----:B------:R-:W-:-:S02]  /*1310*/  ISETP.GE.AND P6, PT, R20, R17, PT ;  /* 0x000000111400720c */ /* 0x000fc40003fc6270 */
[----:B------:R-:W-:Y:S01]  /*1320*/  VIADD R16, R10, 0x60 ;  /* 0x000000600a107836 */ /* 0x000fe20000000000 */
[----:B------:R-:W-:Y:S01]  /*1330*/  @P3 MOV R29, 0xff800000 ;  /* 0xff800000001d3802 */ /* 0x000fe20000000f00 */
[----:B------:R-:W-:Y:S01]  /*1340*/  @!P3 IMAD.IADD R18, R33, 0x1, R18 ;  /* 0x000000012112b824 */ /* 0x000fe200078e0212 */
[----:B------:R-:W3:Y:S02]  /*1350*/  @!P0 LDC.64 R6, c[0x0][0x268] ;  /* 0x00009a00ff068b82 */ /* 0x000ee40000000a00 */
[----:B------:R-:W-:Y:S01]  /*1360*/  ISETP.GE.AND P5, PT, R16, R17, PT ;  /* 0x000000111000720c */ /* 0x000fe20003fa6270 */
[----:B------:R3:W-:Y:S01]  /*1370*/  @P3 STS [R0+0x800], R29 ;  /* 0x0008001d00003388 */ /* 0x0007e20000000800 */
[----:B----4-:R-:W-:Y:S01]  /*1380*/  @!P3 LEA R36, P4, R32, R14, 0x2 ;  /* 0x0000000e2024b211 */ /* 0x010fe200078810ff */
[----:B--2---:R-:W-:-:S03]  /*1390*/  @!P2 IMAD R14, R19, R4, RZ ;  /* 0x00000004130ea224 */ /* 0x004fc600078e02ff */
[----:B-1----:R-:W-:Y:S02]  /*13a0*/  @!P6 SHF.R.S32.HI R31, RZ, 0x1f, R20 ;  /* 0x0000001fff1fe819 */ /* 0x002fe40000011414 */
[----:B------:R-:W-:Y:S01]  /*13b0*/  @!P3 LEA.HI.X R37, R32, R15, R18, 0x2, P4 ;  /* 0x0000000f2025b211 */ /* 0x000fe200020f1412 */
[----:B------:R-:W-:Y:S01]  /*13c0*/  @!P2 IMAD R14, R30, R5, R14 ;  /* 0x000000051e0ea224 */ /* 0x000fe200078e020e */
[----:B------:R-:W-:Y:S01]  /*13d0*/  @!P0 SHF.R.S32.HI R15, RZ, 0x1f, R28 ;  /* 0x0000001fff0f8819 */ /* 0x000fe2000001141c */
[----:B------:R-:W1:Y:S01]  /*13e0*/  @!P0 LDC.64 R18, c[0x0][0x250] ;  /* 0x00009400ff128b82 */ /* 0x000e620000000a00 */
[----:B-----5:R-:W-:Y:S01]  /*13f0*/  @P2 IMAD.MOV.U32 R21, RZ, RZ, -0x800000 ;  /* 0xff800000ff152424 */ /* 0x020fe200078e00ff */
[----:B------:R-:W-:Y:S01]  /*1400*/  @!PT LDS RZ, [RZ] ;  /* 0x00000000fffff984 */ /* 0x000fe20000000800 */
[----:B------:R-:W-:Y:S01]  /*1410*/  @!PT LDS RZ, [RZ] ;  /* 0x00000000fffff984 */ /* 0x000fe20000000800 */
[----:B------:R-:W-:Y:S01]  /*1420*/  @!PT LDS RZ, [RZ] ;  /* 0x00000000fffff984 */ /* 0x000fe20000000800 */
[----:B------:R-:W-:Y:S04]  /*1430*/  @!P3 LDGSTS.E.LTC128B [R0+0x800], desc[UR38][R36.64] ;  /* 0x008000002400bfae */ /* 0x000fe8000b921966 */
[----:B------:R2:W-:Y:S01]  /*1440*/  @P2 STS [R0+0xc00], R21 ;  /* 0x000c001500002388 */ /* 0x0005e20000000800 */
[----:B------:R-:W-:Y:S01]  /*1450*/  @!P2 MOV R34, R26 ;  /* 0x0000001a0022a202 */ /* 0x000fe20000000f00 */
[----:B------:R-:W-:-:S04]  /*1460*/  @!P2 IMAD.MOV.U32 R35, RZ, RZ, R27 ;  /* 0x000000ffff23a224 */ /* 0x000fc800078e001b */
[----:B------:R-:W-:Y:S02]  /*1470*/  @!P2 IMAD.WIDE.U32 R34, R30, R4, R34 ;  /* 0x000000041e22a225 */ /* 0x000fe400078e0022 */
[----:B------:R-:W4:Y:S02]  /*1480*/  @!P6 LDC.64 R4, c[0x0][0x268] ;  /* 0x00009a00ff04eb82 */ /* 0x000f240000000a00 */
[----:B---3--:R-:W-:Y:S01]  /*1490*/  @P0 IMAD.MOV.U32 R29, RZ, RZ, -0x800000 ;  /* 0xff800000ff1d0424 */ /* 0x008fe200078e00ff */
[C---:B------:R-:W-:Y:S01]  /*14a0*/  @!P2 LEA R32, P3, R34.reuse, R8, 0x2 ;  /* 0x000000082220a211 */ /* 0x040fe200078610ff */
[----:B------:R-:W-:Y:S01]  /*14b0*/  @!P0 IMAD R8, R15, R6, RZ ;  /* 0x000000060f088224 */ /* 0x000fe200078e02ff */
[----:B------:R-:W-:Y:S01]  /*14c0*/  @!P2 IADD3 R30, R35, R14, RZ ;  /* 0x0000000e231ea210 */ /* 0x000fe20007ffe0ff */
[----:B------:R-:W-:Y:S02]  /*14d0*/  @!P0 IMAD.MOV.U32 R35, RZ, RZ, R27 ;  /* 0x000000ffff238224 */ /* 0x000fe400078e001b */
[----:B------:R-:W3:Y:S01]  /*14e0*/  @!P5 LDC.64 R14, c[0x0][0x268] ;  /* 0x00009a00ff0edb82 */ /* 0x000ee20000000a00 */
[----:B------:R-:W-:Y:S01]  /*14f0*/  @!P2 LEA.HI.X R33, R34, R9, R30, 0x2, P3 ;  /* 0x000000092221a211 */ /* 0x000fe200018f141e */
[----:B------:R-:W-:Y:S01]  /*1500*/  @!P0 IMAD.MOV.U32 R34, RZ, RZ, R26 ;  /* 0x000000ffff228224 */ /* 0x000fe200078e001a */
[----:B------:R-:W-:Y:S01]  /*1510*/  IADD3 R30, R10, 0x70, RZ ;  /* 0x000000700a1e7810 */ /* 0x000fe20007ffe0ff */
[----:B------:R-:W-:-:S02]  /*1520*/  @!P0 IMAD R7, R28, R7, R8 ;  /* 0x000000071c078224 */ /* 0x000fc400078e0208 */
[----:B------:R-:W-:Y:S01]  /*1530*/  @!P0 IMAD.WIDE.U32 R34, R28, R6, R34 ;  /* 0x000000061c228225 */ /* 0x000fe200078e0022 */
[----:B------:R-:W-:Y:S01]  /*1540*/  @!PT LDS RZ, [RZ] ;  /* 0x00000000fffff984 */ /* 0x000fe20000000800 */
[----:B------:R-:W-:Y:S01]  /*1550*/  @!PT LDS RZ, [RZ] ;  /* 0x00000000fffff984 */ /* 0x000fe20000000800 */
[----:B------:R-:W-:Y:S01]  /*1560*/  @!PT LDS RZ, [RZ] ;  /* 0x00000000fffff984 */ /* 0x000fe20000000800 */
[----:B------:R5:W-:Y:S01]  /*1570*/  @!P2 LDGSTS.E.LTC128B [R0+0xc00], desc[UR38][R32.64] ;  /* 0x00c000002000afae */ /* 0x000be2000b921966 */
[----:B------:R-:W5:Y:S01]  /*1580*/  @!P6 LDC.64 R8, c[0x0][0x250] ;  /* 0x00009400ff08eb82 */ /* 0x000f620000000a00 */
[----:B------:R-:W-:Y:S01]  /*1590*/  ISETP.GE.AND P4, PT, R30, R17, PT ;  /* 0x000000111e00720c */ /* 0x000fe20003f86270 */
[----:B------:R-:W-:Y:S01]  /*15a0*/  @!P0 IMAD.IADD R28, R35, 0x1, R7 ;  /* 0x00000001231c8824 */ /* 0x000fe200078e0207 */
[C---:B-1----:R-:W-:Y:S01]  /*15b0*/  @!P0 LEA R18, P2, R34.reuse, R18, 0x2 ;  /* 0x0000001222128211 */ /* 0x042fe200078410ff */
[----:B------:R-:W-:Y:S01]  /*15c0*/  @!P6 IMAD.MOV.U32 R35, RZ, RZ, R27 ;  /* 0x000000ffff23e224 */ /* 0x000fe200078e001b */
[----:B--2---:R-:W-:Y:S01]  /*15d0*/  @!P5 SHF.R.S32.HI R21, RZ, 0x1f, R16 ;  /* 0x0000001fff15d819 */ /* 0x004fe20000011410 */
[----:B------:R1:W-:Y:S01]  /*15e0*/  @P0 STS [R0+0x1000], R29 ;  /* 0x0010001d00000388 */ /* 0x0003e20000000800 */
[----:B------:R-:W-:Y:S01]  /*15f0*/  @!P0 LEA.HI.X R19, R34, R19, R28, 0x2, P2 ;  /* 0x0000001322138211 */ /* 0x000fe200010f141c */
[----:B------:R-:W2:Y:S01]  /*1600*/  @!P5 LDC.64 R6, c[0x0][0x250] ;  /* 0x00009400ff06db82 */ /* 0x000ea20000000a00 */
[----:B----4-:R-:W-:-:S02]  /*1610*/  @!P6 IMAD R31, R31, R4, RZ ;  /* 0x000000041f1fe224 */ /* 0x010fc400078e02ff */
[----:B------:R-:W-:Y:S01]  /*1620*/  @!P6 IMAD.MOV.U32 R34, RZ, RZ, R26 ;  /* 0x000000ffff22e224 */ /* 0x000fe200078e001a */
[----:B------:R-:W-:Y:S01]  /*1630*/  @!PT LDS RZ, [RZ] ;  /* 0x00000000fffff984 */ /* 0x000fe20000000800 */
[----:B------:R-:W-:Y:S01]  /*1640*/  @!PT LDS RZ, [RZ] ;  /* 0x00000000fffff984 */ /* 0x000fe20000000800 */
[----:B------:R-:W-:Y:S01]  /*1650*/  @!PT LDS RZ, [RZ] ;  /* 0x00000000fffff984 */ /* 0x000fe20000000800 */
[----:B------:R4:W-:Y:S01]  /*1660*/  @!P0 LDGSTS.E.LTC128B [R0+0x1000], desc[UR38][R18.64] ;  /* 0x0100000012008fae */ /* 0x0009e2000b921966 */
[C---:B------:R-:W-:Y:S02]  /*1670*/  @!P6 IMAD R31, R20.reuse, R5, R31 ;  /* 0x00000005141fe224 */ /* 0x040fe400078e021f */
[----:B------:R-:W-:Y:S02]  /*1680*/  @!P6 IMAD.WIDE.U32 R34, R20, R4, R34 ;  /* 0x000000041422e225 */ /* 0x000fe400078e0022 */
[----:B------:R-:W4:Y:S02]  /*1690*/  @!P4 LDC.64 R4, c[0x0][0x268] ;  /* 0x00009a00ff04cb82 */ /* 0x000f240000000a00 */
[----:B---3--:R-:W-:Y:S01]  /*16a0*/  @!P5 IMAD R21, R21, R14, RZ ;  /* 0x0000000e1515d224 */ /* 0x008fe200078e02ff */
[----:B------:R-:W-:Y:S01]  /*16b0*/  @!P6 IADD3 R31, R35, R31, RZ ;  /* 0x0000001f231fe210 */ /* 0x000fe20007ffe0ff */
[----:B------:R-:W-:-:S02]  /*16c0*/  @!P5 IMAD.MOV.U32 R20, RZ, RZ, R26 ;  /* 0x000000ffff14d224 */ /* 0x000fc400078e001a */
[----:B------:R-:W-:Y:S01]  /*16d0*/  @!P5 IMAD R15, R16, R15, R21 ;  /* 0x0000000f100fd224 */ /* 0x000fe200078e0215 */
[----:B------:R-:W-:Y:S01]  /*16e0*/  @!P5 MOV R21, R27 ;  /* 0x0000001b0015d202 */ /* 0x000fe20000000f00 */
[C---:B------:R-:W-:Y:S01]  /*16f0*/  VIADD R28, R10.reuse, 0x90 ;  /* 0x000000900a1c7836 */ /* 0x040fe20000000000 */
[----:B-----5:R-:W-:Y:S02]  /*1700*/  IADD3 R32, R10, 0x80, RZ ;  /* 0x000000800a207810 */ /* 0x020fe40007ffe0ff */
[----:B------:R-:W-:Y:S01]  /*1710*/  @!P6 LEA R36, P0, R34, R8, 0x2 ;  /* 0x000000082224e211 */ /* 0x000fe200078010ff */
[----:B------:R-:W-:Y:S01]  /*1720*/  @!P5 IMAD.WIDE.U32 R20, R16, R14, R20 ;  /* 0x0000000e1014d225 */ /* 0x000fe200078e0014 */
[----:B------:R-:W-:Y:S02]  /*1730*/  ISETP.GE.AND P3, PT, R32, R17, PT ;  /* 0x000000112000720c */ /* 0x000fe40003f66270 */
[----:B------:R-:W-:Y:S01]  /*1740*/  @!P6 LEA.HI.X R37, R34, R9, R31, 0x2, P0 ;  /* 0x000000092225e211 */ /* 0x000fe200000f141f */
[----:B------:R-:W-:Y:S01]  /*1750*/  @!P5 IMAD.IADD R15, R21, 0x1, R15 ;  /* 0x00000001150fd824 */ /* 0x000fe200078e020f */
[----:B--2---:R-:W-:Y:S01]  /*1760*/  @!P5 LEA R34, P2, R20, R6, 0x2 ;  /* 0x000000061422d211 */ /* 0x004fe200078410ff */
[----:B-1----:R-:W-:Y:S01]  /*1770*/  @P6 IMAD.MOV.U32 R29, RZ, RZ, -0x800000 ;  /* 0xff800000ff1d6424 */ /* 0x002fe200078e00ff */
[----:B------:R-:W-:Y:S01]  /*1780*/  ISETP.GE.AND P0, PT, R28, R17, PT ;  /* 0x000000111c00720c */ /* 0x000fe20003f06270 */
[----:B------:R-:W-:Y:S01]  /*1790*/  VIADD R16, R10, 0xb0 ;  /* 0x000000b00a107836 */ /* 0x000fe20000000000 */
[----:B------:R-:W-:Y:S01]  /*17a0*/  @!P5 LEA.HI.X R35, R20, R7, R15, 0x2, P2 ;  /* 0x000000071423d211 */ /* 0x000fe200010f140f */
[----:B------:R-:W-:Y:S01]  /*17b0*/  VIADD R20, R10, 0xa0 ;  /* 0x000000a00a147836 */ /* 0x000fe20000000000 */
[----:B------:R-:W1:Y:S01]  /*17c0*/  @!P4 LDC.64 R14, c[0x0][0x250] ;  /* 0x00009400ff0ecb82 */ /* 0x000e620000000a00 */
[----:B------:R-:W-:Y:S01]  /*17d0*/  @!P4 SHF.R.S32.HI R21, RZ, 0x1f, R30 ;  /* 0x0000001fff15c819 */ /* 0x000fe2000001141e */
[----:B------:R2:W-:Y:S01]  /*17e0*/  @P6 STS [R0+0x1400], R29 ;  /* 0x0014001d00006388 */ /* 0x0005e20000000800 */
[----:B------:R-:W-:-:S02]  /*17f0*/  @!P3 SHF.R.S32.HI R31, RZ, 0x1f, R32 ;  /* 0x0000001fff1fb819 */ /* 0x000fc40000011420 */
[----:B------:R-:W-:Y:S01]  /*1800*/  @P5 MOV R33, 0xff800000 ;  /* 0xff80000000215802 */ /* 0x000fe20000000f00 */
[----:B----4-:R-:W-:Y:S01]  /*1810*/  @!P4 IMAD R21, R21, R4, RZ ;  /* 0x000000041515c224 */ /* 0x010fe200078e02ff */
[----:B------:R-:W-:Y:S01]  /*1820*/  @!PT LDS RZ, [RZ] ;  /* 0x00000000fffff984 */ /* 0x000fe20000000800 */
[----:B------:R-:W-:Y:S01]  /*1830*/  @!PT LDS RZ, [RZ] ;  /* 0x00000000fffff984 */ /* 0x000fe20000000800 */
[----:B------:R-:W-:Y:S01]  /*1840*/  @!PT LDS RZ, [RZ] ;  /* 0x00000000fffff984 */ /* 0x000fe20000000800 */
[----:B------:R3:W-:Y:S01]  /*1850*/  @!P6 LDGSTS.E.LTC128B [R0+0x1400], desc[UR38][R36.64] ;  /* 0x014000002400efae */ /* 0x0007e2000b921966 */
[----:B------:R-:W4:Y:S01]  /*1860*/  @!P3 LDC.64 R18, c[0x0][0x268] ;  /* 0x00009a00ff12bb82 */ /* 0x000f220000000a00 */
[----:B------:R-:W-:Y:S01]  /*1870*/  ISETP.GE.AND P6, PT, R20, R17, PT ;  /* 0x000000111400720c */ /* 0x000fe20003fc6270 */
[----:B------:R-:W-:Y:S01]  /*1880*/  @!P4 IMAD R21, R30, R5, R21 ;  /* 0x000000051e15c224 */ /* 0x000fe200078e0215 */
[----:B------:R5:W-:Y:S04]  /*1890*/  @P5 STS [R0+0x1800], R33 ;  /* 0x0018002100005388 */ /* 0x000be80000000800 */
[----:B------:R-:W-:Y:S01]  /*18a0*/  @!PT LDS RZ, [RZ] ;  /* 0x00000000fffff984 */ /* 0x000fe20000000800 */
[----:B------:R-:W-:Y:S01]  /*18b0*/  @!PT LDS RZ, [RZ] ;  /* 0x00000000fffff984 */ /* 0x000fe20000000800 */
[----:B------:R-:W-:Y:S01]  /*18c0*/  @!PT LDS RZ, [RZ] ;  /* 0x00000000fffff984 */ /* 0x000fe20000000800 */
[----:B------:R1:W-:Y:S01]  /*18d0*/  @!P5 LDGSTS.E.LTC128B [R0+0x1800], desc[UR38][R34.64] ;  /* 0x018000002200dfae */ /* 0x0003e2000b921966 */
[----:B------:R-:W5:Y:S01]  /*18e0*/  @!P3 LDC.64 R6, c[0x0][0x250] ;  /* 0x00009400ff06bb82 */ /* 0x000f620000000a00 */
[----:B------:R-:W-:-:S05]  /*18f0*/  ISETP.GE.AND P5, PT, R16, R17, PT ;  /* 0x000000111000720c */ /* 0x000fca0003fa6270 */
[----:B------:R-:W-:Y:S01]  /*1900*/  @!P6 MOV R41, R27 ;  /* 0x0000001b0029e202 */ /* 0x000fe20000000f00 */
[----:B------:R-:W-:Y:S01]  /*1910*/  @!P6 IMAD.MOV.U32 R40, RZ, RZ, R26 ;  /* 0x000000ffff28e224 */ /* 0x000fe200078e001a */
[----:B------:R-:W5:Y:S01]  /*1920*/  @!P0 LDC.64 R8, c[0x0][0x268] ;  /* 0x00009a00ff088b82 */ /* 0x000f620000000a00 */
[----:B--2---:R-:W-:Y:S01]  /*1930*/  @P4 MOV R29, 0xff800000 ;  /* 0xff800000001d4802 */ /* 0x004fe20000000f00 */
[----:B----4-:R-:W-:-:S04]  /*1940*/  @!P3 IMAD R5, R31, R18, RZ ;  /* 0x000000121f05b224 */ /* 0x010fc800078e02ff */
[----:B------:R2:W-:Y:S01]  /*1950*/  @P4 STS [R0+0x1c00], R29 ;  /* 0x001c001d00004388 */ /* 0x0005e20000000800 */
[----:B------:R-:W-:Y:S01]  /*1960*/  @!P4 IMAD.WIDE.U32 R30, R30, R4, R26 ;  /* 0x000000041e1ec225 */ /* 0x000fe200078e001a */
[----:B---3--:R-:W-:-:S03]  /*1970*/  @!P5 MOV R37, R27 ;  /* 0x0000001b0025d202 */ /* 0x008fc60000000f00 */
[----:B------:R-:W-:Y:S02]  /*1980*/  @!P3 IMAD R19, R32, R19, R5 ;  /* 0x000000132013b224 */ /* 0x000fe400078e0205 */
[----:B------:R-:W3:Y:S01]  /*1990*/  @!P0 LDC.64 R4, c[0x0][0x250] ;  /* 0x00009400ff048b82 */ /* 0x000ee20000000a00 */
[----:B------:R-:W-:Y:S01]  /*19a0*/  @!P4 IMAD.IADD R31, R31, 0x1, R21 ;  /* 0x000000011f1fc824 */ /* 0x000fe200078e0215 */
[----:B-1----:R-:W-:Y:S01]  /*19b0*/  @!P4 LEA R34, P2, R30, R14, 0x2 ;  /* 0x0000000e1e22c211 */ /* 0x002fe200078410ff */
[----:B-----5:R-:W-:Y:S01]  /*19c0*/  @!P3 IMAD.WIDE.U32 R32, R32, R18, R26 ;  /* 0x000000122020b225 */ /* 0x020fe200078e001a */
[----:B------:R-:W-:Y:S02]  /*19d0*/  @!P0 SHF.R.S32.HI R21, RZ, 0x1f, R28 ;  /* 0x0000001fff158819 */ /* 0x000fe4000001141c */
[----:B------:R-:W-:Y:S01]  /*19e0*/  @!P4 LEA.HI.X R35, R30, R15, R31, 0x2, P2 ;  /* 0x0000000f1e23c211 */ /* 0x000fe200010f141f */
[----:B------:R-:W-:Y:S01]  /*19f0*/  @!P3 IMAD.IADD R19, R33, 0x1, R19 ;  /* 0x000000012113b824 */ /* 0x000fe200078e0213 */
[C---:B------:R-:W-:Y:S01]  /*1a00*/  @!P3 LEA R18, P2, R32.reuse, R6, 0x2 ;  /* 0x000000062012b211 */ /* 0x040fe200078410ff */
[----:B------:R-:W1:Y:S01]  /*1a10*/  @!P6 LDC.64 R14, c[0x0][0x268] ;  /* 0x00009a00ff0eeb82 */ /* 0x000e620000000a00 */
[----:B------:R-:W-:Y:S01]  /*1a20*/  @!P0 IMAD R21, R21, R8, RZ ;  /* 0x0000000815158224 */ /* 0x000fe200078e02ff */
[----:B------:R-:W-:Y:S01]  /*1a30*/  @P3 MOV R31, 0xff800000 ;  /* 0xff800000001f3802 */ /* 0x000fe20000000f00 */
[----:B------:R-:W-:Y:S01]  /*1a40*/  @!P0 IMAD.MOV.U32 R33, RZ, RZ, R27 ;  /* 0x000000ffff218224 */ /* 0x000fe200078e001b */
[----:B------:R-:W-:Y:S01]  /*1a50*/  @!P3 LEA.HI.X R19, R32, R7, R19, 0x2, P2 ;  /* 0x000000072013b211 */ /* 0x000fe200010f1413 */
[----:B------:R-:W-:Y:S01]  /*1a60*/  @!PT LDS RZ, [RZ] ;  /* 0x00000000fffff984 */ /* 0x000fe20000000800 */
[----:B------:R-:W-:Y:S01]  /*1a70*/  @!PT LDS RZ, [RZ] ;  /* 0x00000000fffff984 */ /* 0x000fe20000000800 */
[----:B------:R-:W-:Y:S01]  /*1a80*/  @!PT LDS RZ, [RZ] ;  /* 0x00000000fffff984 */ /* 0x000fe20000000800 */
[----:B------:R-:W-:Y:S01]  /*1a90*/  @!P4 LDGSTS.E.LTC128B [R0+0x1c00], desc[UR38][R34.64] ;  /* 0x01c000002200cfae */ /* 0x000fe2000b921966 */
[----:B------:R-:W-:Y:S01]  /*1aa0*/  @!P0 MOV R32, R26 ;  /* 0x0000001a00208202 */ /* 0x000fe20000000f00 */
[----:B------:R-:W-:Y:S01]  /*1ab0*/  @!P5 IMAD.MOV.U32 R36, RZ, RZ, R26 ;  /* 0x000000ffff24d224 */ /* 0x000fe200078e001a */
[----:B------:R-:W4:Y:S01]  /*1ac0*/  @!P5 LDC.64 R6, c[0x0][0x268] ;  /* 0x00009a00ff06db82 */ /* 0x000f220000000a00 */
[C---:B--2---:R-:W-:Y:S01]  /*1ad0*/  @!P0 IMAD R29, R28.reuse, R9, R21 ;  /* 0x000000091c1d8224 */ /* 0x044fe200078e0215 */
[----:B------:R2:W-:Y:S01]  /*1ae0*/  @P3 STS [R0+0x2000], R31 ;  /* 0x0020001f00003388 */ /* 0x0005e20000000800 */
[----:B------:R-:W-:Y:S01]  /*1af0*/  @!P0 IMAD.WIDE.U32 R32, R28, R8, R32 ;  /* 0x000000081c208225 */ /* 0x000fe200078e0020 */
[----:B------:R-:W-:-:S02]  /*1b00*/  IADD3 R28, R10, 0xc0, RZ ;  /* 0x000000c00a1c7810 */ /* 0x000fc40007ffe0ff */
[----:B------:R-:W-:Y:S01]  /*1b10*/  @!PT LDS RZ, [RZ] ;  /* 0x00000000fffff984 */ /* 0x000fe20000000800 */
[----:B------:R-:W-:Y:S01]  /*1b20*/  @!PT LDS RZ, [RZ] ;  /* 0x00000000fffff984 */ /* 0x000fe20000000800 */
[----:B------:R-:W-:Y:S01]  /*1b30*/  @!PT LDS RZ, [RZ] ;  /* 0x00000000fffff984 */ /* 0x000fe20000000800 */
[----:B------:R5:W-:Y:S01]  /*1b40*/  @!P3 LDGSTS.E.LTC128B [R0+0x2000], desc[UR38][R18.64] ;  /* 0x020000001200bfae */ /* 0x000be2000b921966 */
[----:B------:R-:W-:Y:S01]  /*1b50*/  @!P0 IMAD.IADD R30, R33, 0x1, R29 ;  /* 0x00000001211e8824 */ /* 0x000fe200078e021d */
[C---:B---3--:R-:W-:Y:S01]  /*1b60*/  @!P0 LEA R42, P2, R32.reuse, R4, 0x2 ;  /* 0x00000004202a8211 */ /* 0x048fe200078410ff */
[----:B------:R-:W3:Y:S01]  /*1b70*/  @!P6 LDC.64 R8, c[0x0][0x250] ;  /* 0x00009400ff08eb82 */ /* 0x000ee20000000a00 */
[----:B------:R-:W-:Y:S02]  /*1b80*/  @!P6 SHF.R.S32.HI R29, RZ, 0x1f, R20 ;  /* 0x0000001fff1de819 */ /* 0x000fe40000011414 */
[----:B------:R-:W-:Y:S01]  /*1b90*/  @!P0 LEA.HI.X R43, R32, R5, R30, 0x2, P2 ;  /* 0x00000005202b8211 */ /* 0x000fe200010f141e */
[----:B------:R-:W-:Y:S01]  /*1ba0*/  VIADD R32, R10, 0xd0 ;  /* 0x000000d00a207836 */ /* 0x000fe20000000000 */
[-C--:B------:R-:W-:Y:S01]  /*1bb0*/  ISETP.GE.AND P4, PT, R28, R17.reuse, PT ;  /* 0x000000111c00720c */ /* 0x080fe20003f86270 */
[----:B-1----:R-:W-:Y:S02]  /*1bc0*/  @!P6 IMAD.WIDE.U32 R40, R20, R14, R40 ;  /* 0x0000000e1428e225 */ /* 0x002fe400078e0028 */
[----:B------:R-:W1:Y:S01]  /*1bd0*/  @!P5 LDC.64 R4, c[0x0][0x250] ;  /* 0x00009400ff04db82 */ /* 0x000e620000000a00 */
[----:B------:R-:W-:-:S02]  /*1be0*/  ISETP.GE.AND P3, PT, R32, R17, PT ;  /* 0x000000112000720c */ /* 0x000fc40003f66270 */
[----:B------:R-:W-:Y:S02]  /*1bf0*/  IADD3 R30, R10, 0xe0, RZ ;  /* 0x000000e00a1e7810 */ /* 0x000fe40007ffe0ff */
[----:B------:R-:W-:Y:S02]  /*1c00*/  @P0 MOV R21, 0xff800000 ;  /* 0xff80000000150802 */ /* 0x000fe40000000f00 */
[----:B------:R-:W-:Y:S01]  /*1c10*/  ISETP.GE.AND P2, PT, R30, R17, PT ;  /* 0x000000111e00720c */ /* 0x000fe20003f46270 */
[----:B----4-:R-:W-:Y:S02]  /*1c20*/  @!P5 IMAD.WIDE.U32 R36, R16, R6, R36 ;  /* 0x000000061024d225 */ /* 0x010fe400078e0024 */
[----:B------:R4:W-:Y:S02]  /*1c30*/  @P0 STS [R0+0x2400], R21 ;  /* 0x0024001500000388 */ /* 0x0009e40000000800 */
[----:B--2---:R-:W-:Y:S02]  /*1c40*/  @P5 IMAD.MOV.U32 R31, RZ, RZ, -0x800000 ;  /* 0xff800000ff1f5424 */ /* 0x004fe400078e00ff */
[----:B------:R-:W-:Y:S01]  /*1c50*/  @!PT LDS RZ, [RZ] ;  /* 0x00000000fffff984 */ /* 0x000fe20000000800 */
[----:B------:R-:W-:Y:S01]  /*1c60*/  @!PT LDS RZ, [RZ] ;  /* 0x00000000fffff984 */ /* 0x000fe20000000800 */
[----:B------:R-:W-:Y:S01]  /*1c70*/  @!PT LDS RZ, [RZ] ;  /* 0x00000000fffff984 */ /* 0x000fe20000000800 */
[----:B------:R2:W-:Y:S01]  /*1c80*/  @!P0 LDGSTS.E.LTC128B [R0+0x2400], desc[UR38][R42.64] ;  /* 0x024000002a008fae */ /* 0x0005e2000b921966 */
[----:B------:R-:W-:Y:S01]  /*1c90*/  @P4 IMAD.MOV.U32 R33, RZ, RZ, -0x800000 ;  /* 0xff800000ff214424 */ /* 0x000fe200078e00ff */
[----:B-----5:R-:W-:Y:S01]  /*1ca0*/  @!P5 SHF.R.S32.HI R19, RZ, 0x1f, R16 ;  /* 0x0000001fff13d819 */ /* 0x020fe20000011410 */
[----:B------:R-:W-:Y:S01]  /*1cb0*/  @!P6 IMAD R18, R29, R14, RZ ;  /* 0x0000000e1d12e224 */ /* 0x000fe200078e02ff */
[----:B---3--:R-:W-:Y:S01]  /*1cc0*/  @!P6 LEA R38, P0, R40, R8, 0x2 ;  /* 0x000000082826e211 */ /* 0x008fe200078010ff */
[----:B------:R-:W-:-:S02]  /*1cd0*/  @P6 IMAD.MOV.U32 R29, RZ, RZ, -0x800000 ;  /* 0xff800000ff1d6424 */ /* 0x000fc400078e00ff */
[----:B------:R-:W-:Y:S02]  /*1ce0*/  @!P6 IMAD R15, R20, R15, R18 ;  /* 0x0000000f140fe224 */ /* 0x000fe400078e0212 */
[----:B------:R-:W-:Y:S01]  /*1cf0*/  @!P5 IMAD R18, R19, R6, RZ ;  /* 0x000000061312d224 */ /* 0x000fe200078e02ff */
[----:B------:R3:W-:Y:S02]  /*1d00*/  @P6 STS [R0+0x2800], R29 ;  /* 0x0028001d00006388 */ /* 0x0007e40000000800 */
[----:B------:R-:W-:Y:S01]  /*1d10*/  @!P6 IADD3 R34, R41, R15, RZ ;  /* 0x0000000f2922e210 */ /* 0x000fe20007ffe0ff */
[----:B------:R-:W-:Y:S01]  /*1d20*/  @!P5 IMAD R18, R16, R7, R18 ;  /* 0x000000071012d224 */ /* 0x000fe200078e0212 */
[----:B------:R-:W5:Y:S01]  /*1d30*/  @!P3 LDC.64 R14, c[0x0][0x268] ;  /* 0x00009a00ff0ebb82 */ /* 0x000f620000000a00 */
[----:B------:R-:W-:Y:S02]  /*1d40*/  @!P4 SHF.R.S32.HI R41, RZ, 0x1f, R28 ;  /* 0x0000001fff29c819 */ /* 0x000fe4000001141c */
[----:B------:R-:W-:-:S02]  /*1d50*/  @!P6 LEA.HI.X R39, R40, R9, R34, 0x2, P0 ;  /* 0x000000092827e211 */ /* 0x000fc400000f1422 */
[----:B------:R-:W-:Y:S02]  /*1d60*/  @!P5 IADD3 R8, R37, R18, RZ ;  /* 0x000000122508d210 */ /* 0x000fe40007ffe0ff */
[C---:B-1----:R-:W-:Y:S01]  /*1d70*/  @!P5 LEA R34, P0, R36.reuse, R4, 0x2 ;  /* 0x000000042422d211 */ /* 0x042fe200078010ff */
[----:B----4-:R-:W1:Y:S01]  /*1d80*/  @!P4 LDC.64 R20, c[0x0][0x268] ;  /* 0x00009a00ff14cb82 */ /* 0x010e620000000a00 */
[----:B------:R-:W-:Y:S01]  /*1d90*/  @!P3 SHF.R.S32.HI R37, RZ, 0x1f, R32 ;  /* 0x0000001fff25b819 */ /* 0x000fe20000011420 */
[----:B------:R-:W-:Y:S01]  /*1da0*/  @!PT LDS RZ, [RZ] ;  /* 0x00000000fffff984 */ /* 0x000fe20000000800 */
[----:B------:R-:W-:Y:S01]  /*1db0*/  @!PT LDS RZ, [RZ] ;  /* 0x00000000fffff984 */ /* 0x000fe20000000800 */
[----:B------:R-:W-:Y:S01]  /*1dc0*/  @!PT LDS RZ, [RZ] ;  /* 0x00000000fffff984 */ /* 0x000fe20000000800 */
[----:B------:R2:W-:Y:S01]  /*1dd0*/  @!P6 LDGSTS.E.LTC128B [R0+0x2800], desc[UR38][R38.64] ;  /* 0x028000002600efae */ /* 0x0005e2000b921966 */
[----:B------:R-:W-:Y:S02]  /*1de0*/  @!P5 LEA.HI.X R35, R36, R5, R8, 0x2, P0 ;  /* 0x000000052423d211 */ /* 0x000fe400000f1408 */
[----:B------:R-:W-:Y:S01]  /*1df0*/  @!P3 MOV R36, R26 ;  /* 0x0000001a0024b202 */ /* 0x000fe20000000f00 */
[----:B------:R4:W-:Y:S02]  /*1e00*/  @P5 STS [R0+0x2c00], R31 ;  /* 0x002c001f00005388 */ /* 0x0009e40000000800 */
[----:B------:R-:W2:Y:S02]  /*1e10*/  @!P2 LDC.64 R6, c[0x0][0x268] ;  /* 0x00009a00ff06ab82 */ /* 0x000ea40000000a00 */
[----:B------:R-:W-:Y:S01]  /*1e20*/  @!PT LDS RZ, [RZ] ;  /* 0x00000000fffff984 */ /* 0x000fe20000000800 */
[----:B------:R-:W-:Y:S01]  /*1e30*/  @!PT LDS RZ, [RZ] ;  /* 0x00000000fffff984 */ /* 0x000fe20000000800 */
[----:B------:R-:W-:Y:S01]  /*1e40*/  @!PT LDS RZ, [RZ] ;  /* 0x00000000fffff984 */ /* 0x000fe20000000800 */
[----:B------:R1:W-:Y:S01]  /*1e50*/  @!P5 LDGSTS.E.LTC128B [R0+0x2c00], desc[UR38][R34.64] ;  /* 0x02c000002200dfae */ /* 0x0003e2000b921966 */
[----:B---3--:R-:W-:-:S03]  /*1e60*/  @!P2 SHF.R.S32.HI R29, RZ, 0x1f, R30 ;  /* 0x0000001fff1da819 */ /* 0x008fc6000001141e */
[----:B------:R3:W-:Y:S02]  /*1e70*/  @P4 STS [R0+0x3000], R33 ;  /* 0x0030002100004388 */ /* 0x0007e40000000800 */
[----:B------:R-:W4:Y:S01]  /*1e80*/  @!P4 LDC.64 R18, c[0x0][0x250] ;  /* 0x00009400ff12cb82 */ /* 0x000f220000000a00 */
[----:B-----5:R-:W-:-:S04]  /*1e90*/  @!P3 IMAD R37, R37, R14, RZ ;  /* 0x0000000e2525b224 */ /* 0x020fc800078e02ff */
[C---:B------:R-:W-:Y:S02]  /*1ea0*/  @!P3 IMAD R15, R32.reuse, R15, R37 ;  /* 0x0000000f200fb224 */ /* 0x040fe400078e0225 */
[----:B------:R-:W-:Y:S01]  /*1eb0*/  @!P3 IMAD.MOV.U32 R37, RZ, RZ, R27 ;  /* 0x000000ffff25b224 */ /* 0x000fe200078e001b */
[----:B------:R-:W5:Y:S01]  /*1ec0*/  @!P3 LDC.64 R8, c[0x0][0x250] ;  /* 0x00009400ff08bb82 */ /* 0x000f620000000a00 */
[----:B-1----:R-:W-:Y:S02]  /*1ed0*/  @!P4 IMAD R16, R41, R20, RZ ;  /* 0x000000142910c224 */ /* 0x002fe400078e02ff */
[----:B------:R-:W-:Y:S01]  /*1ee0*/  @!P3 IMAD.WIDE.U32 R36, R32, R14, R36 ;  /* 0x0000000e2024b225 */ /* 0x000fe200078e0024 */
[----:B------:R-:W-:-:S03]  /*1ef0*/  IADD3 R14, R10, 0xf0, RZ ;  /* 0x000000f00a0e7810 */ /* 0x000fc60007ffe0ff */
[C---:B------:R-:W-:Y:S01]  /*1f00*/  @!P4 IMAD R16, R28.reuse, R21, R16 ;  /* 0x000000151c10c224 */ /* 0x040fe200078e0210 */
[----:B------:R-:W1:Y:S01]  /*1f10*/  @!P2 LDC.64 R4, c[0x0][0x250] ;  /* 0x00009400ff04ab82 */ /* 0x000e620000000a00 */
[----:B------:R-:W-:Y:S01]  /*1f20*/  @!P4 IMAD.WIDE.U32 R20, R28, R20, R26 ;  /* 0x000000141c14c225 */ /* 0x000fe200078e001a */
[----:B------:R-:W-:-:S03]  /*1f30*/  ISETP.GE.AND P6, PT, R14, R17, PT ;  /* 0x000000110e00720c */ /* 0x000fc60003fc6270 */
[----:B--2---:R-:W-:Y:S02]  /*1f40*/  @!P2 IMAD R29, R29, R6, RZ ;  /* 0x000000061d1da224 */ /* 0x004fe400078e02ff */
[----:B------:R-:W-:Y:S01]  /*1f50*/  @!P4 IMAD.IADD R16, R21, 0x1, R16 ;  /* 0x000000011510c824 */ /* 0x000fe200078e0210 */
[----:B----4-:R-:W-:Y:S01]  /*1f60*/  @!P4 LEA R18, P0, R20, R18, 0x2 ;  /* 0x000000121412c211 */ /* 0x010fe200078010ff */
[C---:B------:R-:W-:Y:S01]  /*1f70*/  @!P2 IMAD R7, R30.reuse, R7, R29 ;  /* 0x000000071e07a224 */ /* 0x040fe200078e021d */
[----:B------:R-:W-:Y:S01]  /*1f80*/  @P3 MOV R21, 0xff800000 ;  /* 0xff80000000153802 */ /* 0x000fe20000000f00 */
[----:B------:R-:W-:Y:S01]  /*1f90*/  @!P2 IMAD.WIDE.U32 R30, R30, R6, R26 ;  /* 0x000000061e1ea225 */ /* 0x000fe200078e001a */
[----:B------:R-:W-:-:S03]  /*1fa0*/  @!P4 LEA.HI.X R19, R20, R19, R16, 0x2, P0 ;  /* 0x000000131413c211 */ /* 0x000fc600000f1410 */
        /* <DEDUP_REMOVED lines=10> */
[----:B-1----:R-:W-:-:S03]  /*2050*/  @!P2 LEA R4, P0, R30, R4, 0x2 ;  /* 0x000000041e04a211 */ /* 0x002fc600078010ff */
        /* <DEDUP_REMOVED lines=28> */
.L_x_1343:
[----:B------:R-:W-:Y:S05]  /*2220*/  BSYNC B0 ;  /* 0x0000000000007941 */ /* 0x000fea0003800000 */
.L_x_1342:
[----:B------:R-:W-:Y:S01]  /*2230*/  USHF.L.U32 UR4, UR36, 0x6, URZ ;  /* 0x0000000624047899 */ /* 0x000fe2000800063f */
[----:B--23--:R-:W-:Y:S01]  /*2240*/  @P1 IMAD.HI.U32 R0, R23, R13, RZ ;  /* 0x0000000d17001227 */ /* 0x00cfe200078e00ff */
[----:B------:R-:W2:Y:S01]  /*2250*/  LDC.64 R6, c[0x0][0x240] ;  /* 0x00009000ff067b82 */ /* 0x000ea20000000a00 */
[----:B------:R-:W-:Y:S01]  /*2260*/  MOV R4, R23 ;  /* 0x0000001700047202 */ /* 0x000fe20000000f00 */
[----:B------:R-:W-:Y:S01]  /*2270*/  USHF.R.S32.HI UR5, URZ, 0x1f, UR4 ;  /* 0x0000001f3f057899 */ /* 0x000fe20008011404 */
[----:B------:R-:W-:Y:S01]  /*2280*/  IMAD.SHL.U32 R15, R3, 0x4, RZ ;  /* 0x00000004030f7824 */ /* 0x000fe200078e00ff */
[----:B------:R-:W-:Y:S01]  /*2290*/  ISETP.GE.AND P0, PT, R23, R2, PT ;  /* 0x000000021700720c */ /* 0x000fe20003f06270 */
[----:B------:R-:W0:Y:S01]  /*22a0*/  LDGDEPBAR ;  /* 0x00000000000079af */ /* 0x000e220000000000 */
[----:B------:R-:W-:Y:S02]  /*22b0*/  @P1 SHF.R.U32.HI R4, RZ, R11, R0 ;  /* 0x0000000bff041219 */ /* 0x000fe40000011600 */
[----:B-1----:R-:W-:Y:S01]  /*22c0*/  IADD3 R12, R12, -UR4, RZ ;  /* 0x800000040c0c7c10 */ /* 0x002fe2000fffe0ff */
[----:B------:R-:W1:Y:S01]  /*22d0*/  S2R R0, SR_CgaCtaId ;  /* 0x0000000000007919 */ /* 0x000e620000008800 */
        /* <DEDUP_REMOVED lines=9> */
[-C--:B--2---:R-:W-:Y:S01]  /*2370*/  IMAD R8, R9, R6.reuse, RZ ;  /* 0x0000000609087224 */ /* 0x084fe200078e02ff */
[----:B------:R-:W-:Y:S01]  /*2380*/  LEA R37, R10, R15, 0x6 ;  /* 0x0000000f0a257211 */ /* 0x000fe200078e30ff */
[----:B------:R-:W-:Y:S01]  /*2390*/  IMAD.WIDE.U32 R26, R4, R6, UR4 ;  /* 0x00000004041a7e25 */ /* 0x000fe2000f8e0006 */
[----:B------:R-:W-:Y:S01]  /*23a0*/  LEA.HI.X.SX32 R36, R5, R25, 0x1, P0 ;  /* 0x0000001905247211 */ /* 0x000fe200000f0eff */
[----:B------:R-:W-:-:S02]  /*23b0*/  ULDC.64 UR4, c[0x0][0x230] ;  /* 0x00008c0000047ab9 */ /* 0x000fc40000000a00 */
[----:B------:R-:W2:Y:S01]  /*23c0*/  @!P4 LDC.64 R20, c[0x0][0x238] ;  /* 0x00008e00ff14cb82 */ /* 0x000ea20000000a00 */
[----:B------:R-:W-:Y:S02]  /*23d0*/  IMAD R7, R4, R7, R8 ;  /* 0x0000000704077224 */ /* 0x000fe400078e0208 */
[----:B------:R-:W-:-:S03]  /*23e0*/  IMAD R5, R36, UR4, RZ ;  /* 0x0000000424057c24 */ /* 0x000fc6000f8e02ff */
[----:B------:R-:W-:Y:S01]  /*23f0*/  IADD3 R27, R27, R7, RZ ;  /* 0x000000071b1b7210 */ /* 0x000fe20007ffe0ff */
[C---:B------:R-:W-:Y:S01]  /*2400*/  IMAD R4, R38.reuse, UR5, R5 ;  /* 0x0000000526047c24 */ /* 0x040fe2000f8e0205 */
[----:B------:R-:W3:Y:S01]  /*2410*/  @!P3 LDC.64 R18, c[0x0][0x238] ;  /* 0x00008e00ff12bb82 */ /* 0x000ee20000000a00 */
[----:B------:R-:W-:Y:S01]  /*2420*/  MOV R5, 0x400 ;  /* 0x0000040000057802 */ /* 0x000fe20000000f00 */
[----:B------:R-:W-:-:S03]  /*2430*/  IMAD.WIDE.U32 R26, R38, UR4, R26 ;  /* 0x00000004261a7c25 */ /* 0x000fc6000f8e001a */
[----:B-1----:R-:W-:-:S03]  /*2440*/  LEA R0, R0, R5, 0x18 ;  /* 0x0000000500007211 */ /* 0x002fc600078ec0ff */
[----:B------:R-:W1:Y:S01]  /*2450*/  @!P4 LDC.64 R16, c[0x0][0x210] ;  /* 0x00008400ff10cb82 */ /* 0x000e620000000a00 */
[----:B------:R-:W-:Y:S01]  /*2460*/  IADD3 R44, P0, R15, R26, RZ ;  /* 0x0000001a0f2c7210 */ /* 0x000fe20007f1e0ff */
[----:B------:R-:W-:-:S03]  /*2470*/  @!P4 IMAD R5, R37, 0x4, R0 ;  /* 0x000000042505c824 */ /* 0x000fc600078e0200 */
[----:B------:R-:W-:Y:S02]  /*2480*/  IADD3.X R45, R39, R27, R4, P0, !PT ;  /* 0x0000001b272d7210 */ /* 0x000fe400007fe404 */
[----:B------:R-:W-:Y:S01]  /*2490*/  SHF.L.U32 R27, R3, 0x4, RZ ;  /* 0x00000004031b7819 */ /* 0x000fe200000006ff */
[----:B------:R-:W4:Y:S01]  /*24a0*/  @!P4 LDC.64 R8, c[0x0][0x210] ;  /* 0x00008400ff08cb82 */ /* 0x000f220000000a00 */
[----:B--2---:R-:W-:Y:S02]  /*24b0*/  @!P4 IADD3 R20, P1, R44, R20, RZ ;  /* 0x000000142c14c210 */ /* 0x004fe40007f3e0ff */
[----:B------:R-:W-:-:S03]  /*24c0*/  LOP3.LUT R27, R27, 0xf0, RZ, 0xc0, !PT ;  /* 0x000000f01b1b7812 */ /* 0x000fc600078ec0ff */
[----:B------:R-:W-:Y:S01]  /*24d0*/  @!P4 IMAD.X R21, R45, 0x1, R21, P1 ;  /* 0x000000012d15c824 */ /* 0x000fe200008e0615 */
[----:B------:R-:W-:Y:S01]  /*24e0*/  LOP3.LUT R23, R27, 0xf, R10, 0xf8, !PT ;  /* 0x0000000f1b177812 */ /* 0x000fe200078ef80a */
[----:B------:R-:W2:Y:S01]  /*24f0*/  @!P3 LDC.64 R6, c[0x0][0x210] ;  /* 0x00008400ff06bb82 */ /* 0x000ea20000000a00 */
[----:B---3--:R-:W-:-:S04]  /*2500*/  @!P3 LEA R4, P0, R18, R44, 0x1 ;  /* 0x0000002c1204b211 */ /* 0x008fc800078008ff */
[----:B------:R-:W-:Y:S02]  /*2510*/  @!P3 LEA.HI.X R19, R18, R45, R19, 0x1, P0 ;  /* 0x0000002d1213b211 */ /* 0x000fe400000f0c13 */
[----:B-1----:R-:W-:-:S04]  /*2520*/  @!P4 LEA R16, P2, R44, R16, 0x2 ;  /* 0x000000102c10c211 */ /* 0x002fc800078410ff */
        /* <DEDUP_REMOVED lines=8> */
[----:B------:R-:W-:Y:S02]  /*25b0*/  @!P4 LEA R21, R37, R0, 0x2 ;  /* 0x000000002515c211 */ /* 0x000fe400078e10ff */
[----:B--2---:R-:W-:-:S03]  /*25c0*/  @!P3 LEA R6, P0, R4, R6, 0x2 ;  /* 0x000000060406b211 */ /* 0x004fc600078010ff */
[----:B------:R1:W-:Y:S01]  /*25d0*/  @!P4 LDGSTS.E.BYPASS.LTC128B.128 [R21+0x5040], desc[UR38][R8.64] ;  /* 0x050400000815cfae */ /* 0x0003e2000b901d66 */
[----:B------:R-:W-:Y:S01]  /*25e0*/  @!P3 LEA.HI.X R7, R4, R7, R19, 0x2, P0 ;  /* 0x000000070407b211 */ /* 0x000fe200000f1413 */
[--C-:B------:R-:W-:Y:S01]  /*25f0*/  @!P3 IMAD R19, R37, 0x4, R0.reuse ;  /* 0x000000042513b824 */ /* 0x100fe200078e0200 */
        /* <DEDUP_REMOVED lines=90> */
[----:B------:R-:W-:Y:S02]  /*2ba0*/  FSETP.NEU.FTZ.AND P3, PT, R33, -INF , PT ;  /* 0xff8000002100780b */ /* 0x000fe40003f7d000 */
[C---:B------:R-:W-:Y:S01]  /*2bb0*/  @P2 IADD3 R35, R3.reuse, 0x10, RZ ;  /* 0x0000001003232810 */ /* 0x040fe20007ffe0ff */
[----:B------:R-:W-:Y:S01]  /*2bc0*/  @P1 VIADD R35, R3, 0x20 ;  /* 0x0000002003231836 */ /* 0x000fe20000000000 */
[----:B------:R-:W-:Y:S02]  /*2bd0*/  FSETP.NEU.FTZ.AND P2, PT, R31, -INF , PT ;  /* 0xff8000001f00780b */ /* 0x000fe40003f5d000 */
[----:B------:R-:W2:Y:S01]  /*2be0*/  MUFU.EX2 R19, R19 ;  /* 0x0000001300137308 */ /* 0x000ea20000000800 */
[----:B---3--:R-:W-:Y:S01]  /*2bf0*/  FADD.FTZ R49, R18, R21 ;  /* 0x0000001512317221 */ /* 0x008fe20000010000 */
[----:B------:R-:W-:-:S02]  /*2c00*/  FSETP.NEU.FTZ.AND P1, PT, R29, -INF , PT ;  /* 0xff8000001d00780b */ /* 0x000fc40003f3d000 */
[C---:B------:R-:W-:Y:S02]  /*2c10*/  @P0 IADD3 R35, R3.reuse, 0x30, RZ ;  /* 0x0000003003230810 */ /* 0x040fe40007ffe0ff */
[----:B------:R-:W-:Y:S01]  /*2c20*/  FSETP.NEU.FTZ.AND P0, PT, R52, -INF , PT ;  /* 0xff8000003400780b */ /* 0x000fe20003f1d000 */
[----:B------:R-:W-:Y:S01]  /*2c30*/  @P3 VIADD R35, R3, 0x40 ;  /* 0x0000004003233836 */ /* 0x000fe20000000000 */
[----:B------:R-:W3:Y:S01]  /*2c40*/  MUFU.EX2 R17, R17 ;  /* 0x0000001100117308 */ /* 0x000ee20000000800 */
[----:B-1----:R-:W-:Y:S01]  /*2c50*/  FADD.FTZ R18, R49, R20 ;  /* 0x0000001431127221 */ /* 0x002fe20000010000 */
[----:B------:R-:W-:Y:S02]  /*2c60*/  FSETP.NEU.FTZ.AND P3, PT, R50, -INF , PT ;  /* 0xff8000003200780b */ /* 0x000fe40003f7d000 */
[C---:B------:R-:W-:Y:S02]  /*2c70*/  @P2 IADD3 R35, R3.reuse, 0x50, RZ ;  /* 0x0000005003232810 */ /* 0x040fe40007ffe0ff */
[----:B------:R-:W-:Y:S01]  /*2c80*/  FSETP.NEU.FTZ.AND P2, PT, R48, -INF , PT ;  /* 0xff8000003000780b */ /* 0x000fe20003f5d000 */
[----:B------:R-:W-:Y:S01]  /*2c90*/  @P1 VIADD R35, R3, 0x60 ;  /* 0x0000006003231836 */ /* 0x000fe20000000000 */
[----:B------:R-:W1:Y:S01]  /*2ca0*/  MUFU.EX2 R16, R16 ;  /* 0x0000001000107308 */ /* 0x000e620000000800 */
[----:B--2---:R-:W-:Y:S01]  /*2cb0*/  FADD.FTZ R18, R18, R19 ;  /* 0x0000001312127221 */ /* 0x004fe20000010000 */
[----:B------:R-:W-:-:S02]  /*2cc0*/  FSETP.NEU.FTZ.AND P1, PT, R46, -INF , PT ;  /* 0xff8000002e00780b */ /* 0x000fc40003f3d000 */
[C---:B------:R-:W-:Y:S02]  /*2cd0*/  @P0 IADD3 R35, R3.reuse, 0x70, RZ ;  /* 0x0000007003230810 */ /* 0x040fe40007ffe0ff */
[----:B------:R-:W-:Y:S01]  /*2ce0*/  FSETP.NEU.FTZ.AND P0, PT, R42, -INF , PT ;  /* 0xff8000002a00780b */ /* 0x000fe20003f1d000 */
[----:B------:R-:W-:Y:S01]  /*2cf0*/  @P3 VIADD R35, R3, 0x80 ;  /* 0x0000008003233836 */ /* 0x000fe20000000000 */
[----:B------:R-:W2:Y:S01]  /*2d00*/  MUFU.EX2 R14, R14 ;  /* 0x0000000e000e7308 */ /* 0x000ea20000000800 */
[----:B---3--:R-:W-:Y:S01]  /*2d10*/  FADD.FTZ R49, R18, R17 ;  /* 0x0000001112317221 */ /* 0x008fe20000010000 */
[--C-:B------:R-:W-:Y:S01]  /*2d20*/  FADD.FTZ R18, R32, -R27.reuse ;  /* 0x8000001b20127221 */ /* 0x100fe20000010000 */
[----:B------:R-:W-:Y:S01]  /*2d30*/  FADD.FTZ R27, R30, -R27 ;  /* 0x8000001b1e1b7221 */ /* 0x000fe20000010000 */
[----:B------:R-:W-:Y:S02]  /*2d40*/  FSETP.NEU.FTZ.AND P3, PT, R40, -INF , PT ;  /* 0xff8000002800780b */ /* 0x000fe40003f7d000 */
[----:B------:R-:W-:Y:S01]  /*2d50*/  FMUL.FTZ R18, R18, 1.4426950216293334961 ;  /* 0x3fb8aa3b12127820 */ /* 0x000fe20000410000 */
[----:B------:R-:W-:Y:S01]  /*2d60*/  FMUL.FTZ R27, R27, 1.4426950216293334961 ;  /* 0x3fb8aa3b1b1b7820 */ /* 0x000fe20000410000 */
[----:B------:R-:W3:Y:S01]  /*2d70*/  MUFU.EX2 R9, R9 ;  /* 0x0000000900097308 */ /* 0x000ee20000000800 */
[----:B-1----:R-:W-:Y:S01]  /*2d80*/  FADD.FTZ R49, R49, R16 ;  /* 0x0000001031317221 */ /* 0x002fe20000010000 */
[----:B------:R-:W-:-:S02]  /*2d90*/  @P2 IADD3 R35, R3, 0x90, RZ ;  /* 0x0000009003232810 */ /* 0x000fc40007ffe0ff */
[----:B------:R-:W-:Y:S02]  /*2da0*/  FSETP.NEU.FTZ.AND P2, PT, R34, -INF , PT ;  /* 0xff8000002200780b */ /* 0x000fe40003f5d000 */
[C---:B------:R-:W-:Y:S01]  /*2db0*/  @P1 IADD3 R35, R3.reuse, 0xa0, RZ ;  /* 0x000000a003231810 */ /* 0x040fe20007ffe0ff */
[----:B------:R-:W-:Y:S01]  /*2dc0*/  @P0 VIADD R35, R3, 0xb0 ;  /* 0x000000b003230836 */ /* 0x000fe20000000000 */
[----:B------:R-:W1:Y:S01]  /*2dd0*/  MUFU.EX2 R8, R8 ;  /* 0x0000000800087308 */ /* 0x000e620000000800 */
[----:B--2---:R-:W-:Y:S01]  /*2de0*/  FADD.FTZ R49, R49, R14 ;  /* 0x0000000e31317221 */ /* 0x004fe20000010000 */
[----:B------:R-:W-:Y:S02]  /*2df0*/  FSETP.NEU.FTZ.AND P1, PT, R32, -INF , PT ;  /* 0xff8000002000780b */ /* 0x000fe40003f3d000 */
[----:B------:R-:W-:Y:S02]  /*2e00*/  FSETP.NEU.FTZ.AND P0, PT, R30, -INF , PT ;  /* 0xff8000001e00780b */ /* 0x000fe40003f1d000 */
[----:B------:R-:W-:-:S02]  /*2e10*/  @P3 IADD3 R35, R3, 0xc0, RZ ;  /* 0x000000c003233810 */ /* 0x000fc40007ffe0ff */
[----:B------:R-:W2:Y:S01]  /*2e20*/  MUFU.EX2 R7, R7 ;  /* 0x0000000700077308 */ /* 0x000ea20000000800 */
[----:B---3--:R-:W-:Y:S01]  /*2e30*/  FADD.FTZ R49, R49, R9 ;  /* 0x0000000931317221 */ /* 0x008fe20000010000 */
[C---:B------:R-:W-:Y:S02]  /*2e40*/  @P2 IADD3 R35, R3.reuse, 0xd0, RZ ;  /* 0x000000d003232810 */ /* 0x040fe40007ffe0ff */
[----:B------:R-:W-:-:S03]  /*2e50*/  ISETP.NE.AND P2, PT, R3, RZ, PT ;  /* 0x000000ff0300720c */ /* 0x000fc60003f45270 */
[----:B------:R-:W-:Y:S01]  /*2e60*/  @P1 VIADD R35, R3, 0xe0 ;  /* 0x000000e003231836 */ /* 0x000fe20000000000 */
[----:B------:R-:W3:Y:S01]  /*2e70*/  MUFU.EX2 R6, R6 ;  /* 0x0000000600067308 */ /* 0x000ee20000000800 */
[----:B-1----:R-:W-:Y:S01]  /*2e80*/  FADD.FTZ R49, R49, R8 ;  /* 0x0000000831317221 */ /* 0x002fe20000010000 */
[----:B------:R-:W-:-:S05]  /*2e90*/  @P0 IADD3 R35, R3, 0xf0, RZ ;  /* 0x000000f003230810 */ /* 0x000fca0007ffe0ff */
[----:B------:R-:W1:Y:S01]  /*2ea0*/  SHFL.BFLY PT, R32, R35, 0x8, 0x1f ;  /* 0x0d001f0023207f89 */ /* 0x000e6200000e0000 */
[----:B------:R-:W4:Y:S01]  /*2eb0*/  MUFU.EX2 R5, R5 ;  /* 0x0000000500057308 */ /* 0x000f220000000800 */
[----:B--2---:R-:W-:-:S07]  /*2ec0*/  FADD.FTZ R49, R49, R7 ;  /* 0x0000000731317221 */ /* 0x004fce0000010000 */
[----:B------:R-:W2:Y:S01]  /*2ed0*/  MUFU.EX2 R4, R4 ;  /* 0x0000000400047308 */ /* 0x000ea20000000800 */
[----:B---3--:R-:W-:-:S07]  /*2ee0*/  FADD.FTZ R49, R49, R6 ;  /* 0x0000000631317221 */ /* 0x008fce0000010000 */
[----:B------:R-:W3:Y:S01]  /*2ef0*/  MUFU.EX2 R18, R18 ;  /* 0x0000001200127308 */ /* 0x000ee20000000800 */
[----:B----4-:R-:W-:Y:S01]  /*2f00*/  FADD.FTZ R49, R49, R5 ;  /* 0x0000000531317221 */ /* 0x010fe20000010000 */
[----:B-1----:R-:W-:-:S06]  /*2f10*/  VIMNMX R32, R35, R32, !PT ;  /* 0x0000002023207248 */ /* 0x002fcc0007fe0100 */
[----:B------:R-:W1:Y:S01]  /*2f20*/  MUFU.EX2 R27, R27 ;  /* 0x0000001b001b7308 */ /* 0x000e620000000800 */
[----:B--2---:R-:W-:Y:S01]  /*2f30*/  FADD.FTZ R49, R49, R4 ;  /* 0x0000000431317221 */ /* 0x004fe20000010000 */
[----:B------:R-:W2:Y:S03]  /*2f40*/  SHFL.BFLY PT, R41, R32, 0x4, 0x1f ;  /* 0x0c801f0020297f89 */ /* 0x000ea600000e0000 */
[----:B---3--:R-:W-:-:S04]  /*2f50*/  FADD.FTZ R48, R49, R18 ;  /* 0x0000001231307221 */ /* 0x008fc80000010000 */
[----:B-1----:R-:W-:-:S05]  /*2f60*/  FADD.FTZ R48, R48, R27 ;  /* 0x0000001b30307221 */ /* 0x002fca0000010000 */
[----:B------:R-:W1:Y:S01]  /*2f70*/  SHFL.BFLY PT, R29, R48, 0x8, 0x1f ;  /* 0x0d001f00301d7f89 */ /* 0x000e6200000e0000 */
[----:B--2---:R-:W-:Y:S01]  /*2f80*/  VIMNMX R41, R32, R41, !PT ;  /* 0x0000002920297248 */ /* 0x004fe20007fe0100 */
[----:B------:R-:W-:-:S04]  /*2f90*/  HFMA2.MMA R32, -RZ, RZ, 0, 0 ;  /* 0x00000000ff207435 */ /* 0x000fc800000001ff */
        /* <DEDUP_REMOVED lines=10> */
[----:B-1----:R-:W-:-:S05]  /*3040*/  FADD.FTZ R43, R31, R30 ;  /* 0x0000001e1f2b7221 */ /* 0x002fca0000010000 */
        /* <DEDUP_REMOVED lines=51> */
.L_x_1345:
[----:B------:R-:W-:Y:S05]  /*3380*/  BSYNC B0 ;  /* 0x0000000000007941 */ /* 0x000fea0003800000 */
.L_x_1344:
[----:B------:R-:W-:Y:S01]  /*3390*/  IMAD R22, R10, 0x4, R0 ;  /* 0x000000040a167824 */ /* 0x000fe200078e0200 */
[----:B------:R-:W-:Y:S01]  /*33a0*/  STS [R47], R26 ;  /* 0x0000001a2f007388 */ /* 0x000fe20000000800 */
[----:B------:R-:W-:Y:S01]  /*33b0*/  BSSY B1, `(.L_x_1346) ;  /* 0x00000eb000017945 */ /* 0x000fe20003800000 */
[----:B-1----:R-:W-:Y:S02]  /*33c0*/  CS2R R4, SRZ ;  /* 0x0000000000047805 */ /* 0x002fe4000001ff00 */
        /* <DEDUP_REMOVED lines=37> */
.L_x_1350:
        /* <DEDUP_REMOVED lines=29> */
[----:B------:R-:W-:Y:S04]  /*37f0*/  SHF.R.U32.HI R8, RZ, 0x4, R8 ;  /* 0x00000004ff087819 */ /* 0x000fe80000011608 */
[----:B------:R-:W-:Y:S01]  /*3800*/  LOP3.LUT R17, R8, R13, RZ, 0x3c, !PT ;  /* 0x0000000d08117212 */ /* 0x000fe200078e3cff */
[----:B------:R-:W-:Y:S04]  /*3810*/  VIADD R13, R3, 0x30 ;  /* 0x00000030030d7836 */ /* 0x000fe80000000000 */
[----:B------:R-:W-:Y:S01]  /*3820*/  IMAD R3, R17, 0x4, R0 ;  /* 0x0000000411037824 */ /* 0x000fe200078e0200 */
[C---:B------:R-:W-:Y:S02]  /*3830*/  LOP3.LUT R8, R13.reuse, 0x70, RZ, 0xc0, !PT ;  /* 0x000000700d087812 */ /* 0x040fe400078ec0ff */
[----:B------:R-:W-:Y:S04]  /*3840*/  LOP3.LUT R13, R13, 0xffffff80, RZ, 0xc0, !PT ;  /* 0xffffff800d0d7812 */ /* 0x000fe800078ec0ff */
[----:B------:R-:W-:Y:S01]  /*3850*/  IADD3 R13, R8, R13, R10 ;  /* 0x0000000d080d7210 */ /* 0x000fe20007ffe00a */
[-C--:B-1----:R-:W-:Y:S02]  /*3860*/  @!P1 IMAD R52, R43, R48.reuse, RZ ;  /* 0x000000302b349224 */ /* 0x082fe400078e02ff */
[----:B------:R-:W-:Y:S01]  /*3870*/  @!P1 IMAD.WIDE.U32 R50, R41, R48, R44 ;  /* 0x0000003029329225 */ /* 0x000fe200078e002c */
[----:B------:R-:W-:Y:S03]  /*3880*/  LOP3.LUT R8, R13, 0xf0, RZ, 0xc0, !PT ;  /* 0x000000f00d087812 */ /* 0x000fe600078ec0ff */
[----:B------:R-:W-:Y:S01]  /*3890*/  @!P1 IMAD R49, R41, R49, R52 ;  /* 0x0000003129319224 */ /* 0x000fe200078e0234 */
[----:B--2---:R-:W-:Y:S01]  /*38a0*/  @!P1 LEA R48, P0, R50, R46, 0x2 ;  /* 0x0000002e32309211 */ /* 0x004fe200078010ff */
[----:B------:R-:W-:Y:S01]  /*38b0*/  VIADD R43, R18, 0x5 ;  /* 0x00000005122b7836 */ /* 0x000fe20000000000 */
[----:B------:R-:W-:Y:S01]  /*38c0*/  SHF.R.U32.HI R8, RZ, 0x4, R8 ;  /* 0x00000004ff087819 */ /* 0x000fe20000011608 */
[----:B------:R-:W-:Y:S03]  /*38d0*/  @!P1 IMAD.IADD R41, R51, 0x1, R49 ;  /* 0x0000000133299824 */ /* 0x000fe600078e0231 */
[-C--:B------:R-:W-:Y:S02]  /*38e0*/  ISETP.GT.OR P2, PT, R43, R42.reuse, P4 ;  /* 0x0000002a2b00720c */ /* 0x080fe40002744670 */
[----:B------:R-:W-:Y:S01]  /*38f0*/  @!P1 LEA.HI.X R49, R50, R47, R41, 0x2, P0 ;  /* 0x0000002f32319211 */ /* 0x000fe200000f1429 */
[----:B------:R-:W-:Y:S01]  /*3900*/  VIADD R41, R18, 0x4 ;  /* 0x0000000412297836 */ /* 0x000fe20000000000 */
[----:B------:R-:W-:Y:S02]  /*3910*/  LOP3.LUT R13, R8, R13, RZ, 0x3c, !PT ;  /* 0x0000000d080d7212 */ /* 0x000fe400078e3cff */
        /* <DEDUP_REMOVED lines=14> */
[----:B------:R4:W5:Y:S01]  /*3a00*/  LDS R9, [R14] ;  /* 0x000000000e097984 */ /* 0x0009620000000800 */
[-C--:B--2---:R-:W-:Y:S02]  /*3a10*/  @!P1 IMAD R53, R53, R46.reuse, RZ ;  /* 0x0000002e35359224 */ /* 0x084fe400078e02ff */
[C---:B------:R-:W-:Y:S04]  /*3a20*/  @!P1 IMAD.WIDE.U32 R22, R41.reuse, R46, R44 ;  /* 0x0000002e29169225 */ /* 0x040fe800078e002c */
[----:B------:R-:W-:Y:S01]  /*3a30*/  @!P1 IMAD R53, R41, R47, R53 ;  /* 0x0000002f29359224 */ /* 0x000fe200078e0235 */
[C---:B---3--:R-:W-:Y:S01]  /*3a40*/  @!P1 LEA R52, P3, R22.reuse, R50, 0x2 ;  /* 0x0000003216349211 */ /* 0x048fe200078610ff */
[----:B------:R-:W2:Y:S02]  /*3a50*/  @!P2 LDC.64 R46, c[0x0][0x210] ;  /* 0x00008400ff2eab82 */ /* 0x000ea40000000a00 */
[----:B------:R-:W-:Y:S05]  /*3a60*/  @!P1 IMAD.IADD R50, R23, 0x1, R53 ;  /* 0x0000000117329824 */ /* 0x000fea00078e0235 */
[----:B------:R-:W-:Y:S02]  /*3a70*/  @!P1 LEA.HI.X R53, R22, R51, R50, 0x2, P3 ;  /* 0x0000003316359211 */ /* 0x000fe400018f1432 */
[----:B------:R-:W3:Y:S01]  /*3a80*/  @!P0 LDS.128 R20, [R16+0x4040] ;  /* 0x0040400010148984 */ /* 0x000ee20000000c00 */
[----:B------:R-:W-:Y:S01]  /*3a90*/  @!P2 SHF.R.S32.HI R51, RZ, 0x1f, R43 ;  /* 0x0000001fff33a819 */ /* 0x000fe2000001142b */
[----:B----4-:R-:W-:Y:S04]  /*3aa0*/  IMAD R14, R13, 0x4, R0 ;  /* 0x000000040d0e7824 */ /* 0x010fe800078e0200 */
[----:B-1----:R-:W-:Y:S02]  /*3ab0*/  @!P2 IMAD R50, R51, R48, RZ ;  /* 0x000000303332a224 */ /* 0x002fe400078e02ff */
[----:B------:R-:W-:Y:S01]  /*3ac0*/  @!PT LDS RZ, [RZ] ;  /* 0x00000000fffff984 */ /* 0x000fe20000000800 */
[----:B------:R-:W-:Y:S01]  /*3ad0*/  @!PT LDS RZ, [RZ] ;  /* 0x00000000fffff984 */ /* 0x000fe20000000800 */
[----:B------:R-:W-:Y:S01]  /*3ae0*/  @!PT LDS RZ, [RZ] ;  /* 0x00000000fffff984 */ /* 0x000fe20000000800 */
[----:B------:R1:W-:Y:S02]  /*3af0*/  @!P1 LDGSTS.E.BYPASS.LTC128B.128 [R16+0x4040], desc[UR38][R52.64] ;  /* 0x0404000034109fae */ /* 0x0003e4000b901d66 */
[----:B------:R-:W-:Y:S06]  /*3b00*/  @!P2 IMAD R49, R43, R49, R50 ;  /* 0x000000312b31a224 */ /* 0x000fec00078e0232 */
[----:B------:R-:W0:Y:S01]  /*3b10*/  LDGDEPBAR ;  /* 0x00000000000079af */ /* 0x000e220000000000 */
[----:B-----5:R-:W-:Y:S04]  /*3b20*/  FSETP.GT.FTZ.AND P1, PT, R9, RZ, PT ;  /* 0x000000ff0900720b */ /* 0x020fe80003f34000 */
[----:B------:R-:W-:Y:S04]  /*3b30*/  ISETP.LT.OR P1, PT, R2, RZ, !P1 ;  /* 0x000000ff0200720c */ /* 0x000fe80004f21670 */
[----:B------:R-:W-:Y:S01]  /*3b40*/  ISETP.GE.OR P1, PT, R15, R12, P1 ;  /* 0x0000000c0f00720c */ /* 0x000fe20000f26670 */
[----:B-1----:R-:W-:Y:S04]  /*3b50*/  @!P2 IMAD.WIDE.U32 R52, R43, R48, R44 ;  /* 0x000000302b34a225 */ /* 0x002fe800078e002c */
[----:B------:R-:W-:Y:S01]  /*3b60*/  @!P2 IMAD.IADD R49, R53, 0x1, R49 ;  /* 0x000000013531a824 */ /* 0x000fe200078e0231 */
[C---:B--2---:R-:W-:Y:S01]  /*3b70*/  @!P2 LEA R50, P3, R52.reuse, R46, 0x2 ;  /* 0x0000002e3432a211 */ /* 0x044fe200078610ff */
[----:B------:R-:W-:Y:S04]  /*3b80*/  DEPBAR.LE SB0, 0x3 ;  /* 0x000080c00000791a */ /* 0x000fe80000000000 */
[----:B------:R-:W1:Y:S01]  /*3b90*/  LDS R3, [R3] ;  /* 0x0000000003037984 */ /* 0x000e620000000800 */
[----:B------:R-:W-:Y:S01]  /*3ba0*/  @!P2 LEA.HI.X R51, R52, R47, R49, 0x2, P3 ;  /* 0x0000002f3433a211 */ /* 0x000fe200018f1431 */
[----:B------:R-:W-:Y:S02]  /*3bb0*/  VIADD R43, R18, 0x6 ;  /* 0x00000006122b7836 */ /* 0x000fe40000000000 */
[C---:B---3--:R-:W-:Y:S01]  /*3bc0*/  @!P0 FFMA.FTZ R4, R11.reuse, R20, R4 ;  /* 0x000000140b048223 */ /* 0x048fe20000010004 */
[----:B------:R-:W2:Y:S01]  /*3bd0*/  @!P1 LDS.128 R24, [R16+0x5040] ;  /* 0x0050400010189984 */ /* 0x000ea20000000c00 */
[C---:B------:R-:W-:Y:S01]  /*3be0*/  @!P0 FFMA.FTZ R5, R11.reuse, R21, R5 ;  /* 0x000000150b058223 */ /* 0x040fe20000010005 */
[----:B------:R-:W-:Y:S01]  /*3bf0*/  @!P0 FFMA.FTZ R6, R11, R22, R6 ;  /* 0x000000160b068223 */ /* 0x000fe20000010006 */
[----:B------:R-:W-:Y:S01]  /*3c00*/  ISETP.GT.OR P3, PT, R43, R42, P4 ;  /* 0x0000002a2b00720c */ /* 0x000fe20002764670 */
[----:B------:R-:W-:Y:S01]  /*3c10*/  @!P0 FFMA.FTZ R7, R11, R23, R7 ;  /* 0x000000170b078223 */ /* 0x000fe20000010007 */
[----:B------:R-:W-:Y:S03]  /*3c20*/  IMAD.MOV.U32 R18, RZ, RZ, R41 ;  /* 0x000000ffff127224 */ /* 0x000fe600078e0029 */
[----:B------:R-:W-:Y:S01]  /*3c30*/  @!PT LDS RZ, [RZ] ;  /* 0x00000000fffff984 */ /* 0x000fe20000000800 */
[----:B------:R-:W-:Y:S01]  /*3c40*/  @!PT LDS RZ, [RZ] ;  /* 0x00000000fffff984 */ /* 0x000fe20000000800 */
[----:B------:R-:W-:Y:S01]  /*3c50*/  @!PT LDS RZ, [RZ] ;  /* 0x00000000fffff984 */ /* 0x000fe20000000800 */
[----:B------:R3:W-:Y:S08]  /*3c60*/  @!P2 LDGSTS.E.BYPASS.LTC128B.128 [R16+0x5040], desc[UR38][R50.64] ;  /* 0x050400003210afae */ /* 0x0007f0000b901d66 */
[----:B------:R-:W0:Y:S01]  /*3c70*/  LDGDEPBAR ;  /* 0x00000000000079af */ /* 0x000e220000000000 */
[----:B------:R-:W4:Y:S08]  /*3c80*/  @!P3 LDC.64 R46, c[0x0][0x238] ;  /* 0x00008e00ff2ebb82 */ /* 0x000f300000000a00 */
[----:B------:R-:W5:Y:S01]  /*3c90*/  @!P3 LDC.64 R48, c[0x0][0x210] ;  /* 0x00008400ff30bb82 */ /* 0x000f620000000a00 */
[----:B---3--:R-:W-:Y:S02]  /*3ca0*/  @!P3 SHF.R.S32.HI R51, RZ, 0x1f, R43 ;  /* 0x0000001fff33b819 */ /* 0x008fe4000001142b */
[----:B-1----:R-:W-:Y:S01]  /*3cb0*/  FSETP.GT.FTZ.AND P2, PT, R3, RZ, PT ;  /* 0x000000ff0300720b */ /* 0x002fe20003f54000 */
[----:B------:R-:W-:Y:S04]  /*3cc0*/  DEPBAR.LE SB0, 0x3 ;  /* 0x000080c00000791a */ /* 0x000fe80000000000 */
[----:B------:R-:W1:Y:S01]  /*3cd0*/  LDS R13, [R14] ;  /* 0x000000000e0d7984 */ /* 0x000e620000000800 */
[----:B------:R-:W-:Y:S01]  /*3ce0*/  ISETP.LT.OR P2, PT, R2, RZ, !P2 ;  /* 0x000000ff0200720c */ /* 0x000fe20005741670 */
[----:B----4-:R-:W-:Y:S02]  /*3cf0*/  @!P3 IMAD R50, R51, R46, RZ ;  /* 0x0000002e3332b224 */ /* 0x010fe400078e02ff */
[----:B--2---:R-:W-:Y:S01]  /*3d00*/  @!P1 FFMA.FTZ R4, R9, R24, R4 ;  /* 0x0000001809049223 */ /* 0x004fe20000010004 */
[----:B------:R-:W-:Y:S01]  /*3d10*/  @!P3 IMAD.WIDE.U32 R52, R43, R46, R44 ;  /* 0x0000002e2b34b225 */ /* 0x000fe200078e002c */
[----:B------:R-:W-:Y:S03]  /*3d20*/  ISETP.GE.OR P2, PT, R15, R12, P2 ;  /* 0x0000000c0f00720c */ /* 0x000fe60001746670 */
[----:B------:R-:W-:Y:S01]  /*3d30*/  @!P1 FFMA.FTZ R5, R9, R25, R5 ;  /* 0x0000001909059223 */ /* 0x000fe20000010005 */
[----:B------:R-:W-:Y:S01]  /*3d40*/  @!P3 IMAD R50, R43, R47, R50 ;  /* 0x0000002f2b32b224 */ /* 0x000fe200078e0232 */
[C---:B-----5:R-:W-:Y:S01]  /*3d50*/  @!P3 LEA R48, P6, R52.reuse, R48, 0x2 ;  /* 0x000000303430b211 */ /* 0x060fe200078c10ff */
[C---:B------:R-:W-:Y:S01]  /*3d60*/  @!P1 FFMA.FTZ R6, R9.reuse, R26, R6 ;  /* 0x0000001a09069223 */ /* 0x040fe20000010006 */
[----:B------:R-:W-:Y:S01]  /*3d70*/  @!P1 FFMA.FTZ R7, R9, R27, R7 ;  /* 0x0000001b09079223 */ /* 0x000fe20000010007 */
        /* <DEDUP_REMOVED lines=24> */
.L_x_1349:
[----:B------:R-:W-:Y:S05]  /*3f00*/  BSYNC B0 ;  /* 0x0000000000007941 */ /* 0x000fea0003800000 */
.L_x_1348:
[----:B------:R-:W-:Y:S05]  /*3f10*/  @!P5 BRA `(.L_x_1347) ;  /* 0x0000000000d0d947 */ /* 0x000fea0003800000 */
[----:B------:R-:W-:Y:S01]  /*3f20*/  VIADD R11, R41, 0x3 ;  /* 0x00000003290b7836 */ /* 0x000fe20000000000 */
[----:B------:R-:W-:Y:S01]  /*3f30*/  HFMA2.MMA R24, -RZ, RZ, 0, 1.78813934326171875e-07 ;  /* 0x00000003ff187435 */ /* 0x000fe200000001ff */
[----:B------:R-:W-:-:S03]  /*3f40*/  IMAD.MOV.U32 R14, RZ, RZ, RZ ;  /* 0x000000ffff0e7224 */ /* 0x000fc600078e00ff */
[----:B------:R-:W-:-:S07]  /*3f50*/  SHF.R.S32.HI R25, RZ, 0x1f, R11 ;  /* 0x0000001fff197819 */ /* 0x000fce000001140b */
.L_x_1351:
        /* <DEDUP_REMOVED lines=48> */
.L_x_1347:
[----:B------:R-:W-:Y:S05]  /*4260*/  BSYNC B1 ;  /* 0x0000000000017941 */ /* 0x000fea0003800000 */
.L_x_1346:
        /* <DEDUP_REMOVED lines=21> */
        .weak           $__internal_44_$__cuda_sm20_div_u64
        .type           $__internal_44_$__cuda_sm20_div_u64,@function
        .size           $__internal_44_$__cuda_sm20_div_u64,(.L_x_1703 - $__internal_44_$__cuda_sm20_div_u64)
$__internal_44_$__cuda_sm20_div_u64:
[----:B------:R-:W-:Y:S01]  /*43c0*/  HFMA2.MMA R15, -RZ, RZ, 0, 0 ;  /* 0x00000000ff0f7435 */ /* 0x000fe200000001ff */
[----:B------:R-:W-:-:S05]  /*43d0*/  MOV R14, R22 ;  /* 0x00000016000e7202 */ /* 0x000fca0000000f00 */
        /* <DEDUP_REMOVED lines=19> */
[----:B------:R-:W-:Y:S01]  /*4510*/  IADD3 R3, P0, RZ, -R8, RZ ;  /* 0x80000008ff037210 */ /* 0x000fe20007f1e0ff */
[----:B------:R-:W-:-:S04]  /*4520*/  IMAD.MOV.U32 R9, RZ, RZ, RZ ;  /* 0x000000ffff097224 */ /* 0x000fc800078e00ff */
[----:B------:R-:W-:-:S04]  /*4530*/  IMAD.HI.U32 R12, R13, R3, RZ ;  /* 0x000000030d0c7227 */ /* 0x000fc800078e00ff */
[----:B------:R-:W-:-:S04]  /*4540*/  IMAD.X R0, RZ, RZ, ~R0, P0 ;  /* 0x000000ffff007224 */ /* 0x000fc800000e0e00 */
[----:B------:R-:W-:-:S04]  /*4550*/  IMAD.WIDE.U32 R12, P3, R13, R0, R12 ;  /* 0x000000000d0c7225 */ /* 0x000fc8000786000c */
[C---:B------:R-:W-:Y:S02]  /*4560*/  IMAD R8, R7.reuse, R0, RZ ;  /* 0x0000000007087224 */ /* 0x040fe400078e02ff */
[----:B------:R-:W-:-:S04]  /*4570*/  IMAD.HI.U32 R3, P2, R7, R3, R12 ;  /* 0x0000000307037227 */ /* 0x000fc8000784000c */
[----:B------:R-:W-:Y:S01]  /*4580*/  IMAD.HI.U32 R0, R7, R0, RZ ;  /* 0x0000000007007227 */ /* 0x000fe200078e00ff */
[----:B------:R-:W-:-:S04]  /*4590*/  IADD3 R3, P0, R8, R3, RZ ;  /* 0x0000000308037210 */ /* 0x000fc80007f1e0ff */
        /* <DEDUP_REMOVED lines=22> */
[----:B------:R-:W-:Y:S02]  /*4700*/  ISETP.GE.U32.AND P2, PT, R5, R22, PT ;  /* 0x000000160500720c */ /* 0x000fe40003f46070 */
[----:B------:R-:W-:Y:S02]  /*4710*/  ISETP.NE.U32.AND P0, PT, R22, RZ, PT ;  /* 0x000000ff1600720c */ /* 0x000fe40003f05070 */
[----:B------:R-:W-:Y:S02]  /*4720*/  IADD3 R3, R8, 0x1, RZ ;  /* 0x0000000108037810 */ /* 0x000fe40007ffe0ff */
[----:B------:R-:W-:Y:S01]  /*4730*/  ISETP.GE.U32.AND.EX P2, PT, R7, RZ, PT, P2 ;  /* 0x000000ff0700720c */ /* 0x000fe20003f46120 */
[----:B------:R-:W-:Y:S01]  /*4740*/  IMAD.MOV.U32 R7, RZ, RZ, 0x0 ;  /* 0x00000000ff077424 */ /* 0x000fe200078e00ff */
[----:B------:R-:W-:-:S02]  /*4750*/  ISETP.NE.AND.EX P0, PT, RZ, RZ, PT, P0 ;  /* 0x000000ffff00720c */ /* 0x000fc40003f05300 */
[----:B------:R-:W-:-:S04]  /*4760*/  SEL R3, R3, R8, P2 ;  /* 0x0000000803037207 */ /* 0x000fc80001000000 */
[----:B------:R-:W-:Y:S01]  /*4770*/  SEL R3, R3, 0xffffffff, P0 ;  /* 0xffffffff03037807 */ /* 0x000fe20000000000 */
[----:B------:R-:W-:Y:S06]  /*4780*/  RET.REL.NODEC R6 `(_ZN7cutlass13device_kernelIN5flash19FlashAttnFwdCombineIN4cute5tupleIJNS3_1CILi16EEENS5_ILi64EEEEEELi8ELi256ELi1ELb0ELb1EffNS_4arch4Sm90EEEEEvNT_6ParamsE) ;  /* 0xffffffb8061c7950 */ /* 0x000fec0003c3ffff */
.L_x_1352:
        /* <DEDUP_REMOVED lines=15> */
.L_x_1703:


//--------------------- .text._ZN7cutlass13device_kernelIN5flash19FlashAttnFwdCombineIN4cute5tupleIJNS3_1CILi16EEENS5_ILi64EEEEEELi7ELi256ELi1ELb0ELb1EffNS_4arch4Sm90EEEEEvNT_6ParamsE --------------------------
	.section	.text._ZN7cutlass13device_kernelIN5flash19FlashAttnFwdCombineIN4cute5tupleIJNS3_1CILi16EEENS5_ILi64EEEEEELi7ELi256ELi1ELb0ELb1EffNS_4arch4Sm90EEEEEvNT_6ParamsE,"ax",@progbits
	.align	128
.text._ZN7cutlass13device_kernelIN5flash19FlashAttnFwdCombineIN4cute5tupleIJNS3_1CILi16EEENS5_ILi64EEEEEELi7ELi256ELi1ELb0ELb1EffNS_4arch4Sm90EEEEEvNT_6ParamsE:
        .type           _ZN7cutlass13device_kernelIN5flash19FlashAttnFwdCombineIN4cute5tupleIJNS3_1CILi16EEENS5_ILi64EEEEEELi7ELi256ELi1ELb0ELb1EffNS_4arch4Sm90EEEEEvNT_6ParamsE,@function
        .size           _ZN7cutlass13device_kernelIN5flash19FlashAttnFwdCombineIN4cute5tupleIJNS3_1CILi16EEENS5_ILi64EEEEEELi7ELi256ELi1ELb0ELb1EffNS_4arch4Sm90EEEEEvNT_6ParamsE,(.L_x_1705 - _ZN7cutlass13device_kernelIN5flash19FlashAttnFwdCombineIN4cute5tupleIJNS3_1CILi16EEENS5_ILi64EEEEEELi7ELi256ELi1ELb0ELb1EffNS_4arch4Sm90EEEEEvNT_6ParamsE)
        .other          _ZN7cutlass13device_kernelIN5flash19FlashAttnFwdCombineIN4cute5tupleIJNS3_1CILi16EEENS5_ILi64EEEEEELi7ELi256ELi1ELb0ELb1EffNS_4arch4Sm90EEEEEvNT_6ParamsE,@"STO_CUDA_ENTRY STV_DEFAULT"
_ZN7cutlass13device_kernelIN5flash19FlashAttnFwdCombineIN4cute5tupleIJNS3_1CILi16EEENS5_ILi64EEEEEELi7ELi256ELi1ELb0ELb1EffNS_4arch4Sm90EEEEEvNT_6ParamsE:
        /* <DEDUP_REMOVED lines=57> */
.L_x_1353:
        /* <DEDUP_REMOVED lines=25> */
.L_x_1354:
        /* <DEDUP_REMOVED lines=101> */
.L_x_1356:
        /* <DEDUP_REMOVED lines=13> */
[----:B------:R-:W-:Y:S05]  /*0c40*/  CALL.REL.NOINC `($__internal_45_$__cuda_sm20_div_u64) ;  /* 0x0000002800447944 */ /* 0x000fea0003c00000 */
[----:B------:R-:W-:Y:S05]  /*0c50*/  BRA `(.L_x_1358) ;  /* 0x0000000000487947 */ /* 0x000fea0003800000 */
.L_x_1357:
        /* <DEDUP_REMOVED lines=18> */
.L_x_1358:
[----:B------:R-:W-:Y:S02]  /*0d80*/  IADD3 R11, R11, -0x1, RZ ;  /* 0xffffffff0b0b7810 */ /* 0x000fe40007ffe0ff */
[----:B------:R-:W-:-:S07]  /*0d90*/  MOV R13, R3 ;  /* 0x00000003000d7202 */ /* 0x000fce0000000f00 */
.L_x_1355:
        /* <DEDUP_REMOVED lines=16> */
[----:B------:R-:W-:Y:S01]  /*0ea0*/  @P1 IMAD.HI.U32 R4, R7, R13, RZ ;  /* 0x0000000d07041227 */ /* 0x000fe200078e00ff */
[----:B------:R-:W-:Y:S01]  /*0eb0*/  ULDC.64 UR4, c[0x0][0x270] ;  /* 0x00009c0000047ab9 */ /* 0x000fe20000000a00 */
[C---:B------:R-:W-:Y:S01]  /*0ec0*/  IADD3 R20, R10.reuse, 0x20, RZ ;  /* 0x000000200a147810 */ /* 0x040fe20007ffe0ff */
[----:B------:R-:W2:Y:S01]  /*0ed0*/  S2UR UR6, SR_CgaCtaId ;  /* 0x00000000000679c3 */ /* 0x000ea20000008800 */
[----:B------:R-:W-:Y:S02]  /*0ee0*/  VIADD R16, R10, 0x10 ;  /* 0x000000100a107836 */ /* 0x000fe40000000000 */
[----:B------:R-:W-:Y:S01]  /*0ef0*/  IMAD.MOV.U32 R5, RZ, RZ, R7 ;  /* 0x000000ffff057224 */ /* 0x000fe200078e0007 */
[----:B------:R-:W-:Y:S01]  /*0f00*/  @P1 SHF.R.U32.HI R5, RZ, R11, R4 ;  /* 0x0000000bff051219 */ /* 0x000fe20000011604 */
[----:B------:R-:W-:Y:S01]  /*0f10*/  IMAD.MOV.U32 R28, RZ, RZ, R24 ;  /* 0x000000ffff1c7224 */ /* 0x000fe200078e0018 */
[----:B------:R-:W-:Y:S01]  /*0f20*/  ISETP.GE.AND P0, PT, R16, R17, PT ;  /* 0x000000111000720c */ /* 0x000fe20003f06270 */
[----:B------:R-:W-:Y:S01]  /*0f30*/  IMAD.MOV.U32 R29, RZ, RZ, R25 ;  /* 0x000000ffff1d7224 */ /* 0x000fe200078e0019 */
[C---:B------:R-:W-:Y:S01]  /*0f40*/  IADD3 R26, -R5.reuse, RZ, RZ ;  /* 0x000000ff051a7210 */ /* 0x040fe20007ffe1ff */
[----:B------:R-:W3:Y:S01]  /*0f50*/  @!P3 LDC.64 R14, c[0x0][0x268] ;  /* 0x00009a00ff0ebb82 */ /* 0x000ee20000000a00 */
[----:B------:R-:W-:Y:S01]  /*0f60*/  SHF.R.S32.HI R4, RZ, 0x1f, R5 ;  /* 0x0000001fff047819 */ /* 0x000fe20000011405 */
[----:B------:R-:W-:Y:S01]  /*0f70*/  IMAD.WIDE.U32 R28, R5, UR4, R28 ;  /* 0x00000004051c7c25 */ /* 0x000fe2000f8e001c */
[----:B------:R-:W-:-:S02]  /*0f80*/  @!P3 SHF.R.S32.HI R19, RZ, 0x1f, R10 ;  /* 0x0000001fff13b819 */ /* 0x000fc4000001140a */
[----:B------:R-:W-:Y:S01]  /*0f90*/  ISETP.GE.AND P6, PT, R20, R17, PT ;  /* 0x000000111400720c */ /* 0x000fe20003fc6270 */
[----:B------:R-:W-:Y:S02]  /*0fa0*/  IMAD R26, R22, R26, R7 ;  /* 0x0000001a161a7224 */ /* 0x000fe400078e0207 */
[----:B------:R-:W4:Y:S01]  /*0fb0*/  @!P3 LDC.64 R6, c[0x0][0x250] ;  /* 0x00009400ff06bb82 */ /* 0x000f220000000a00 */
[----:B------:R-:W-:Y:S01]  /*0fc0*/  IMAD R4, R4, UR4, RZ ;  /* 0x0000000404047c24 */ /* 0x000fe2000f8e02ff */
[----:B------:R-:W-:Y:S01]  /*0fd0*/  @!P0 SHF.R.S32.HI R21, RZ, 0x1f, R16 ;  /* 0x0000001fff158819 */ /* 0x000fe20000011410 */
[----:B------:R-:W-:Y:S01]  /*0fe0*/  VIADD R18, R10, 0x30 ;  /* 0x000000300a127836 */ /* 0x000fe20000000000 */
[----:B------:R-:W-:Y:S01]  /*0ff0*/  UMOV UR4, 0x400 ;  /* 0x0000040000047882 */ /* 0x000fe20000000000 */
[----:B------:R-:W-:Y:S01]  /*1000*/  IMAD R4, R5, UR5, R4 ;  /* 0x0000000505047c24 */ /* 0x000fe2000f8e0204 */
[----:B------:R-:W-:Y:S01]  /*1010*/  SHF.R.S32.HI R5, RZ, 0x1f, R26 ;  /* 0x0000001fff057819 */ /* 0x000fe2000001141a */
[----:B--2---:R-:W-:Y:S01]  /*1020*/  ULEA UR4, UR6, UR4, 0x18 ;  /* 0x0000000406047291 */ /* 0x004fe2000f8ec03f */
[----:B------:R-:W2:Y:S01]  /*1030*/  @!P0 LDC.64 R8, c[0x0][0x268] ;  /* 0x00009a00ff088b82 */ /* 0x000ea20000000a00 */
[----:B------:R-:W-:-:S02]  /*1040*/  IADD3 R26, P2, R26, R28, RZ ;  /* 0x0000001c1a1a7210 */ /* 0x000fc40007f5e0ff */
[----:B------:R-:W-:Y:S02]  /*1050*/  ISETP.GE.AND P5, PT, R18, R17, PT ;  /* 0x000000111200720c */ /* 0x000fe40003fa6270 */
[----:B------:R-:W-:Y:S01]  /*1060*/  IADD3.X R27, R5, R29, R4, P2, !PT ;  /* 0x0000001d051b7210 */ /* 0x000fe200017fe404 */
[--C-:B------:R-:W-:Y:S01]  /*1070*/  @!P6 IMAD.MOV.U32 R38, RZ, RZ, R26.reuse ;  /* 0x000000ffff26e224 */ /* 0x100fe200078e001a */
[----:B------:R-:W-:Y:S01]  /*1080*/  LEA R0, R0, UR4, 0x2 ;  /* 0x0000000400007c11 */ /* 0x000fe2000f8e10ff */
[----:B------:R-:W5:Y:S01]  /*1090*/  @!P0 LDC.64 R4, c[0x0][0x250] ;  /* 0x00009400ff048b82 */ /* 0x000f620000000a00 */
[-C--:B---3--:R-:W-:Y:S01]  /*10a0*/  @!P3 IMAD R28, R19, R14.reuse, RZ ;  /* 0x0000000e131cb224 */ /* 0x088fe200078e02ff */
[----:B------:R-:W-:Y:S01]  /*10b0*/  @!P6 MOV R39, R27 ;  /* 0x0000001b0027e202 */ /* 0x000fe20000000f00 */
[----:B------:R-:W-:Y:S01]  /*10c0*/  @!P3 IMAD.WIDE.U32 R30, R10, R14, R26 ;  /* 0x0000000e0a1eb225 */ /* 0x000fe200078e001a */
[----:B------:R-:W-:-:S03]  /*10d0*/  @P0 MOV R29, 0xff800000 ;  /* 0xff800000001d0802 */ /* 0x000fc60000000f00 */
[----:B------:R-:W-:Y:S01]  /*10e0*/  @!P3 IMAD R28, R10, R15, R28 ;  /* 0x0000000f0a1cb224 */ /* 0x000fe200078e021c */
[C---:B----4-:R-:W-:Y:S01]  /*10f0*/  @!P3 LEA R32, P2, R30.reuse, R6, 0x2 ;  /* 0x000000061e20b211 */ /* 0x050fe200078410ff */
[----:B------:R-:W3:Y:S01]  /*1100*/  @!P6 LDC.64 R14, c[0x0][0x268] ;  /* 0x00009a00ff0eeb82 */ /* 0x000ee20000000a00 */
[----:B------:R-:W-:Y:S01]  /*1110*/  @P3 IMAD.MOV.U32 R19, RZ, RZ, -0x800000 ;  /* 0xff800000ff133424 */ /* 0x000fe200078e00ff */
[----:B------:R-:W-:Y:S01]  /*1120*/  @!P5 MOV R35, R27 ;  /* 0x0000001b0023d202 */ /* 0x000fe20000000f00 */
[----:B------:R-:W-:Y:S01]  /*1130*/  @!P5 IMAD.MOV.U32 R34, RZ, RZ, R26 ;  /* 0x000000ffff22d224 */ /* 0x000fe200078e001a */
[----:B------:R-:W-:Y:S01]  /*1140*/  @!P3 IADD3 R28, R31, R28, RZ ;  /* 0x0000001c1f1cb210 */ /* 0x000fe20007ffe0ff */
[----:B------:R-:W-:Y:S01]  /*1150*/  @!P0 IMAD.MOV.U32 R31, RZ, RZ, R27 ;  /* 0x000000ffff1f8224 */ /* 0x000fe200078e001b */
[----:B------:R4:W-:Y:S01]  /*1160*/  @P3 STS [R0], R19 ;  /* 0x0000001300003388 */ /* 0x0009e20000000800 */
[-C--:B--2---:R-:W-:Y:S01]  /*1170*/  @!P0 IMAD R21, R21, R8.reuse, RZ ;  /* 0x0000000815158224 */ /* 0x084fe200078e02ff */
[----:B------:R-:W-:Y:S01]  /*1180*/  @!P3 LEA.HI.X R33, R30, R7, R28, 0x2, P2 ;  /* 0x000000071e21b211 */ /* 0x000fe200010f141c */
[----:B------:R-:W-:Y:S01]  /*1190*/  @!P0 IMAD.MOV.U32 R30, RZ, RZ, R26 ;  /* 0x000000ffff1e8224 */ /* 0x000fe200078e001a */
[----:B------:R-:W2:Y:S01]  /*11a0*/  @!P5 LDC.64 R6, c[0x0][0x268] ;  /* 0x00009a00ff06db82 */ /* 0x000ea20000000a00 */
[C---:B------:R-:W-:Y:S01]  /*11b0*/  @!P0 IMAD R28, R16.reuse, R9, R21 ;  /* 0x00000009101c8224 */ /* 0x040fe200078e0215 */
[----:B------:R-:W-:Y:S01]  /*11c0*/  @!P6 SHF.R.S32.HI R21, RZ, 0x1f, R20 ;  /* 0x0000001fff15e819 */ /* 0x000fe20000011414 */
[----:B------:R-:W-:Y:S01]  /*11d0*/  @!P0 IMAD.WIDE.U32 R30, R16, R8, R30 ;  /* 0x00000008101e8225 */ /* 0x000fe200078e001e */
[----:B------:R-:W-:Y:S01]  /*11e0*/  @!PT LDS RZ, [RZ] ;  /* 0x00000000fffff984 */ /* 0x000fe20000000800 */
[----:B------:R-:W-:Y:S01]  /*11f0*/  @!PT LDS RZ, [RZ] ;  /* 0x00000000fffff984 */ /* 0x000fe20000000800 */
[----:B------:R-:W-:Y:S01]  /*1200*/  @!PT LDS RZ, [RZ] ;  /* 0x00000000fffff984 */ /* 0x000fe20000000800 */
[----:B------:R1:W-:Y:S03]  /*1210*/  @!P3 LDGSTS.E.LTC128B [R0], desc[UR38][R32.64] ;  /* 0x000000002000bfae */ /* 0x0003e6000b921966 */
[----:B------:R-:W-:Y:S01]  /*1220*/  @!P0 IMAD.IADD R28, R31, 0x1, R28 ;  /* 0x000000011f1c8824 */ /* 0x000fe200078e021c */
[----:B-----5:R-:W-:Y:S01]  /*1230*/  @!P0 LEA R40, P2, R30, R4, 0x2 ;  /* 0x000000041e288211 */ /* 0x020fe200078410ff */
[----:B------:R-:W5:Y:S01]  /*1240*/  @!P6 LDC.64 R8, c[0x0][0x250] ;  /* 0x00009400ff08eb82 */ /* 0x000f620000000a00 */
[----:B------:R-:W-:Y:S01]  /*1250*/  VIADD R16, R10, 0x40 ;  /* 0x000000400a107836 */ /* 0x000fe20000000000 */
[----:B------:R5:W-:Y:S01]  /*1260*/  @P0 STS [R0+0x400], R29 ;  /* 0x0004001d00000388 */ /* 0x000be20000000800 */
[----:B------:R-:W-:Y:S01]  /*1270*/  @!P0 LEA.HI.X R41, R30, R5, R28, 0x2, P2 ;  /* 0x000000051e298211 */ /* 0x000fe200010f141c */
[C---:B------:R-:W-:Y:S01]  /*1280*/  VIADD R28, R10.reuse, 0x60 ;  /* 0x000000600a1c7836 */ /* 0x040fe20000000000 */
[----:B------:R-:W-:Y:S01]  /*1290*/  IADD3 R30, R10, 0x50, RZ ;  /* 0x000000500a1e7810 */ /* 0x000fe20007ffe0ff */
[-C--:B---3--:R-:W-:Y:S01]  /*12a0*/  @!P6 IMAD R21, R21, R14.reuse, RZ ;  /* 0x0000000e1515e224 */ /* 0x088fe200078e02ff */
[-C--:B------:R-:W-:Y:S01]  /*12b0*/  ISETP.GE.AND P4, PT, R16, R17.reuse, PT ;  /* 0x000000111000720c */ /* 0x080fe20003f86270 */
[----:B------:R-:W3:Y:S01]  /*12c0*/  @!P5 LDC.64 R4, c[0x0][0x250] ;  /* 0x00009400ff04db82 */ /* 0x000ee20000000a00 */
[----:B------:R-:W-:Y:S01]  /*12d0*/  ISETP.GE.AND P3, PT, R30, R17, PT ;  /* 0x000000111e00720c */ /* 0x000fe20003f66270 */
[----:B------:R-:W-:Y:S01]  /*12e0*/  @!P6 IMAD R15, R20, R15, R21 ;  /* 0x0000000f140fe224 */ /* 0x000fe200078e0215 */
[----:B------:R-:W-:Y:S01]  /*12f0*/  ISETP.GE.AND P2, PT, R28, R17, PT ;  /* 0x000000111c00720c */ /* 0x000fe20003f46270 */
[----:B------:R-:W-:Y:S01]  /*1300*/  @!P6 IMAD.WIDE.U32 R38, R20, R14, R38 ;  /* 0x0000000e1426e225 */ /* 0x000fe200078e0026 */
[----:B----4-:R-:W-:Y:S01]  /*1310*/  @!P5 SHF.R.S32.HI R19, RZ, 0x1f, R18 ;  /* 0x0000001fff13d819 */ /* 0x010fe20000011412 */
[----:B------:R-:W-:Y:S01]  /*1320*/  @!PT LDS RZ, [RZ] ;  /* 0x00000000fffff984 */ /* 0x000fe20000000800 */
[----:B------:R-:W-:Y:S01]  /*1330*/  @!PT LDS RZ, [RZ] ;  /* 0x00000000fffff984 */ /* 0x000fe20000000800 */
[----:B------:R-:W-:Y:S01]  /*1340*/  @!PT LDS RZ, [RZ] ;  /* 0x00000000fffff984 */ /* 0x000fe20000000800 */
[----:B------:R4:W-:Y:S02]  /*1350*/  @!P0 LDGSTS.E.LTC128B [R0+0x400], desc[UR38][R40.64] ;  /* 0x0040000028008fae */ /* 0x0009e4000b921966 */
[----:B--2---:R-:W-:-:S04]  /*1360*/  @!P5 IMAD.WIDE.U32 R34, R18, R6, R34 ;  /* 0x000000061222d225 */ /* 0x004fc800078e0022 */
[----:B------:R-:W-:Y:S01]  /*1370*/  @!P5 IMAD R19, R19, R6, RZ ;  /* 0x000000061313d224 */ /* 0x000fe200078e02ff */
[----:B------:R-:W2:Y:S01]  /*1380*/  @!P4 LDC.64 R20, c[0x0][0x268] ;  /* 0x00009a00ff14cb82 */ /* 0x000ea20000000a00 */
[----:B-1----:R-:W-:Y:S01]  /*1390*/  @!P6 IADD3 R32, R39, R15, RZ ;  /* 0x0000000f2720e210 */ /* 0x002fe20007ffe0ff */
[----:B------:R-:W-:Y:S01]  /*13a0*/  @P5 IMAD.MOV.U32 R31, RZ, RZ, -0x800000 ;  /* 0xff800000ff1f5424 */ /* 0x000fe200078e00ff */
[----:B-----5:R-:W-:Y:S01]  /*13b0*/  @!P6 LEA R36, P0, R38, R8, 0x2 ;  /* 0x000000082624e211 */ /* 0x020fe200078010ff */
[----:B------:R-:W-:Y:S01]  /*13c0*/  @!P5 IMAD R19, R18, R7, R19 ;  /* 0x000000071213d224 */ /* 0x000fe200078e0213 */
[----:B------:R-:W-:Y:S01]  /*13d0*/  @!P3 SHF.R.S32.HI R39, RZ, 0x1f, R30 ;  /* 0x0000001fff27b819 */ /* 0x000fe2000001141e */
[----:B------:R-:W-:Y:S01]  /*13e0*/  @P6 IMAD.MOV.U32 R29, RZ, RZ, -0x800000 ;  /* 0xff800000ff1d6424 */ /* 0x000fe200078e00ff */
[----:B------:R-:W-:Y:S01]  /*13f0*/  @!P6 LEA.HI.X R37, R38, R9, R32, 0x2, P0 ;  /* 0x000000092625e211 */ /* 0x000fe200000f1420 */
[----:B------:R-:W1:Y:S01]  /*1400*/  @!P3 LDC.64 R14, c[0x0][0x268] ;  /* 0x00009a00ff0ebb82 */ /* 0x000e620000000a00 */
[----:B------:R-:W-:Y:S01]  /*1410*/  @!P5 IADD3 R8, R35, R19, RZ ;  /* 0x000000132308d210 */ /* 0x000fe20007ffe0ff */
[----:B------:R-:W-:Y:S01]  /*1420*/  @P4 IMAD.MOV.U32 R35, RZ, RZ, -0x800000 ;  /* 0xff800000ff234424 */ /* 0x000fe200078e00ff */
[C---:B---3--:R-:W-:Y:S01]  /*1430*/  @!P5 LEA R32, P0, R34.reuse, R4, 0x2 ;  /* 0x000000042220d211 */ /* 0x048fe200078010ff */
[----:B------:R2:W-:Y:S03]  /*1440*/  @P6 STS [R0+0x800], R29 ;  /* 0x0008001d00006388 */ /* 0x0005e60000000800 */
[----:B------:R-:W-:Y:S01]  /*1450*/  @!P5 LEA.HI.X R33, R34, R5, R8, 0x2, P0 ;  /* 0x000000052221d211 */ /* 0x000fe200000f1408 */
[----:B------:R-:W3:Y:S01]  /*1460*/  @!P2 LDC.64 R6, c[0x0][0x268] ;  /* 0x00009a00ff06ab82 */ /* 0x000ee20000000a00 */
[----:B------:R-:W-:Y:S01]  /*1470*/  @!PT LDS RZ, [RZ] ;  /* 0x00000000fffff984 */ /* 0x000fe20000000800 */
[----:B------:R-:W-:Y:S01]  /*1480*/  @!PT LDS RZ, [RZ] ;  /* 0x00000000fffff984 */ /* 0x000fe20000000800 */
[----:B------:R-:W-:Y:S01]  /*1490*/  @!PT LDS RZ, [RZ] ;  /* 0x00000000fffff984 */ /* 0x000fe20000000800 */
[----:B------:R5:W-:Y:S01]  /*14a0*/  @!P6 LDGSTS.E.LTC128B [R0+0x800], desc[UR38][R36.64] ;  /* 0x008000002400efae */ /* 0x000be2000b921966 */
[----:B----4-:R-:W-:-:S03]  /*14b0*/  @!P4 SHF.R.S32.HI R41, RZ, 0x1f, R16 ;  /* 0x0000001fff29c819 */ /* 0x010fc60000011410 */
[----:B------:R4:W-:Y:S01]  /*14c0*/  @P5 STS [R0+0xc00], R31 ;  /* 0x000c001f00005388 */ /* 0x0009e20000000800 */
[----:B------:R-:W-:Y:S02]  /*14d0*/  @!P4 MOV R40, R26 ;  /* 0x0000001a0028c202 */ /* 0x000fe40000000f00 */
[----:B------:R-:W3:Y:S01]  /*14e0*/  @!P4 LDC.64 R18, c[0x0][0x250] ;  /* 0x00009400ff12cb82 */ /* 0x000ee20000000a00 */
[----:B------:R-:W-:Y:S01]  /*14f0*/  @!PT LDS RZ, [RZ] ;  /* 0x00000000fffff984 */ /* 0x000fe20000000800 */
[----:B------:R-:W-:Y:S01]  /*1500*/  @!PT LDS RZ, [RZ] ;  /* 0x00000000fffff984 */ /* 0x000fe20000000800 */
[----:B------:R-:W-:Y:S01]  /*1510*/  @!PT LDS RZ, [RZ] ;  /* 0x00000000fffff984 */ /* 0x000fe20000000800 */
[----:B------:R3:W-:Y:S04]  /*1520*/  @!P5 LDGSTS.E.LTC128B [R0+0xc00], desc[UR38][R32.64] ;  /* 0x00c000002000dfae */ /* 0x0007e8000b921966 */
[----:B------:R3:W-:Y:S03]  /*1530*/  @P4 STS [R0+0x1000], R35 ;  /* 0x0010002300004388 */ /* 0x0007e60000000800 */
[----:B------:R-:W3:Y:S01]  /*1540*/  @!P3 LDC.64 R8, c[0x0][0x250] ;  /* 0x00009400ff08bb82 */ /* 0x000ee20000000a00 */
[----:B-1----:R-:W-:-:S02]  /*1550*/  @!P3 IMAD R39, R39, R14, RZ ;  /* 0x0000000e2727b224 */ /* 0x002fc400078e02ff */
[----:B--2---:R-:W-:Y:S02]  /*1560*/  @!P4 IMAD R29, R41, R20, RZ ;  /* 0x00000014291dc224 */ /* 0x004fe400078e02ff */
[----:B------:R-:W-:-:S03]  /*1570*/  @!P4 IMAD.MOV.U32 R41, RZ, RZ, R27 ;  /* 0x000000ffff29c224 */ /* 0x000fc600078e001b */
[----:B------:R-:W1:Y:S01]  /*1580*/  @!P2 LDC.64 R4, c[0x0][0x250] ;  /* 0x00009400ff04ab82 */ /* 0x000e620000000a00 */
[----:B------:R-:W-:Y:S02]  /*1590*/  @!P3 IMAD R15, R30, R15, R39 ;  /* 0x0000000f1e0fb224 */ /* 0x000fe400078e0227 */
[C---:B------:R-:W-:Y:S01]  /*15a0*/  @!P4 IMAD R21, R16.reuse, R21, R29 ;  /* 0x000000151015c224 */ /* 0x040fe200078e021d */
[----:B-----5:R-:W-:Y:S01]  /*15b0*/  @!P2 SHF.R.S32.HI R37, RZ, 0x1f, R28 ;  /* 0x0000001fff25a819 */ /* 0x020fe2000001141c */
[----:B------:R-:W-:-:S04]  /*15c0*/  @!P4 IMAD.WIDE.U32 R40, R16, R20, R40 ;  /* 0x000000141028c225 */ /* 0x000fc800078e0028 */
[----:B----4-:R-:W-:Y:S01]  /*15d0*/  @!P3 IMAD.WIDE.U32 R30, R30, R14, R26 ;  /* 0x0000000e1e1eb225 */ /* 0x010fe200078e001a */
[----:B------:R-:W-:Y:S02]  /*15e0*/  IADD3 R14, R10, 0x70, RZ ;  /* 0x000000700a0e7810 */ /* 0x000fe40007ffe0ff */
[----:B---3--:R-:W-:Y:S01]  /*15f0*/  @!P4 LEA R18, P0, R40, R18, 0x2 ;  /* 0x000000122812c211 */ /* 0x008fe200078010ff */
[----:B------:R-:W-:Y:S01]  /*1600*/  @!P2 IMAD R37, R37, R6, RZ ;  /* 0x000000062525a224 */ /* 0x000fe200078e02ff */
[----:B------:R-:W-:Y:S01]  /*1610*/  ISETP.GE.AND P6, PT, R14, R17, PT ;  /* 0x000000110e00720c */ /* 0x000fe20003fc6270 */
[----:B------:R-:W-:Y:S01]  /*1620*/  @!P4 IMAD.IADD R21, R41, 0x1, R21 ;  /* 0x000000012915c824 */ /* 0x000fe200078e0215 */
[----:B------:R-:W-:Y:S01]  /*1630*/  @!P3 LEA R8, P5, R30, R8, 0x2 ;  /* 0x000000081e08b211 */ /* 0x000fe200078a10ff */
[C---:B------:R-:W-:Y:S02]  /*1640*/  @!P2 IMAD R7, R28.reuse, R7, R37 ;  /* 0x000000071c07a224 */ /* 0x040fe400078e0225 */
        /* <DEDUP_REMOVED lines=41> */
.L_x_1360:
[----:B------:R-:W-:Y:S05]  /*18e0*/  BSYNC B0 ;  /* 0x0000000000007941 */ /* 0x000fea0003800000 */
.L_x_1359:
        /* <DEDUP_REMOVED lines=31> */
[----:B------:R-:W-:Y:S01]  /*1ae0*/  MOV R5, 0x400 ;  /* 0x0000040000057802 */ /* 0x000fe20000000f00 */
[----:B------:R-:W-:-:S03]  /*1af0*/  IMAD.WIDE.U32 R26, R38, UR4, R26 ;  /* 0x00000004261a7c25 */ /* 0x000fc6000f8e001a */
[----:B---3--:R-:W-:-:S03]  /*1b00*/  LEA R0, R0, R5, 0x18 ;  /* 0x0000000500007211 */ /* 0x008fc600078ec0ff */
[----:B------:R-:W3:Y:S01]  /*1b10*/  @!P4 LDC.64 R16, c[0x0][0x210] ;  /* 0x00008400ff10cb82 */ /* 0x000ee20000000a00 */
[----:B------:R-:W-:Y:S01]  /*1b20*/  IADD3 R44, P0, R15, R26, RZ ;  /* 0x0000001a0f2c7210 */ /* 0x000fe20007f1e0ff */
[----:B------:R-:W-:-:S03]  /*1b30*/  @!P4 IMAD R5, R37, 0x4, R0 ;  /* 0x000000042505c824 */ /* 0x000fc600078e0200 */
[----:B------:R-:W-:Y:S01]  /*1b40*/  IADD3.X R45, R39, R27, R4, P0, !PT ;  /* 0x0000001b272d7210 */ /* 0x000fe200007fe404 */
[----:B------:R-:W-:Y:S02]  /*1b50*/  IMAD.SHL.U32 R27, R3, 0x10, RZ ;  /* 0x00000010031b7824 */ /* 0x000fe400078e00ff */
[----:B------:R-:W4:Y:S01]  /*1b60*/  @!P4 LDC.64 R8, c[0x0][0x210] ;  /* 0x00008400ff08cb82 */ /* 0x000f220000000a00 */
[----:B-1----:R-:W-:Y:S02]  /*1b70*/  @!P4 IADD3 R20, P1, R44, R20, RZ ;  /* 0x000000142c14c210 */ /* 0x002fe40007f3e0ff */
[----:B------:R-:W-:-:S03]  /*1b80*/  LOP3.LUT R27, R27, 0xf0, RZ, 0xc0, !PT ;  /* 0x000000f01b1b7812 */ /* 0x000fc600078ec0ff */
[----:B------:R-:W-:Y:S01]  /*1b90*/  @!P4 IMAD.X R21, R45, 0x1, R21, P1 ;  /* 0x000000012d15c824 */ /* 0x000fe200008e0615 */
[----:B------:R-:W-:Y:S01]  /*1ba0*/  LOP3.LUT R23, R27, 0xf, R10, 0xf8, !PT ;  /* 0x0000000f1b177812 */ /* 0x000fe200078ef80a */
[----:B------:R-:W1:Y:S01]  /*1bb0*/  @!P3 LDC.64 R6, c[0x0][0x210] ;  /* 0x00008400ff06bb82 */ /* 0x000e620000000a00 */
[----:B--2---:R-:W-:-:S04]  /*1bc0*/  @!P3 LEA R4, P0, R18, R44, 0x1 ;  /* 0x0000002c1204b211 */ /* 0x004fc800078008ff */
[----:B------:R-:W-:Y:S02]  /*1bd0*/  @!P3 LEA.HI.X R19, R18, R45, R19, 0x1, P0 ;  /* 0x0000002d1213b211 */ /* 0x000fe400000f0c13 */
[----:B---3--:R-:W-:-:S04]  /*1be0*/  @!P4 LEA R16, P2, R44, R16, 0x2 ;  /* 0x000000102c10c211 */ /* 0x008fc800078410ff */
        /* <DEDUP_REMOVED lines=24> */
[----:B------:R-:W4:Y:S04]  /*1d70*/  LDS R28, [R30] ;  /* 0x000000001e1c7984 */ /* 0x000f280000000800 */
[----:B------:R-:W5:Y:S04]  /*1d80*/  LDS R27, [R30+0x800] ;  /* 0x000800001e1b7984 */ /* 0x000f680000000800 */
[----:B------:R-:W1:Y:S04]  /*1d90*/  LDS R26, [R30+0xc00] ;  /* 0x000c00001e1a7984 */ /* 0x000e680000000800 */
[----:B------:R-:W1:Y:S04]  /*1da0*/  LDS R23, [R30+0x1000] ;  /* 0x001000001e177984 */ /* 0x000e680000000800 */
[----:B--2---:R-:W2:Y:S04]  /*1db0*/  LDS R21, [R30+0x1400] ;  /* 0x001400001e157984 */ /* 0x004ea80000000800 */
[----:B------:R-:W2:Y:S04]  /*1dc0*/  LDS R20, [R30+0x1800] ;  /* 0x001800001e147984 */ /* 0x000ea80000000800 */
[----:B------:R-:W2:Y:S01]  /*1dd0*/  LDS R19, [R30+0x1c00] ;  /* 0x001c00001e137984 */ /* 0x000ea20000000800 */
[----:B---3--:R-:W-:-:S02]  /*1de0*/  FSETP.NEU.FTZ.AND P2, PT, R29, -INF , PT ;  /* 0xff8000001d00780b */ /* 0x008fc40003f5d000 */
[----:B----4-:R-:W-:Y:S02]  /*1df0*/  FMNMX.FTZ R4, R29, R28, !PT ;  /* 0x0000001c1d047209 */ /* 0x010fe40007810000 */
[----:B------:R-:W-:Y:S02]  /*1e00*/  FSETP.NEU.FTZ.AND P3, PT, R28, -INF , PT ;  /* 0xff8000001c00780b */ /* 0x000fe40003f7d000 */
[----:B-----5:R-:W-:Y:S02]  /*1e10*/  FMNMX.FTZ R5, R4, R27, !PT ;  /* 0x0000001b04057209 */ /* 0x020fe40007810000 */
[----:B------:R-:W-:Y:S02]  /*1e20*/  FSETP.NEU.FTZ.AND P1, PT, R27, -INF , PT ;  /* 0xff8000001b00780b */ /* 0x000fe40003f3d000 */
[----:B-1----:R-:W-:-:S04]  /*1e30*/  FMNMX.FTZ R4, R5, R26, !PT ;  /* 0x0000001a05047209 */ /* 0x002fc80007810000 */
[----:B------:R-:W-:-:S04]  /*1e40*/  FMNMX.FTZ R4, R4, R23, !PT ;  /* 0x0000001704047209 */ /* 0x000fc80007810000 */
[----:B--2---:R-:W-:-:S04]  /*1e50*/  FMNMX.FTZ R5, R4, R21, !PT ;  /* 0x0000001504057209 */ /* 0x004fc80007810000 */
        /* <DEDUP_REMOVED lines=39> */
[----:B------:R-:W-:Y:S01]  /*20d0*/  FSETP.NEU.FTZ.AND P1, PT, R20, -INF , PT ;  /* 0xff8000001400780b */ /* 0x000fe20003f3d000 */
[----:B------:R-:W-:Y:S01]  /*20e0*/  IMAD.MOV.U32 R21, RZ, RZ, RZ ;  /* 0x000000ffff157224 */ /* 0x000fe200078e00ff */
        /* <DEDUP_REMOVED lines=29> */
[----:B------:R-:W1:Y:S04]  /*22c0*/  SHFL.BFLY PT, R23, R26, 0x1, 0x1f ;  /* 0x0c201f001a177f89 */ /* 0x000e6800000e0000 */
[----:B------:R-:W2:Y:S01]  /*22d0*/  SHFL.BFLY PT, R20, R19, 0x2, 0x1f ;  /* 0x0c401f0013147f89 */ /* 0x000ea200000e0000 */
[----:B---3--:R-:W-:Y:S02]  /*22e0*/  ISETP.GT.OR P1, PT, R9, 0xff, P2 ;  /* 0x000000ff0900780c */ /* 0x008fe40001724670 */
        /* <DEDUP_REMOVED lines=34> */
[----:B------:R-:W-:-:S04]  /*2510*/  IMAD R7, R7, UR4, RZ ;  /* 0x0000000407077c24 */ /* 0x000fc8000f8e02ff */
        /* <DEDUP_REMOVED lines=8> */
.L_x_1362:
[----:B------:R-:W-:Y:S05]  /*25a0*/  BSYNC B0 ;  /* 0x0000000000007941 */ /* 0x000fea0003800000 */
.L_x_1361:
[----:B------:R-:W-:Y:S01]  /*25b0*/  IMAD R8, R10, 0x4, R0 ;  /* 0x000000040a087824 */ /* 0x000fe200078e0200 */
[----:B------:R-:W-:Y:S01]  /*25c0*/  STS [R30], R17 ;  /* 0x000000111e007388 */ /* 0x000fe20000000800 */
[----:B------:R-:W-:Y:S01]  /*25d0*/  BSSY B1, `(.L_x_1363) ;  /* 0x00000e3000017945 */ /* 0x000fe20003800000 */
[----:B------:R-:W-:Y:S02]  /*25e0*/  CS2R R6, SRZ ;  /* 0x0000000000067805 */ /* 0x000fe4000001ff00 */
[----:B-1----:R-:W-:Y:S01]  /*25f0*/  CS2R R4, SRZ ;  /* 0x0000000000047805 */ /* 0x002fe2000001ff00 */
[----:B------:R-:W-:Y:S04]  /*2600*/  STS [R30+0x400], R3 ;  /* 0x000400031e007388 */ /* 0x000fe80000000800 */
[----:B------:R-:W-:Y:S04]  /*2610*/  STS [R30+0x800], R9 ;  /* 0x000800091e007388 */ /* 0x000fe80000000800 */
[----:B------:R-:W-:Y:S04]  /*2620*/  STS [R30+0xc00], R27 ;  /* 0x000c001b1e007388 */ /* 0x000fe80000000800 */
        /* <DEDUP_REMOVED lines=25> */
.L_x_1367:
        /* <DEDUP_REMOVED lines=45> */
[----:B------:R-:W-:Y:S03]  /*2a90*/  ISETP.LT.OR P0, PT, R2, RZ, !P0 ;  /* 0x000000ff0200720c */ /* 0x000fe60004701670 */
[----:B------:R-:W2:Y:S01]  /*2aa0*/  @!P2 LDC.64 R30, c[0x0][0x238] ;  /* 0x00008e00ff1eab82 */ /* 0x000ea20000000a00 */
[----:B------:R-:W-:Y:S01]  /*2ab0*/  ISETP.GE.OR P0, PT, R15, R12, P0 ;  /* 0x0000000c0f00720c */ /* 0x000fe20000706670 */
[----:B------:R-:W0:Y:S06]  /*2ac0*/  LDGDEPBAR ;  /* 0x00000000000079af */ /* 0x000e2c0000000000 */
[----:B------:R-:W3:Y:S01]  /*2ad0*/  @!P1 LDC.64 R26, c[0x0][0x238] ;  /* 0x00008e00ff1a9b82 */ /* 0x000ee20000000a00 */
[----:B------:R-:W-:Y:S07]  /*2ae0*/  @!P1 SHF.R.S32.HI R17, RZ, 0x1f, R41 ;  /* 0x0000001fff119819 */ /* 0x000fee0000011429 */
[----:B-1----:R-:W1:Y:S01]  /*2af0*/  @!P1 LDC.64 R22, c[0x0][0x210] ;  /* 0x00008400ff169b82 */ /* 0x002e620000000a00 */
[----:B------:R-:W-:Y:S04]  /*2b00*/  DEPBAR.LE SB0, 0x3 ;  /* 0x000080c00000791a */ /* 0x000fe80000000000 */
[----:B------:R-:W4:Y:S01]  /*2b10*/  LDS R9, [R14] ;  /* 0x000000000e097984 */ /* 0x000f220000000800 */
[-C--:B---3--:R-:W-:Y:S02]  /*2b20*/  @!P1 IMAD R17, R17, R26.reuse, RZ ;  /* 0x0000001a11119224 */ /* 0x088fe400078e02ff */
[C---:B------:R-:W-:Y:S04]  /*2b30*/  @!P1 IMAD.WIDE.U32 R20, R41.reuse, R26, R44 ;  /* 0x0000001a29149225 */ /* 0x040fe800078e002c */
[----:B------:R-:W-:Y:S02]  /*2b40*/  @!P1 IMAD R17, R41, R27, R17 ;  /* 0x0000001b29119224 */ /* 0x000fe400078e0211 */
[----:B------:R-:W3:Y:S02]  /*2b50*/  @!P2 LDC.64 R26, c[0x0][0x210] ;  /* 0x00008400ff1aab82 */ /* 0x000ee40000000a00 */
[----:B------:R-:W-:Y:S01]  /*2b60*/  @!P1 IMAD.IADD R17, R21, 0x1, R17 ;  /* 0x0000000115119824 */ /* 0x000fe200078e0211 */
[C---:B-1----:R-:W-:Y:S04]  /*2b70*/  @!P1 LEA R34, P3, R20.reuse, R22, 0x2 ;  /* 0x0000001614229211 */ /* 0x042fe800078610ff */
[----:B------:R-:W-:Y:S02]  /*2b80*/  @!P1 LEA.HI.X R35, R20, R23, R17, 0x2, P3 ;  /* 0x0000001714239211 */ /* 0x000fe400018f1411 */
[----:B------:R-:W1:Y:S01]  /*2b90*/  @!P0 LDS.128 R20, [R16+0x2040] ;  /* 0x0020400010148984 */ /* 0x000e620000000c00 */
[----:B------:R-:W-:Y:S05]  /*2ba0*/  @!P2 SHF.R.S32.HI R17, RZ, 0x1f, R43 ;  /* 0x0000001fff11a819 */ /* 0x000fea000001142b */
[----:B--2---:R-:W-:Y:S02]  /*2bb0*/  @!P2 IMAD R17, R17, R30, RZ ;  /* 0x0000001e1111a224 */ /* 0x004fe400078e02ff */
        /* <DEDUP_REMOVED lines=8> */
[C---:B--2---:R-:W-:Y:S04]  /*2c40*/  @!P2 IMAD.WIDE.U32 R34, R43.reuse, R30, R44 ;  /* 0x0000001e2b22a225 */ /* 0x044fe800078e002c */
[----:B------:R-:W-:Y:S01]  /*2c50*/  @!P2 IMAD R43, R43, R31, R17 ;  /* 0x0000001f2b2ba224 */ /* 0x000fe200078e0211 */
[----:B------:R-:W-:Y:S01]  /*2c60*/  LOP3.LUT R17, R8, R13, RZ, 0x3c, !PT ;  /* 0x0000000d08117212 */ /* 0x000fe200078e3cff */
[----:B------:R-:W-:Y:S01]  /*2c70*/  VIADD R13, R3, 0x30 ;  /* 0x00000030030d7836 */ /* 0x000fe20000000000 */
[C---:B---3--:R-:W-:Y:S01]  /*2c80*/  @!P2 LEA R30, P3, R34.reuse, R26, 0x2 ;  /* 0x0000001a221ea211 */ /* 0x048fe200078610ff */
[----:B------:R-:W-:Y:S01]  /*2c90*/  @!P2 IMAD.IADD R43, R35, 0x1, R43 ;  /* 0x00000001232ba824 */ /* 0x000fe200078e022b */
[----:B------:R-:W-:Y:S04]  /*2ca0*/  DEPBAR.LE SB0, 0x3 ;  /* 0x000080c00000791a */ /* 0x000fe80000000000 */
[----:B------:R-:W-:Y:S01]  /*2cb0*/  IMAD R3, R17, 0x4, R0 ;  /* 0x0000000411037824 */ /* 0x000fe200078e0200 */
[----:B------:R-:W-:Y:S01]  /*2cc0*/  @!P2 LEA.HI.X R31, R34, R27, R43, 0x2, P3 ;  /* 0x0000001b221fa211 */ /* 0x000fe200018f142b */
[----:B------:R-:W-:Y:S01]  /*2cd0*/  VIADD R43, R18, 0x6 ;  /* 0x00000006122b7836 */ /* 0x000fe20000000000 */
[----:B------:R-:W2:Y:S01]  /*2ce0*/  @!P1 LDS.128 R24, [R16+0x3040] ;  /* 0x0030400010189984 */ /* 0x000ea20000000c00 */
[----:B------:R-:W-:Y:S01]  /*2cf0*/  LOP3.LUT R8, R13, 0x70, RZ, 0xc0, !PT ;  /* 0x000000700d087812 */ /* 0x000fe200078ec0ff */
[----:B-1----:R-:W-:Y:S01]  /*2d00*/  @!P0 FFMA.FTZ R4, R11, R20, R4 ;  /* 0x000000140b048223 */ /* 0x002fe20000010004 */
[----:B------:R-:W-:Y:S01]  /*2d10*/  LOP3.LUT R13, R13, 0xffffff80, RZ, 0xc0, !PT ;  /* 0xffffff800d0d7812 */ /* 0x000fe200078ec0ff */
[----:B------:R-:W-:Y:S01]  /*2d20*/  @!P0 FFMA.FTZ R5, R11, R21, R5 ;  /* 0x000000150b058223 */ /* 0x000fe20000010005 */
[----:B------:R-:W-:Y:S01]  /*2d30*/  ISETP.GT.OR P3, PT, R43, R42, P4 ;  /* 0x0000002a2b00720c */ /* 0x000fe20002764670 */
[C---:B------:R-:W-:Y:S01]  /*2d40*/  @!P0 FFMA.FTZ R6, R11.reuse, R22, R6 ;  /* 0x000000160b068223 */ /* 0x040fe20000010006 */
[----:B------:R-:W-:Y:S01]  /*2d50*/  IADD3 R13, R8, R13, R10 ;  /* 0x0000000d080d7210 */ /* 0x000fe20007ffe00a */
[----:B------:R-:W1:Y:S01]  /*2d60*/  LDS R3, [R3] ;  /* 0x0000000003037984 */ /* 0x000e620000000800 */
[----:B------:R-:W-:Y:S01]  /*2d70*/  @!P0 FFMA.FTZ R7, R11, R23, R7 ;  /* 0x000000170b078223 */ /* 0x000fe20000010007 */
[----:B------:R-:W-:Y:S01]  /*2d80*/  IMAD.MOV.U32 R18, RZ, RZ, R41 ;  /* 0x000000ffff127224 */ /* 0x000fe200078e0029 */
[----:B------:R-:W-:Y:S01]  /*2d90*/  LOP3.LUT R8, R13, 0xf0, RZ, 0xc0, !PT ;  /* 0x000000f00d087812 */ /* 0x000fe200078ec0ff */
[----:B------:R-:W-:Y:S01]  /*2da0*/  @!PT LDS RZ, [RZ] ;  /* 0x00000000fffff984 */ /* 0x000fe20000000800 */
[----:B------:R-:W-:Y:S01]  /*2db0*/  @!PT LDS RZ, [RZ] ;  /* 0x00000000fffff984 */ /* 0x000fe20000000800 */
[----:B------:R-:W-:Y:S01]  /*2dc0*/  @!PT LDS RZ, [RZ] ;  /* 0x00000000fffff984 */ /* 0x000fe20000000800 */
[----:B------:R3:W-:Y:S03]  /*2dd0*/  @!P2 LDGSTS.E.BYPASS.LTC128B.128 [R16+0x3040], desc[UR38][R30.64] ;  /* 0x030400001e10afae */ /* 0x0007e6000b901d66 */
[----:B------:R-:W-:Y:S03]  /*2de0*/  SHF.R.U32.HI R8, RZ, 0x4, R8 ;  /* 0x00000004ff087819 */ /* 0x000fe60000011608 */
[----:B------:R-:W4:Y:S01]  /*2df0*/  @!P3 LDC.64 R34, c[0x0][0x210] ;  /* 0x00008400ff22bb82 */ /* 0x000f220000000a00 */
[----:B------:R-:W-:Y:S01]  /*2e00*/  LOP3.LUT R13, R8, R13, RZ, 0x3c, !PT ;  /* 0x0000000d080d7212 */ /* 0x000fe200078e3cff */
[----:B------:R-:W0:Y:S01]  /*2e10*/  LDGDEPBAR ;  /* 0x00000000000079af */ /* 0x000e220000000000 */
[----:B------:R-:W-:Y:S03]  /*2e20*/  @!P3 SHF.R.S32.HI R17, RZ, 0x1f, R43 ;  /* 0x0000001fff11b819 */ /* 0x000fe6000001142b */
[----:B------:R-:W-:Y:S02]  /*2e30*/  IMAD R14, R13, 0x4, R0 ;  /* 0x000000040d0e7824 */ /* 0x000fe400078e0200 */
[----:B---3--:R-:W3:Y:S01]  /*2e40*/  @!P3 LDC.64 R30, c[0x0][0x238] ;  /* 0x00008e00ff1ebb82 */ /* 0x008ee20000000a00 */
[C---:B--2---:R-:W-:Y:S01]  /*2e50*/  @!P1 FFMA.FTZ R4, R9.reuse, R24, R4 ;  /* 0x0000001809049223 */ /* 0x044fe20000010004 */
[C---:B------:R-:W-:Y:S01]  /*2e60*/  @!P1 FFMA.FTZ R5, R9.reuse, R25, R5 ;  /* 0x0000001909059223 */ /* 0x040fe20000010005 */
[C---:B------:R-:W-:Y:S01]  /*2e70*/  @!P1 FFMA.FTZ R6, R9.reuse, R26, R6 ;  /* 0x0000001a09069223 */ /* 0x040fe20000010006 */
[----:B------:R-:W-:Y:S01]  /*2e80*/  @!P1 FFMA.FTZ R7, R9, R27, R7 ;  /* 0x0000001b09079223 */ /* 0x000fe20000010007 */
[----:B------:R-:W-:Y:S04]  /*2e90*/  DEPBAR.LE SB0, 0x3 ;  /* 0x000080c00000791a */ /* 0x000fe80000000000 */
[----:B------:R-:W2:Y:S01]  /*2ea0*/  LDS R13, [R14] ;  /* 0x000000000e0d7984 */ /* 0x000ea20000000800 */
[----:B-1----:R-:W-:Y:S04]  /*2eb0*/  FSETP.GT.FTZ.AND P2, PT, R3, RZ, PT ;  /* 0x000000ff0300720b */ /* 0x002fe80003f54000 */
        /* <DEDUP_REMOVED lines=8> */
[----:B------:R-:W1:Y:S01]  /*2f40*/  @!P2 LDS.128 R28, [R16+0x4040] ;  /* 0x00404000101ca984 */ /* 0x000e620000000c00 */
[----:B------:R-:W-:Y:S07]  /*2f50*/  ISETP.NE.AND P6, PT, R19, RZ, PT ;  /* 0x000000ff1300720c */ /* 0x000fee0003fc5270 */
[----:B------:R-:W-:Y:S01]  /*2f60*/  @!PT LDS RZ, [RZ] ;  /* 0x00000000fffff984 */ /* 0x000fe20000000800 */
[----:B------:R-:W-:Y:S01]  /*2f70*/  @!PT LDS RZ, [RZ] ;  /* 0x00000000fffff984 */ /* 0x000fe20000000800 */
[----:B------:R-:W-:Y:S01]  /*2f80*/  @!PT LDS RZ, [RZ] ;  /* 0x00000000fffff984 */ /* 0x000fe20000000800 */
[----:B------:R3:W-:Y:S01]  /*2f90*/  @!P3 LDGSTS.E.BYPASS.LTC128B.128 [R16+0x4040], desc[UR38][R34.64] ;  /* 0x040400002210bfae */ /* 0x0007e2000b901d66 */
[----:B--2---:R-:W-:Y:S04]  /*2fa0*/  FSETP.GT.FTZ.AND P3, PT, R13, RZ, PT ;  /* 0x000000ff0d00720b */ /* 0x004fe80003f74000 */
[----:B------:R-:W-:Y:S03]  /*2fb0*/  ISETP.LT.OR P3, PT, R2, RZ, !P3 ;  /* 0x000000ff0200720c */ /* 0x000fe60005f61670 */
[----:B------:R-:W0:Y:S01]  /*2fc0*/  LDGDEPBAR ;  /* 0x00000000000079af */ /* 0x000e220000000000 */
[----:B------:R-:W-:Y:S01]  /*2fd0*/  ISETP.GE.OR P3, PT, R15, R12, P3 ;  /* 0x0000000c0f00720c */ /* 0x000fe20001f66670 */
[----:B------:R-:W-:Y:S11]  /*2fe0*/  DEPBAR.LE SB0, 0x3 ;  /* 0x000080c00000791a */ /* 0x000ff60000000000 */
[----:B------:R-:W-:Y:S01]  /*2ff0*/  @!UPT UIADD3 URZ, URZ, URZ, URZ ;  /* 0x0000003f3f3ff290 */ /* 0x000fe2000fffe03f */
[----:B---3--:R-:W2:Y:S01]  /*3000*/  @!P3 LDS.128 R32, [R16+0x5040] ;  /* 0x005040001020b984 */ /* 0x008ea20000000c00 */
[C---:B-1----:R-:W-:Y:S01]  /*3010*/  @!P2 FFMA.FTZ R4, R3.reuse, R28, R4 ;  /* 0x0000001c0304a223 */ /* 0x042fe20000010004 */
[C---:B------:R-:W-:Y:S01]  /*3020*/  @!P2 FFMA.FTZ R5, R3.reuse, R29, R5 ;  /* 0x0000001d0305a223 */ /* 0x040fe20000010005 */
[C---:B------:R-:W-:Y:S01]  /*3030*/  @!P2 FFMA.FTZ R6, R3.reuse, R30, R6 ;  /* 0x0000001e0306a223 */ /* 0x040fe20000010006 */
[----:B------:R-:W-:Y:S01]  /*3040*/  @!P2 FFMA.FTZ R7, R3, R31, R7 ;  /* 0x0000001f0307a223 */ /* 0x000fe20000010007 */
[C---:B--2---:R-:W-:Y:S01]  /*3050*/  @!P3 FFMA.FTZ R4, R13.reuse, R32, R4 ;  /* 0x000000200d04b223 */ /* 0x044fe20000010004 */
[C---:B------:R-:W-:Y:S01]  /*3060*/  @!P3 FFMA.FTZ R5, R13.reuse, R33, R5 ;  /* 0x000000210d05b223 */ /* 0x040fe20000010005 */
[C---:B------:R-:W-:Y:S01]  /*3070*/  @!P3 FFMA.FTZ R6, R13.reuse, R34, R6 ;  /* 0x000000220d06b223 */ /* 0x040fe20000010006 */
[----:B------:R-:W-:Y:S01]  /*3080*/  @!P3 FFMA.FTZ R7, R13, R35, R7 ;  /* 0x000000230d07b223 */ /* 0x000fe20000010007 */
[----:B------:R-:W-:Y:S09]  /*3090*/  @P6 BRA `(.L_x_1367) ;  /* 0xfffffff400c86947 */ /* 0x000ff2000383ffff */
.L_x_1366:
[----:B------:R-:W-:Y:S05]  /*30a0*/  BSYNC B0 ;  /* 0x0000000000007941 */ /* 0x000fea0003800000 */
.L_x_1365:
[----:B------:R-:W-:Y:S05]  /*30b0*/  @!P5 BRA `(.L_x_1364) ;  /* 0x0000000000d0d947 */ /* 0x000fea0003800000 */
[----:B------:R-:W-:Y:S01]  /*30c0*/  VIADD R11, R41, 0x3 ;  /* 0x00000003290b7836 */ /* 0x000fe20000000000 */
[----:B------:R-:W-:Y:S01]  /*30d0*/  HFMA2.MMA R24, -RZ, RZ, 0, 1.78813934326171875e-07 ;  /* 0x00000003ff187435 */ /* 0x000fe200000001ff */
[----:B------:R-:W-:-:S03]  /*30e0*/  IMAD.MOV.U32 R14, RZ, RZ, RZ ;  /* 0x000000ffff0e7224 */ /* 0x000fc600078e00ff */
[----:B------:R-:W-:-:S07]  /*30f0*/  SHF.R.S32.HI R25, RZ, 0x1f, R11 ;  /* 0x0000001fff197819 */ /* 0x000fce000001140b */
.L_x_1368:
        /* <DEDUP_REMOVED lines=48> */
.L_x_1364:
[----:B------:R-:W-:Y:S05]  /*3400*/  BSYNC B1 ;  /* 0x0000000000017941 */ /* 0x000fea0003800000 */
.L_x_1363:
        /* <DEDUP_REMOVED lines=21> */
        .weak           $__internal_45_$__cuda_sm20_div_u64
        .type           $__internal_45_$__cuda_sm20_div_u64,@function
        .size           $__internal_45_$__cuda_sm20_div_u64,(.L_x_1705 - $__internal_45_$__cuda_sm20_div_u64)
$__internal_45_$__cuda_sm20_div_u64:
        /* <DEDUP_REMOVED lines=60> */
[----:B------:R-:W-:Y:S06]  /*3920*/  RET.REL.NODEC R6 `(_ZN7cutlass13device_kernelIN5flash19FlashAttnFwdCombineIN4cute5tupleIJNS3_1CILi16EEENS5_ILi64EEEEEELi7ELi256ELi1ELb0ELb1EffNS_4arch4Sm90EEEEEvNT_6ParamsE) ;  /* 0xffffffc406b47950 */ /* 0x000fec0003c3ffff */
.L_x_1369:
        /* <DEDUP_REMOVED lines=13> */
.L_x_1705:


//--------------------- .text._ZN7cutlass13device_kernelIN5flash19FlashAttnFwdCombineIN4cute5tupleIJNS3_1CILi16EEENS5_ILi64EEEEEELi6ELi256ELi1ELb0ELb1EffNS_4arch4Sm90EEEEEvNT_6ParamsE --------------------------
	.section	.text._ZN7cutlass13device_kernelIN5flash19FlashAttnFwdCombineIN4cute5tupleIJNS3_1CILi16EEENS5_ILi64EEEEEELi6ELi256ELi1ELb0ELb1EffNS_4arch4Sm90EEEEEvNT_6ParamsE,"ax",@progbits
	.align	128
.text._ZN7cutlass13device_kernelIN5flash19FlashAttnFwdCombineIN4cute5tupleIJNS3_1CILi16EEENS5_ILi64EEEEEELi6ELi256ELi1ELb0ELb1EffNS_4arch4Sm90EEEEEvNT_6ParamsE:
        .type           _ZN7cutlass13device_kernelIN5flash19FlashAttnFwdCombineIN4cute5tupleIJNS3_1CILi16EEENS5_ILi64EEEEEELi6ELi256ELi1ELb0ELb1EffNS_4arch4Sm90EEEEEvNT_6ParamsE,@function
        .size           _ZN7cutlass13device_kernelIN5flash19FlashAttnFwdCombineIN4cute5tupleIJNS3_1CILi16EEENS5_ILi64EEEEEELi6ELi256ELi1ELb0ELb1EffNS_4arch4Sm90EEEEEvNT_6ParamsE,(.L_x_1707 - _ZN7cutlass13device_kernelIN5flash19FlashAttnFwdCombineIN4cute5tupleIJNS3_1CILi16EEENS5_ILi64EEEEEELi6ELi256ELi1ELb0ELb1EffNS_4arch4Sm90EEEEEvNT_6ParamsE)
        .other          _ZN7cutlass13device_kernelIN5flash19FlashAttnFwdCombineIN4cute5tupleIJNS3_1CILi16EEENS5_ILi64EEEEEELi6ELi256ELi1ELb0ELb1EffNS_4arch4Sm90EEEEEvNT_6ParamsE,@"STO_CUDA_ENTRY STV_DEFAULT"
_ZN7cutlass13device_kernelIN5flash19FlashAttnFwdCombineIN4cute5tupleIJNS3_1CILi16EEENS5_ILi64EEEEEELi6ELi256ELi1ELb0ELb1EffNS_4arch4Sm90EEEEEvNT_6ParamsE:
        /* <DEDUP_REMOVED lines=57> */
.L_x_1370:
        /* <DEDUP_REMOVED lines=25> */
.L_x_1371:
        /* <DEDUP_REMOVED lines=101> */
.L_x_1373:
        /* <DEDUP_REMOVED lines=14> */
[----:B------:R-:W-:Y:S05]  /*0c50*/  CALL.REL.NOINC `($__internal_46_$__cuda_sm20_div_u64) ;  /* 0x00000020008c7944 */ /* 0x000fea0003c00000 */
[----:B------:R-:W-:Y:S05]  /*0c60*/  BRA `(.L_x_1375) ;  /* 0x00000000004c7947 */ /* 0x000fea0003800000 */
.L_x_1374:
        /* <DEDUP_REMOVED lines=19> */
.L_x_1375:
[----:B------:R-:W-:Y:S02]  /*0da0*/  IADD3 R8, R8, -0x1, RZ ;  /* 0xffffffff08087810 */ /* 0x000fe40007ffe0ff */
[----:B------:R-:W-:-:S03]  /*0db0*/  MOV R20, R0 ;  /* 0x0000000000147202 */ /* 0x000fc60000000f00 */
.L_x_1372:
        /* <DEDUP_REMOVED lines=15> */
[C---:B------:R-:W-:Y:S01]  /*0eb0*/  VIADD R29, R12.reuse, 0x20 ;  /* 0x000000200c1d7836 */ /* 0x040fe20000000000 */
[----:B------:R-:W2:Y:S01]  /*0ec0*/  S2UR UR6, SR_CgaCtaId ;  /* 0x00000000000679c3 */ /* 0x000ea20000008800 */
[C---:B------:R-:W-:Y:S01]  /*0ed0*/  ISETP.GE.AND P6, PT, R12.reuse, R16, PT ;  /* 0x000000100c00720c */ /* 0x040fe20003fc6270 */
[----:B------:R-:W-:Y:S01]  /*0ee0*/  VIADD R30, R12, 0x10 ;  /* 0x000000100c1e7836 */ /* 0x000fe20000000000 */
[----:B------:R-:W-:Y:S01]  /*0ef0*/  MOV R0, R3 ;  /* 0x0000000300007202 */ /* 0x000fe20000000f00 */
[----:B------:R-:W-:Y:S01]  /*0f00*/  @P1 IMAD.HI.U32 R4, R3, R20, RZ ;  /* 0x0000001403041227 */ /* 0x000fe200078e00ff */
[-C--:B------:R-:W-:Y:S01]  /*0f10*/  ISETP.GE.AND P4, PT, R29, R16.reuse, PT ;  /* 0x000000101d00720c */ /* 0x080fe20003f86270 */
[----:B------:R-:W-:Y:S01]  /*0f20*/  UMOV UR7, 0x400 ;  /* 0x0000040000077882 */ /* 0x000fe20000000000 */
[----:B------:R-:W-:Y:S01]  /*0f30*/  ISETP.GE.AND P5, PT, R30, R16, PT ;  /* 0x000000101e00720c */ /* 0x000fe20003fa6270 */
[----:B------:R-:W-:Y:S01]  /*0f40*/  ULDC.64 UR4, c[0x0][0x270] ;  /* 0x00009c0000047ab9 */ /* 0x000fe20000000a00 */
[----:B------:R-:W-:Y:S01]  /*0f50*/  @P1 SHF.R.U32.HI R0, RZ, R8, R4 ;  /* 0x00000008ff001219 */ /* 0x000fe20000011604 */
[----:B------:R-:W-:Y:S01]  /*0f60*/  IMAD.MOV.U32 R32, RZ, RZ, R24 ;  /* 0x000000ffff207224 */ /* 0x000fe200078e0018 */
[----:B------:R-:W-:-:S02]  /*0f70*/  MOV R33, R25 ;  /* 0x0000001900217202 */ /* 0x000fc40000000f00 */
[--C-:B------:R-:W-:Y:S01]  /*0f80*/  SHF.R.S32.HI R9, RZ, 0x1f, R0.reuse ;  /* 0x0000001fff097819 */ /* 0x100fe20000011400 */
[----:B------:R-:W3:Y:S01]  /*0f90*/  @!P6 LDC.64 R26, c[0x0][0x268] ;  /* 0x00009a00ff1aeb82 */ /* 0x000ee20000000a00 */
[----:B------:R-:W-:Y:S02]  /*0fa0*/  IMAD.MOV R4, RZ, RZ, -R0 ;  /* 0x000000ffff047224 */ /* 0x000fe400078e0a00 */
[----:B------:R-:W-:-:S03]  /*0fb0*/  IMAD.WIDE.U32 R32, R0, UR4, R32 ;  /* 0x0000000400207c25 */ /* 0x000fc6000f8e0020 */
[----:B------:R-:W-:Y:S01]  /*0fc0*/  @!P5 SHF.R.S32.HI R23, RZ, 0x1f, R30 ;  /* 0x0000001fff17d819 */ /* 0x000fe2000001141e */
[----:B------:R-:W-:Y:S01]  /*0fd0*/  IMAD R9, R9, UR4, RZ ;  /* 0x0000000409097c24 */ /* 0x000fe2000f8e02ff */
[----:B------:R-:W4:Y:S01]  /*0fe0*/  @!P4 LDC.64 R6, c[0x0][0x268] ;  /* 0x00009a00ff06cb82 */ /* 0x000f220000000a00 */
[----:B------:R-:W-:Y:S01]  /*0ff0*/  IMAD R4, R22, R4, R3 ;  /* 0x0000000416047224 */ /* 0x000fe200078e0203 */
[----:B--2---:R-:W-:Y:S01]  /*1000*/  ULEA UR6, UR6, UR7, 0x18 ;  /* 0x0000000706067291 */ /* 0x004fe2000f8ec03f */
[----:B------:R-:W-:Y:S01]  /*1010*/  IMAD R9, R0, UR5, R9 ;  /* 0x0000000500097c24 */ /* 0x000fe2000f8e0209 */
[----:B------:R-:W-:Y:S01]  /*1020*/  @!P6 SHF.R.S32.HI R3, RZ, 0x1f, R12 ;  /* 0x0000001fff03e819 */ /* 0x000fe2000001140c */
[----:B------:R-:W-:Y:S01]  /*1030*/  @P6 IMAD.MOV.U32 R0, RZ, RZ, -0x800000 ;  /* 0xff800000ff006424 */ /* 0x000fe200078e00ff */
[----:B------:R-:W-:Y:S02]  /*1040*/  SHF.R.S32.HI R28, RZ, 0x1f, R4 ;  /* 0x0000001fff1c7819 */ /* 0x000fe40000011404 */
[----:B------:R-:W2:Y:S01]  /*1050*/  @!P5 LDC.64 R14, c[0x0][0x268] ;  /* 0x00009a00ff0edb82 */ /* 0x000ea20000000a00 */
[----:B------:R-:W-:-:S02]  /*1060*/  LEA R31, R31, UR6, 0x2 ;  /* 0x000000061f1f7c11 */ /* 0x000fc4000f8e10ff */
[----:B------:R-:W-:-:S03]  /*1070*/  IADD3 R32, P0, R4, R32, RZ ;  /* 0x0000002004207210 */ /* 0x000fc60007f1e0ff */
[----:B------:R5:W-:Y:S01]  /*1080*/  @P6 STS [R31], R0 ;  /* 0x000000001f006388 */ /* 0x000be20000000800 */
[----:B------:R-:W-:Y:S01]  /*1090*/  IADD3.X R33, R28, R33, R9, P0, !PT ;  /* 0x000000211c217210 */ /* 0x000fe200007fe409 */
[----:B------:R-:W1:Y:S01]  /*10a0*/  @!P6 LDC.64 R18, c[0x0][0x250] ;  /* 0x00009400ff12eb82 */ /* 0x000e620000000a00 */
[----:B---3--:R-:W-:Y:S01]  /*10b0*/  @!P6 IMAD R3, R3, R26, RZ ;  /* 0x0000001a0303e224 */ /* 0x008fe200078e02ff */
[----:B------:R-:W-:Y:S02]  /*10c0*/  @!P5 MOV R34, R32 ;  /* 0x000000200022d202 */ /* 0x000fe40000000f00 */
[----:B------:R-:W-:Y:S02]  /*10d0*/  @!P5 IMAD.MOV.U32 R35, RZ, RZ, R33 ;  /* 0x000000ffff23d224 */ /* 0x000fe400078e0021 */
[C---:B------:R-:W-:Y:S02]  /*10e0*/  @!P6 IMAD R3, R12.reuse, R27, R3 ;  /* 0x0000001b0c03e224 */ /* 0x040fe400078e0203 */
[----:B------:R-:W3:Y:S01]  /*10f0*/  @!P5 LDC.64 R10, c[0x0][0x250] ;  /* 0x00009400ff0adb82 */ /* 0x000ee20000000a00 */
[----:B------:R-:W-:-:S04]  /*1100*/  @!P6 IMAD.WIDE.U32 R26, R12, R26, R32 ;  /* 0x0000001a0c1ae225 */ /* 0x000fc800078e0020 */
[----:B------:R-:W-:-:S03]  /*1110*/  @!P6 IMAD.IADD R3, R27, 0x1, R3 ;  /* 0x000000011b03e824 */ /* 0x000fc600078e0203 */
[----:B------:R-:W3:Y:S01]  /*1120*/  @!P4 LDC.64 R4, c[0x0][0x250] ;  /* 0x00009400ff04cb82 */ /* 0x000ee20000000a00 */
[-C--:B--2---:R-:W-:Y:S02]  /*1130*/  @!P5 IMAD R23, R23, R14.reuse, RZ ;  /* 0x0000000e1717d224 */ /* 0x084fe400078e02ff */
[----:B------:R-:W-:Y:S01]  /*1140*/  @!P5 IMAD.WIDE.U32 R34, R30, R14, R34 ;  /* 0x0000000e1e22d225 */ /* 0x000fe200078e0022 */
[----:B-----5:R-:W-:-:S03]  /*1150*/  @!P4 SHF.R.S32.HI R0, RZ, 0x1f, R29 ;  /* 0x0000001fff00c819 */ /* 0x020fc6000001141d */
[----:B------:R-:W-:Y:S01]  /*1160*/  @!P5 IMAD R15, R30, R15, R23 ;  /* 0x0000000f1e0fd224 */ /* 0x000fe200078e0217 */
[----:B-1----:R-:W-:Y:S01]  /*1170*/  @!P6 LEA R18, P0, R26, R18, 0x2 ;  /* 0x000000121a12e211 */ /* 0x002fe200078010ff */
[----:B----4-:R-:W-:-:S03]  /*1180*/  @!P4 IMAD R0, R0, R6, RZ ;  /* 0x000000060000c224 */ /* 0x010fc600078e02ff */
[----:B------:R-:W-:Y:S01]  /*1190*/  @!P6 LEA.HI.X R19, R26, R19, R3, 0x2, P0 ;  /* 0x000000131a13e211 */ /* 0x000fe200000f1403 */
[----:B------:R-:W-:Y:S01]  /*11a0*/  @!P5 IMAD.IADD R15, R35, 0x1, R15 ;  /* 0x00000001230fd824 */ /* 0x000fe200078e020f */
[----:B------:R-:W-:Y:S01]  /*11b0*/  @P5 MOV R3, 0xff800000 ;  /* 0xff80000000035802 */ /* 0x000fe20000000f00 */
[C---:B------:R-:W-:Y:S01]  /*11c0*/  @!P4 IMAD R0, R29.reuse, R7, R0 ;  /* 0x000000071d00c224 */ /* 0x040fe200078e0200 */
[----:B------:R-:W-:Y:S01]  /*11d0*/  IADD3 R7, R12, 0x30, RZ ;  /* 0x000000300c077810 */ /* 0x000fe20007ffe0ff */
[----:B------:R-:W-:Y:S01]  /*11e0*/  @!P4 IMAD.WIDE.U32 R28, R29, R6, R32 ;  /* 0x000000061d1cc225 */ /* 0x000fe200078e0020 */
[----:B---3--:R-:W-:Y:S01]  /*11f0*/  @!P5 LEA R10, P2, R34, R10, 0x2 ;  /* 0x0000000a220ad211 */ /* 0x008fe200078410ff */
[----:B------:R-:W-:Y:S01]  /*1200*/  @!PT LDS RZ, [RZ] ;  /* 0x00000000fffff984 */ /* 0x000fe20000000800 */
[----:B------:R-:W-:Y:S01]  /*1210*/  @!PT LDS RZ, [RZ] ;  /* 0x00000000fffff984 */ /* 0x000fe20000000800 */
[----:B------:R-:W-:Y:S01]  /*1220*/  @!PT LDS RZ, [RZ] ;  /* 0x00000000fffff984 */ /* 0x000fe20000000800 */
[----:B------:R2:W-:Y:S01]  /*1230*/  @!P6 LDGSTS.E.LTC128B [R31], desc[UR38][R18.64] ;  /* 0x00000000121fefae */ /* 0x0005e2000b921966 */
[----:B------:R-:W-:Y:S02]  /*1240*/  ISETP.GE.AND P3, PT, R7, R16, PT ;  /* 0x000000100700720c */ /* 0x000fe40003f66270 */
[----:B------:R-:W-:Y:S01]  /*1250*/  @!P4 IADD3 R0, R29, R0, RZ ;  /* 0x000000001d00c210 */ /* 0x000fe20007ffe0ff */
[----:B------:R1:W-:Y:S01]  /*1260*/  @P5 STS [R31+0x400], R3 ;  /* 0x000400031f005388 */ /* 0x0003e20000000800 */
[----:B------:R-:W-:-:S02]  /*1270*/  @!P4 LEA R4, P0, R28, R4, 0x2 ;  /* 0x000000041c04c211 */ /* 0x000fc400078010ff */
[----:B------:R-:W-:Y:S02]  /*1280*/  @!P5 LEA.HI.X R11, R34, R11, R15, 0x2, P2 ;  /* 0x0000000b220bd211 */ /* 0x000fe400010f140f */
[----:B------:R-:W-:-:S03]  /*1290*/  @!P4 LEA.HI.X R5, R28, R5, R0, 0x2, P0 ;  /* 0x000000051c05c211 */ /* 0x000fc600000f1400 */
[----:B------:R-:W-:Y:S01]  /*12a0*/  @!PT LDS RZ, [RZ] ;  /* 0x00000000fffff984 */ /* 0x000fe20000000800 */
[----:B------:R-:W-:Y:S01]  /*12b0*/  @!PT LDS RZ, [RZ] ;  /* 0x00000000fffff984 */ /* 0x000fe20000000800 */
[----:B------:R-:W-:Y:S01]  /*12c0*/  @!PT LDS RZ, [RZ] ;  /* 0x00000000fffff984 */ /* 0x000fe20000000800 */
[----:B------:R2:W-:Y:S02]  /*12d0*/  @!P5 LDGSTS.E.LTC128B [R31+0x400], desc[UR38][R10.64] ;  /* 0x004000000a1fdfae */ /* 0x0005e4000b921966 */
        /* <DEDUP_REMOVED lines=24> */
.L_x_1377:
[----:B------:R-:W-:Y:S05]  /*1460*/  BSYNC B0 ;  /* 0x0000000000007941 */ /* 0x000fea0003800000 */
.L_x_1376:
[----:B------:R-:W-:Y:S01]  /*1470*/  USHF.L.U32 UR4, UR36, 0x6, URZ ;  /* 0x0000000624047899 */ /* 0x000fe2000800063f */
[----:B--2---:R-:W2:Y:S01]  /*1480*/  LDC.64 R4, c[0x0][0x240] ;  /* 0x00009000ff047b82 */ /* 0x004ea20000000a00 */
[C---:B------:R-:W-:Y:S01]  /*1490*/  @P1 IMAD.HI.U32 R0, R21.reuse, R20, RZ ;  /* 0x0000001415001227 */ /* 0x040fe200078e00ff */
[----:B------:R-:W-:Y:S01]  /*14a0*/  ISETP.GE.AND P0, PT, R21, R17, PT ;  /* 0x000000111500720c */ /* 0x000fe20003f06270 */
[----:B------:R-:W-:Y:S01]  /*14b0*/  USHF.R.S32.HI UR5, URZ, 0x1f, UR4 ;  /* 0x0000001f3f057899 */ /* 0x000fe20008011404 */
        /* <DEDUP_REMOVED lines=28> */
[----:B------:R-:W3:Y:S01]  /*1680*/  @!P3 LDC.64 R16, c[0x0][0x238] ;  /* 0x00008e00ff10bb82 */ /* 0x000ee20000000a00 */
[----:B------:R-:W-:Y:S02]  /*1690*/  IADD3.X R37, R34, R27, R3, P0, !PT ;  /* 0x0000001b22257210 */ /* 0x000fe400007fe403 */
[----:B------:R-:W-:-:S04]  /*16a0*/  MOV R3, 0x400 ;  /* 0x0000040000037802 */ /* 0x000fc80000000f00 */
[----:B----4-:R-:W-:Y:S01]  /*16b0*/  LEA R0, R0, R3, 0x18 ;  /* 0x0000000300007211 */ /* 0x010fe200078ec0ff */
[----:B------:R-:W4:Y:S01]  /*16c0*/  @!P4 LDC.64 R6, c[0x0][0x210] ;  /* 0x00008400ff06cb82 */ /* 0x000f220000000a00 */
[----:B-1----:R-:W-:-:S03]  /*16d0*/  @!P4 IADD3 R18, P1, R36, R18, RZ ;  /* 0x000000122412c210 */ /* 0x002fc60007f3e0ff */
[----:B------:R-:W-:Y:S02]  /*16e0*/  @!P4 IMAD R3, R15, 0x4, R0 ;  /* 0x000000040f03c824 */ /* 0x000fe400078e0200 */
        /* <DEDUP_REMOVED lines=129> */
.L_x_1379:
[----:B------:R-:W-:Y:S05]  /*1f00*/  BSYNC B0 ;  /* 0x0000000000007941 */ /* 0x000fea0003800000 */
.L_x_1378:
[----:B------:R-:W-:Y:S01]  /*1f10*/  IMAD R35, R12, 0x4, R0 ;  /* 0x000000040c237824 */ /* 0x000fe200078e0200 */
[----:B------:R-:W-:Y:S01]  /*1f20*/  STS [R21], R16 ;  /* 0x0000001015007388 */ /* 0x000fe20000000800 */
[----:B------:R-:W-:Y:S01]  /*1f30*/  BSSY B1, `(.L_x_1380) ;  /* 0x00000e0000017945 */ /* 0x000fe20003800000 */
[----:B-1----:R-:W-:Y:S02]  /*1f40*/  CS2R R4, SRZ ;  /* 0x0000000000047805 */ /* 0x002fe4000001ff00 */
[----:B------:R-:W-:Y:S04]  /*1f50*/  STS [R21+0x400], R11 ;  /* 0x0004000b15007388 */ /* 0x000fe80000000800 */
[----:B------:R-:W-:Y:S04]  /*1f60*/  STS [R21+0x800], R10 ;  /* 0x0008000a15007388 */ /* 0x000fe80000000800 */
[----:B------:R1:W-:Y:S04]  /*1f70*/  STS [R21+0xc00], R6 ;  /* 0x000c000615007388 */ /* 0x0003e80000000800 */
        /* <DEDUP_REMOVED lines=23> */
.L_x_1384:
        /* <DEDUP_REMOVED lines=142> */
.L_x_1383:
[----:B------:R-:W-:Y:S05]  /*29d0*/  BSYNC B0 ;  /* 0x0000000000007941 */ /* 0x000fea0003800000 */
.L_x_1382:
[----:B------:R-:W-:Y:S05]  /*29e0*/  @!P5 BRA `(.L_x_1381) ;  /* 0x0000000000d0d947 */ /* 0x000fea0003800000 */
[----:B------:R-:W-:Y:S01]  /*29f0*/  VIADD R8, R40, 0x3 ;  /* 0x0000000328087836 */ /* 0x000fe20000000000 */
[----:B------:R-:W-:Y:S01]  /*2a00*/  HFMA2.MMA R20, -RZ, RZ, 0, 1.78813934326171875e-07 ;  /* 0x00000003ff147435 */ /* 0x000fe200000001ff */
[----:B------:R-:W-:-:S03]  /*2a10*/  IMAD.MOV.U32 R10, RZ, RZ, RZ ;  /* 0x000000ffff0a7224 */ /* 0x000fc600078e00ff */
[----:B------:R-:W-:-:S07]  /*2a20*/  SHF.R.S32.HI R11, RZ, 0x1f, R8 ;  /* 0x0000001fff0b7819 */ /* 0x000fce0000011408 */
.L_x_1385:
        /* <DEDUP_REMOVED lines=48> */
.L_x_1381:
[----:B------:R-:W-:Y:S05]  /*2d30*/  BSYNC B1 ;  /* 0x0000000000017941 */ /* 0x000fea0003800000 */
.L_x_1380:
        /* <DEDUP_REMOVED lines=21> */
        .weak           $__internal_46_$__cuda_sm20_div_u64
        .type           $__internal_46_$__cuda_sm20_div_u64,@function
        .size           $__internal_46_$__cuda_sm20_div_u64,(.L_x_1707 - $__internal_46_$__cuda_sm20_div_u64)
$__internal_46_$__cuda_sm20_div_u64:
        /* <DEDUP_REMOVED lines=61> */
[----:B------:R-:W-:Y:S06]  /*3260*/  RET.REL.NODEC R2 `(_ZN7cutlass13device_kernelIN5flash19FlashAttnFwdCombineIN4cute5tupleIJNS3_1CILi16EEENS5_ILi64EEEEEELi6ELi256ELi1ELb0ELb1EffNS_4arch4Sm90EEEEEvNT_6ParamsE) ;  /* 0xffffffcc02647950 */ /* 0x000fec0003c3ffff */
.L_x_1386:
        /* <DEDUP_REMOVED lines=9> */
.L_x_1707:


//--------------------- .text._ZN7cutlass13device_kernelIN5flash19FlashAttnFwdCombineIN4cute5tupleIJNS3_1CILi16EEENS5_ILi64EEEEEELi5ELi256ELi1ELb0ELb1EffNS_4arch4Sm90EEEEEvNT_6ParamsE --------------------------
	.section	.text._ZN7cutlass13device_kernelIN5flash19FlashAttnFwdCombineIN4cute5tupleIJNS3_1CILi16EEENS5_ILi64EEEEEELi5ELi256ELi1ELb0ELb1EffNS_4arch4Sm90EEEEEvNT_6ParamsE,"ax",@progbits
	.align	128
.text._ZN7cutlass13device_kernelIN5flash19FlashAttnFwdCombineIN4cute5tupleIJNS3_1CILi16EEENS5_ILi64EEEEEELi5ELi256ELi1ELb0ELb1EffNS_4arch4Sm90EEEEEvNT_6ParamsE:
        .type           _ZN7cutlass13device_kernelIN5flash19FlashAttnFwdCombineIN4cute5tupleIJNS3_1CILi16EEENS5_ILi64EEEEEELi5ELi256ELi1ELb0ELb1EffNS_4arch4Sm90EEEEEvNT_6ParamsE,@function
        .size           _ZN7cutlass13device_kernelIN5flash19FlashAttnFwdCombineIN4cute5tupleIJNS3_1CILi16EEENS5_ILi64EEEEEELi5ELi256ELi1ELb0ELb1EffNS_4arch4Sm90EEEEEvNT_6ParamsE,(.L_x_1709 - _ZN7cutlass13device_kernelIN5flash19FlashAttnFwdCombineIN4cute5tupleIJNS3_1CILi16EEENS5_ILi64EEEEEELi5ELi256ELi1ELb0ELb1EffNS_4arch4Sm90EEEEEvNT_6ParamsE)
        .other          _ZN7cutlass13device_kernelIN5flash19FlashAttnFwdCombineIN4cute5tupleIJNS3_1CILi16EEENS5_ILi64EEEEEELi5ELi256ELi1ELb0ELb1EffNS_4arch4Sm90EEEEEvNT_6ParamsE,@"STO_CUDA_ENTRY STV_DEFAULT"
_ZN7cutlass13device_kernelIN5flash19FlashAttnFwdCombineIN4cute5tupleIJNS3_1CILi16EEENS5_ILi64EEEEEELi5ELi256ELi1ELb0ELb1EffNS_4arch4Sm90EEEEEvNT_6ParamsE:
        /* <DEDUP_REMOVED lines=57> */
.L_x_1387:
        /* <DEDUP_REMOVED lines=25> */
.L_x_1388:
        /* <DEDUP_REMOVED lines=101> */
.L_x_1390:
        /* <DEDUP_REMOVED lines=14> */
[----:B------:R-:W-:Y:S05]  /*0c50*/  CALL.REL.NOINC `($__internal_47_$__cuda_sm20_div_u64) ;  /* 0x0000001c00ac7944 */ /* 0x000fea0003c00000 */
[----:B------:R-:W-:Y:S05]  /*0c60*/  BRA `(.L_x_1392) ;  /* 0x00000000004c7947 */ /* 0x000fea0003800000 */
.L_x_1391:
        /* <DEDUP_REMOVED lines=19> */
.L_x_1392:
[----:B------:R-:W-:Y:S02]  /*0da0*/  IADD3 R8, R8, -0x1, RZ ;  /* 0xffffffff08087810 */ /* 0x000fe40007ffe0ff */
[----:B------:R-:W-:-:S03]  /*0db0*/  MOV R20, R0 ;  /* 0x0000000000147202 */ /* 0x000fc60000000f00 */
.L_x_1389:
        /* <DEDUP_REMOVED lines=38> */
[----:B------:R-:W-:Y:S02]  /*1020*/  LEA R14, R14, UR4, 0x2 ;  /* 0x000000040e0e7c11 */ /* 0x000fe4000f8e10ff */
[----:B------:R-:W-:Y:S01]  /*1030*/  ISETP.GE.AND P2, PT, R0, R16, PT ;  /* 0x000000100000720c */ /* 0x000fe20003f46270 */
[----:B---3--:R-:W-:-:S04]  /*1040*/  @!P3 IMAD R3, R3, R6, RZ ;  /* 0x000000060303b224 */ /* 0x008fc800078e02ff */
[C---:B------:R-:W-:Y:S02]  /*1050*/  @!P3 IMAD R3, R12.reuse, R7, R3 ;  /* 0x000000070c03b224 */ /* 0x040fe400078e0203 */
[----:B------:R-:W-:-:S04]  /*1060*/  @!P3 IMAD.WIDE.U32 R6, R12, R6, R18 ;  /* 0x000000060c06b225 */ /* 0x000fc800078e0012 */
[----:B------:R-:W-:Y:S01]  /*1070*/  @!P3 IMAD.IADD R3, R7, 0x1, R3 ;  /* 0x000000010703b824 */ /* 0x000fe200078e0203 */
[C---:B----4-:R-:W-:Y:S02]  /*1080*/  @!P3 LEA R26, P0, R6.reuse, R4, 0x2 ;  /* 0x00000004061ab211 */ /* 0x050fe400078010ff */
        /* <DEDUP_REMOVED lines=25> */
.L_x_1394:
[----:B------:R-:W-:Y:S05]  /*1220*/  BSYNC B0 ;  /* 0x0000000000007941 */ /* 0x000fea0003800000 */
.L_x_1393:
        /* <DEDUP_REMOVED lines=8> */
[----:B---3--:R-:W-:Y:S01]  /*12b0*/  IMAD.SHL.U32 R14, R2, 0x4, RZ ;  /* 0x00000004020e7824 */ /* 0x008fe200078e00ff */
        /* <DEDUP_REMOVED lines=143> */
.L_x_1396:
[----:B------:R-:W-:Y:S05]  /*1bb0*/  BSYNC B0 ;  /* 0x0000000000007941 */ /* 0x000fea0003800000 */
.L_x_1395:
[----:B------:R-:W-:Y:S01]  /*1bc0*/  STS [R18], R10 ;  /* 0x0000000a12007388 */ /* 0x000fe20000000800 */
[----:B------:R-:W-:Y:S01]  /*1bd0*/  BSSY B1, `(.L_x_1397) ;  /* 0x00000de000017945 */ /* 0x000fe20003800000 */
[----:B-1----:R-:W-:Y:S02]  /*1be0*/  CS2R R4, SRZ ;  /* 0x0000000000047805 */ /* 0x002fe4000001ff00 */
        /* <DEDUP_REMOVED lines=24> */
.L_x_1401:
        /* <DEDUP_REMOVED lines=142> */
.L_x_1400:
[----:B------:R-:W-:Y:S05]  /*2650*/  BSYNC B0 ;  /* 0x0000000000007941 */ /* 0x000fea0003800000 */
.L_x_1399:
[----:B------:R-:W-:Y:S05]  /*2660*/  @!P5 BRA `(.L_x_1398) ;  /* 0x0000000000d0d947 */ /* 0x000fea0003800000 */
[----:B------:R-:W-:Y:S01]  /*2670*/  VIADD R8, R40, 0x3 ;  /* 0x0000000328087836 */ /* 0x000fe20000000000 */
[----:B------:R-:W-:Y:S01]  /*2680*/  HFMA2.MMA R20, -RZ, RZ, 0, 1.78813934326171875e-07 ;  /* 0x00000003ff147435 */ /* 0x000fe200000001ff */
[----:B------:R-:W-:-:S03]  /*2690*/  IMAD.MOV.U32 R10, RZ, RZ, RZ ;  /* 0x000000ffff0a7224 */ /* 0x000fc600078e00ff */
[----:B------:R-:W-:-:S07]  /*26a0*/  SHF.R.S32.HI R11, RZ, 0x1f, R8 ;  /* 0x0000001fff0b7819 */ /* 0x000fce0000011408 */
.L_x_1402:
        /* <DEDUP_REMOVED lines=48> */
.L_x_1398:
[----:B------:R-:W-:Y:S05]  /*29b0*/  BSYNC B1 ;  /* 0x0000000000017941 */ /* 0x000fea0003800000 */
.L_x_1397:
        /* <DEDUP_REMOVED lines=21> */
        .weak           $__internal_47_$__cuda_sm20_div_u64
        .type           $__internal_47_$__cuda_sm20_div_u64,@function
        .size           $__internal_47_$__cuda_sm20_div_u64,(.L_x_1709 - $__internal_47_$__cuda_sm20_div_u64)
$__internal_47_$__cuda_sm20_div_u64:
        /* <DEDUP_REMOVED lines=61> */
[----:B------:R-:W-:Y:S06]  /*2ee0*/  RET.REL.NODEC R2 `(_ZN7cutlass13device_kernelIN5flash19FlashAttnFwdCombineIN4cute5tupleIJNS3_1CILi16EEENS5_ILi64EEEEEELi5ELi256ELi1ELb0ELb1EffNS_4arch4Sm90EEEEEvNT_6ParamsE) ;  /* 0xffffffd002447950 */ /* 0x000fec0003c3ffff */
.L_x_1403:
        /* <DEDUP_REMOVED lines=9> */
.L_x_1709:


//--------------------- .text._ZN7cutlass13device_kernelIN5flash19FlashAttnFwdCombineIN4cute5tupleIJNS3_1CILi16EEENS5_ILi64EEEEEELi4ELi256ELi1ELb0ELb1EffNS_4arch4Sm90EEEEEvNT_6ParamsE --------------------------
	.section	.text._ZN7cutlass13device_kernelIN5flash19FlashAttnFwdCombineIN4cute5tupleIJNS3_1CILi16EEENS5_ILi64EEEEEELi4ELi256ELi1ELb0ELb1EffNS_4arch4Sm90EEEEEvNT_6ParamsE,"ax",@progbits
	.align	128
.text._ZN7cutlass13device_kernelIN5flash19FlashAttnFwdCombineIN4cute5tupleIJNS3_1CILi16EEENS5_ILi64EEEEEELi4ELi256ELi1ELb0ELb1EffNS_4arch4Sm90EEEEEvNT_6ParamsE:
        .type           _ZN7cutlass13device_kernelIN5flash19FlashAttnFwdCombineIN4cute5tupleIJNS3_1CILi16EEENS5_ILi64EEEEEELi4ELi256ELi1ELb0ELb1EffNS_4arch4Sm90EEEEEvNT_6ParamsE,@function
        .size           _ZN7cutlass13device_kernelIN5flash19FlashAttnFwdCombineIN4cute5tupleIJNS3_1CILi16EEENS5_ILi64EEEEEELi4ELi256ELi1ELb0ELb1EffNS_4arch4Sm90EEEEEvNT_6ParamsE,(.L_x_1711 - _ZN7cutlass13device_kernelIN5flash19FlashAttnFwdCombineIN4cute5tupleIJNS3_1CILi16EEENS5_ILi64EEEEEELi4ELi256ELi1ELb0ELb1EffNS_4arch4Sm90EEEEEvNT_6ParamsE)
        .other          _ZN7cutlass13device_kernelIN5flash19FlashAttnFwdCombineIN4cute5tupleIJNS3_1CILi16EEENS5_ILi64EEEEEELi4ELi256ELi1ELb0ELb1EffNS_4arch4Sm90EEEEEvNT_6ParamsE,@"STO_CUDA_ENTRY STV_DEFAULT"
_ZN7cutlass13device_kernelIN5flash19FlashAttnFwdCombineIN4cute5tupleIJNS3_1CILi16EEENS5_ILi64EEEEEELi4ELi256ELi1ELb0ELb1EffNS_4arch4Sm90EEEEEvNT_6ParamsE:
        /* <DEDUP_REMOVED lines=57> */
.L_x_1404:
        /* <DEDUP_REMOVED lines=25> */
.L_x_1405:
        /* <DEDUP_REMOVED lines=101> */
.L_x_1407:
        /* <DEDUP_REMOVED lines=14> */
[----:B------:R-:W-:Y:S05]  /*0c50*/  CALL.REL.NOINC `($__internal_48_$__cuda_sm20_div_u64) ;  /* 0x0000001c003c7944 */ /* 0x000fea0003c00000 */
[----:B------:R-:W-:Y:S05]  /*0c60*/  BRA `(.L_x_1409) ;  /* 0x00000000004c7947 */ /* 0x000fea0003800000 */
.L_x_1408:
        /* <DEDUP_REMOVED lines=19> */
.L_x_1409:
[----:B------:R-:W-:Y:S02]  /*0da0*/  IADD3 R8, R8, -0x1, RZ ;  /* 0xffffffff08087810 */ /* 0x000fe40007ffe0ff */
[----:B------:R-:W-:-:S07]  /*0db0*/  MOV R20, R0 ;  /* 0x0000000000147202 */ /* 0x000fce0000000f00 */
.L_x_1406:
        /* <DEDUP_REMOVED lines=52> */
.L_x_1411:
[----:B------:R-:W-:Y:S05]  /*1100*/  BSYNC B0 ;  /* 0x0000000000007941 */ /* 0x000fea0003800000 */
.L_x_1410:
        /* <DEDUP_REMOVED lines=143> */
.L_x_1413:
[----:B------:R-:W-:Y:S05]  /*1a00*/  BSYNC B0 ;  /* 0x0000000000007941 */ /* 0x000fea0003800000 */
.L_x_1412:
        /* <DEDUP_REMOVED lines=26> */
.L_x_1418:
        /* <DEDUP_REMOVED lines=142> */
.L_x_1417:
[----:B------:R-:W-:Y:S05]  /*2490*/  BSYNC B0 ;  /* 0x0000000000007941 */ /* 0x000fea0003800000 */
.L_x_1416:
[----:B------:R-:W-:Y:S05]  /*24a0*/  @!P5 BRA `(.L_x_1415) ;  /* 0x0000000000d0d947 */ /* 0x000fea0003800000 */
[----:B------:R-:W-:Y:S01]  /*24b0*/  VIADD R8, R40, 0x3 ;  /* 0x0000000328087836 */ /* 0x000fe20000000000 */
[----:B------:R-:W-:Y:S01]  /*24c0*/  HFMA2.MMA R20, -RZ, RZ, 0, 1.78813934326171875e-07 ;  /* 0x00000003ff147435 */ /* 0x000fe200000001ff */
[----:B------:R-:W-:-:S03]  /*24d0*/  IMAD.MOV.U32 R10, RZ, RZ, RZ ;  /* 0x000000ffff0a7224 */ /* 0x000fc600078e00ff */
[----:B------:R-:W-:-:S07]  /*24e0*/  SHF.R.S32.HI R11, RZ, 0x1f, R8 ;  /* 0x0000001fff0b7819 */ /* 0x000fce0000011408 */
.L_x_1419:
        /* <DEDUP_REMOVED lines=48> */
.L_x_1415:
[----:B------:R-:W-:Y:S05]  /*27f0*/  BSYNC B1 ;  /* 0x0000000000017941 */ /* 0x000fea0003800000 */
.L_x_1414:
        /* <DEDUP_REMOVED lines=21> */
        .weak           $__internal_48_$__cuda_sm20_div_u64
        .type           $__internal_48_$__cuda_sm20_div_u64,@function
        .size           $__internal_48_$__cuda_sm20_div_u64,(.L_x_1711 - $__internal_48_$__cuda_sm20_div_u64)
$__internal_48_$__cuda_sm20_div_u64:
        /* <DEDUP_REMOVED lines=61> */
[----:B------:R-:W-:Y:S06]  /*2d20*/  RET.REL.NODEC R2 `(_ZN7cutlass13device_kernelIN5flash19FlashAttnFwdCombineIN4cute5tupleIJNS3_1CILi16EEENS5_ILi64EEEEEELi4ELi256ELi1ELb0ELb1EffNS_4arch4Sm90EEEEEvNT_6ParamsE) ;  /* 0xffffffd002b47950 */ /* 0x000fec0003c3ffff */
.L_x_1420:
        /* <DEDUP_REMOVED lines=13> */
.L_x_1711:


//--------------------- .text._ZN7cutlass13device_kernelIN5flash19FlashAttnFwdCombineIN4cute5tupleIJNS3_1CILi16EEENS5_ILi64EEEEEELi8ELi256ELi1ELb0ELb0EffNS_4arch4Sm80EEEEEvNT_6ParamsE --------------------------
	.section	.text._ZN7cutlass13device_kernelIN5flash19FlashAttnFwdCombineIN4cute5tupleIJNS3_1CILi16EEENS5_ILi64EEEEEELi8ELi256ELi1ELb0ELb0EffNS_4arch4Sm80EEEEEvNT_6ParamsE,"ax",@progbits
	.align	128
.text._ZN7cutlass13device_kernelIN5flash19FlashAttnFwdCombineIN4cute5tupleIJNS3_1CILi16EEENS5_ILi64EEEEEELi8ELi256ELi1ELb0ELb0EffNS_4arch4Sm80EEEEEvNT_6ParamsE:
        .type           _ZN7cutlass13device_kernelIN5flash19FlashAttnFwdCombineIN4cute5tupleIJNS3_1CILi16EEENS5_ILi64EEEEEELi8ELi256ELi1ELb0ELb0EffNS_4arch4Sm80EEEEEvNT_6ParamsE,@function
        .size           _ZN7cutlass13device_kernelIN5flash19FlashAttnFwdCombineIN4cute5tupleIJNS3_1CILi16EEENS5_ILi64EEEEEELi8ELi256ELi1ELb0ELb0EffNS_4arch4Sm80EEEEEvNT_6ParamsE,(.L_x_1713 - _ZN7cutlass13device_kernelIN5flash19FlashAttnFwdCombineIN4cute5tupleIJNS3_1CILi16EEENS5_ILi64EEEEEELi8ELi256ELi1ELb0ELb0EffNS_4arch4Sm80EEEEEvNT_6ParamsE)
        .other          _ZN7cutlass13device_kernelIN5flash19FlashAttnFwdCombineIN4cute5tupleIJNS3_1CILi16EEENS5_ILi64EEEEEELi8ELi256ELi1ELb0ELb0EffNS_4arch4Sm80EEEEEvNT_6ParamsE,@"STO_CUDA_ENTRY STV_DEFAULT"
_ZN7cutlass13device_kernelIN5flash19FlashAttnFwdCombineIN4cute5tupleIJNS3_1CILi16EEENS5_ILi64EEEEEELi8ELi256ELi1ELb0ELb0EffNS_4arch4Sm80EEEEEvNT_6ParamsE:
        /* <DEDUP_REMOVED lines=58> */
.L_x_1421:
        /* <DEDUP_REMOVED lines=342> */
.L_x_1423:
[----:B------:R-:W-:Y:S05]  /*1900*/  BSYNC B0 ;  /* 0x0000000000007941 */ /* 0x000fea0003800000 */
.L_x_1422:
        /* <DEDUP_REMOVED lines=283> */
.L_x_1425:
[----:B------:R-:W-:Y:S05]  /*2ac0*/  BSYNC B0 ;  /* 0x0000000000007941 */ /* 0x000fea0003800000 */
.L_x_1424:
        /* <DEDUP_REMOVED lines=41> */
.L_x_1430:
        /* <DEDUP_REMOVED lines=141> */
.L_x_1429:
[----:B------:R-:W-:Y:S05]  /*3630*/  BSYNC B0 ;  /* 0x0000000000007941 */ /* 0x000fea0003800000 */
.L_x_1428:
[----:B------:R-:W-:Y:S05]  /*3640*/  @!P5 BRA `(.L_x_1427) ;  /* 0x0000000000d0d947 */ /* 0x000fea0003800000 */
[----:B------:R-:W-:Y:S01]  /*3650*/  VIADD R11, R43, 0x3 ;  /* 0x000000032b0b7836 */ /* 0x000fe20000000000 */
[----:B------:R-:W-:Y:S01]  /*3660*/  HFMA2.MMA R24, -RZ, RZ, 0, 1.78813934326171875e-07 ;  /* 0x00000003ff187435 */ /* 0x000fe200000001ff */
[----:B------:R-:W-:-:S03]  /*3670*/  IMAD.MOV.U32 R14, RZ, RZ, RZ ;  /* 0x000000ffff0e7224 */ /* 0x000fc600078e00ff */
[----:B------:R-:W-:-:S07]  /*3680*/  SHF.R.S32.HI R25, RZ, 0x1f, R11 ;  /* 0x0000001fff197819 */ /* 0x000fce000001140b */
.L_x_1431:
        /* <DEDUP_REMOVED lines=48> */
.L_x_1427:
[----:B------:R-:W-:Y:S05]  /*3990*/  BSYNC B1 ;  /* 0x0000000000017941 */ /* 0x000fea0003800000 */
.L_x_1426:
        /* <DEDUP_REMOVED lines=26> */
.L_x_1432:
        /* <DEDUP_REMOVED lines=12> */
.L_x_1713:


//--------------------- .text._ZN7cutlass13device_kernelIN5flash19FlashAttnFwdCombineIN4cute5tupleIJNS3_1CILi16EEENS5_ILi64EEEEEELi7ELi256ELi1ELb0ELb0EffNS_4arch4Sm80EEEEEvNT_6ParamsE --------------------------
	.section	.text._ZN7cutlass13device_kernelIN5flash19FlashAttnFwdCombineIN4cute5tupleIJNS3_1CILi16EEENS5_ILi64EEEEEELi7ELi256ELi1ELb0ELb0EffNS_4arch4Sm80EEEEEvNT_6ParamsE,"ax",@progbits
	.align	128
.text._ZN7cutlass13device_kernelIN5flash19FlashAttnFwdCombineIN4cute5tupleIJNS3_1CILi16EEENS5_ILi64EEEEEELi7ELi256ELi1ELb0ELb0EffNS_4arch4Sm80EEEEEvNT_6ParamsE:
        .type           _ZN7cutlass13device_kernelIN5flash19FlashAttnFwdCombineIN4cute5tupleIJNS3_1CILi16EEENS5_ILi64EEEEEELi7ELi256ELi1ELb0ELb0EffNS_4arch4Sm80EEEEEvNT_6ParamsE,@function
        .size           _ZN7cutlass13device_kernelIN5flash19FlashAttnFwdCombineIN4cute5tupleIJNS3_1CILi16EEENS5_ILi64EEEEEELi7ELi256ELi1ELb0ELb0EffNS_4arch4Sm80EEEEEvNT_6ParamsE,(.L_x_1714 - _ZN7cutlass13device_kernelIN5flash19FlashAttnFwdCombineIN4cute5tupleIJNS3_1CILi16EEENS5_ILi64EEEEEELi7ELi256ELi1ELb0ELb0EffNS_4arch4Sm80EEEEEvNT_6ParamsE)
        .other          _ZN7cutlass13device_kernelIN5flash19FlashAttnFwdCombineIN4cute5tupleIJNS3_1CILi16EEENS5_ILi64EEEEEELi7ELi256ELi1ELb0ELb0EffNS_4arch4Sm80EEEEEvNT_6ParamsE,@"STO_CUDA_ENTRY STV_DEFAULT"
_ZN7cutlass13device_kernelIN5flash19FlashAttnFwdCombineIN4cute5tupleIJNS3_1CILi16EEENS5_ILi64EEEEEELi7ELi256ELi1ELb0ELb0EffNS_4arch4Sm80EEEEEvNT_6ParamsE:
        /* <DEDUP_REMOVED lines=58> */
.L_x_1433:
        /* <DEDUP_REMOVED lines=191> */
.L_x_1435:
[----:B------:R-:W-:Y:S05]  /*0f90*/  BSYNC B0 ;  /* 0x0000000000007941 */ /* 0x000fea0003800000 */
.L_x_1434:
        /* <DEDUP_REMOVED lines=211> */
.L_x_1437:
[----:B------:R-:W-:Y:S05]  /*1cd0*/  BSYNC B0 ;  /* 0x0000000000007941 */ /* 0x000fea0003800000 */
.L_x_1436:
        /* <DEDUP_REMOVED lines=34> */
.L_x_1442:
        /* <DEDUP_REMOVED lines=142> */
.L_x_1441:
[----:B------:R-:W-:Y:S05]  /*27e0*/  BSYNC B0 ;  /* 0x0000000000007941 */ /* 0x000fea0003800000 */
.L_x_1440:
[----:B------:R-:W-:Y:S05]  /*27f0*/  @!P5 BRA `(.L_x_1439) ;  /* 0x0000000000d0d947 */ /* 0x000fea0003800000 */
[----:B------:R-:W-:Y:S01]  /*2800*/  VIADD R8, R42, 0x3 ;  /* 0x000000032a087836 */ /* 0x000fe20000000000 */
[----:B-1----:R-:W-:Y:S01]  /*2810*/  HFMA2.MMA R20, -RZ, RZ, 0, 1.78813934326171875e-07 ;  /* 0x00000003ff147435 */ /* 0x002fe200000001ff */
[----:B------:R-:W-:-:S03]  /*2820*/  IMAD.MOV.U32 R10, RZ, RZ, RZ ;  /* 0x000000ffff0a7224 */ /* 0x000fc600078e00ff */
[----:B------:R-:W-:-:S07]  /*2830*/  SHF.R.S32.HI R11, RZ, 0x1f, R8 ;  /* 0x0000001fff0b7819 */ /* 0x000fce0000011408 */
.L_x_1443:
        /* <DEDUP_REMOVED lines=48> */
.L_x_1439:
[----:B------:R-:W-:Y:S05]  /*2b40*/  BSYNC B1 ;  /* 0x0000000000017941 */ /* 0x000fea0003800000 */
.L_x_1438:
        /* <DEDUP_REMOVED lines=26> */
.L_x_1444:
        /* <DEDUP_REMOVED lines=9> */
.L_x_1714:


//--------------------- .text._ZN7cutlass13device_kernelIN5flash19FlashAttnFwdCombineIN4cute5tupleIJNS3_1CILi16EEENS5_ILi64EEEEEELi6ELi256ELi1ELb0ELb0EffNS_4arch4Sm80EEEEEvNT_6ParamsE --------------------------
	.section	.text._ZN7cutlass13device_kernelIN5flash19FlashAttnFwdCombineIN4cute5tupleIJNS3_1CILi16EEENS5_ILi64EEEEEELi6ELi256ELi1ELb0ELb0EffNS_4arch4Sm80EEEEEvNT_6ParamsE,"ax",@progbits
	.align	128
.text._ZN7cutlass13device_kernelIN5flash19FlashAttnFwdCombineIN4cute5tupleIJNS3_1CILi16EEENS5_ILi64EEEEEELi6ELi256ELi1ELb0ELb0EffNS_4arch4Sm80EEEEEvNT_6ParamsE:
        .type           _ZN7cutlass13device_kernelIN5flash19FlashAttnFwdCombineIN4cute5tupleIJNS3_1CILi16EEENS5_ILi64EEEEEELi6ELi256ELi1ELb0ELb0EffNS_4arch4Sm80EEEEEvNT_6ParamsE,@function
        .size           _ZN7cutlass13device_kernelIN5flash19FlashAttnFwdCombineIN4cute5tupleIJNS3_1CILi16EEENS5_ILi64EEEEEELi6ELi256ELi1ELb0ELb0EffNS_4arch4Sm80EEEEEvNT_6ParamsE,(.L_x_1715 - _ZN7cutlass13device_kernelIN5flash19FlashAttnFwdCombineIN4cute5tupleIJNS3_1CILi16EEENS5_ILi64EEEEEELi6ELi256ELi1ELb0ELb0EffNS_4arch4Sm80EEEEEvNT_6ParamsE)
        .other          _ZN7cutlass13device_kernelIN5flash19FlashAttnFwdCombineIN4cute5tupleIJNS3_1CILi16EEENS5_ILi64EEEEEELi6ELi256ELi1ELb0ELb0EffNS_4arch4Sm80EEEEEvNT_6ParamsE,@"STO_CUDA_ENTRY STV_DEFAULT"
_ZN7cutlass13device_kernelIN5flash19FlashAttnFwdCombineIN4cute5tupleIJNS3_1CILi16EEENS5_ILi64EEEEEELi6ELi256ELi1ELb0ELb0EffNS_4arch4Sm80EEEEEvNT_6ParamsE:
        /* <DEDUP_REMOVED lines=58> */
.L_x_1445:
        /* <DEDUP_REMOVED lines=119> */
.L_x_1447:
[----:B------:R-:W-:Y:S05]  /*0b10*/  BSYNC B0 ;  /* 0x0000000000007941 */ /* 0x000fea0003800000 */
.L_x_1446:
        /* <DEDUP_REMOVED lines=174> */
.L_x_1449:
[----:B------:R-:W-:Y:S05]  /*1600*/  BSYNC B0 ;  /* 0x0000000000007941 */ /* 0x000fea0003800000 */
.L_x_1448:
        /* <DEDUP_REMOVED lines=29> */
.L_x_1454:
        /* <DEDUP_REMOVED lines=142> */
.L_x_1453:
[----:B------:R-:W-:Y:S05]  /*20c0*/  BSYNC B0 ;  /* 0x0000000000007941 */ /* 0x000fea0003800000 */
.L_x_1452:
[----:B------:R-:W-:Y:S05]  /*20d0*/  @!P5 BRA `(.L_x_1451) ;  /* 0x0000000000d0d947 */ /* 0x000fea0003800000 */
[----:B------:R-:W-:Y:S01]  /*20e0*/  VIADD R8, R42, 0x3 ;  /* 0x000000032a087836 */ /* 0x000fe20000000000 */
[----:B------:R-:W-:Y:S01]  /*20f0*/  HFMA2.MMA R20, -RZ, RZ, 0, 1.78813934326171875e-07 ;  /* 0x00000003ff147435 */ /* 0x000fe200000001ff */
[----:B------:R-:W-:-:S03]  /*2100*/  IMAD.MOV.U32 R10, RZ, RZ, RZ ;  /* 0x000000ffff0a7224 */ /* 0x000fc600078e00ff */
[----:B-1----:R-:W-:-:S07]  /*2110*/  SHF.R.S32.HI R11, RZ, 0x1f, R8 ;  /* 0x0000001fff0b7819 */ /* 0x002fce0000011408 */
.L_x_1455:
        /* <DEDUP_REMOVED lines=48> */
.L_x_1451:
[----:B------:R-:W-:Y:S05]  /*2420*/  BSYNC B1 ;  /* 0x0000000000017941 */ /* 0x000fea0003800000 */
.L_x_1450:
        /* <DEDUP_REMOVED lines=26> */
.L_x_1456:
        /* <DEDUP_REMOVED lines=11> */
.L_x_1715:


//--------------------- .text._ZN7cutlass13device_kernelIN5flash19FlashAttnFwdCombineIN4cute5tupleIJNS3_1CILi16EEENS5_ILi64EEEEEELi5ELi256ELi1ELb0ELb0EffNS_4arch4Sm80EEEEEvNT_6ParamsE --------------------------
	.section	.text._ZN7cutlass13device_kernelIN5flash19FlashAttnFwdCombineIN4cute5tupleIJNS3_1CILi16EEENS5_ILi64EEEEEELi5ELi256ELi1ELb0ELb0EffNS_4arch4Sm80EEEEEvNT_6ParamsE,"ax",@progbits
	.align	128
.text._ZN7cutlass13device_kernelIN5flash19FlashAttnFwdCombineIN4cute5tupleIJNS3_1CILi16EEENS5_ILi64EEEEEELi5ELi256ELi1ELb0ELb0EffNS_4arch4Sm80EEEEEvNT_6ParamsE:
        .type           _ZN7cutlass13device_kernelIN5flash19FlashAttnFwdCombineIN4cute5tupleIJNS3_1CILi16EEENS5_ILi64EEEEEELi5ELi256ELi1ELb0ELb0EffNS_4arch4Sm80EEEEEvNT_6ParamsE,@function
        .size           _ZN7cutlass13device_kernelIN5flash19FlashAttnFwdCombineIN4cute5tupleIJNS3_1CILi16EEENS5_ILi64EEEEEELi5ELi256ELi1ELb0ELb0EffNS_4arch4Sm80EEEEEvNT_6ParamsE,(.L_x_1716 - _ZN7cutlass13device_kernelIN5flash19FlashAttnFwdCombineIN4cute5tupleIJNS3_1CILi16EEENS5_ILi64EEEEEELi5ELi256ELi1ELb0ELb0EffNS_4arch4Sm80EEEEEvNT_6ParamsE)
        .other          _ZN7cutlass13device_kernelIN5flash19FlashAttnFwdCombineIN4cute5tupleIJNS3_1CILi16EEENS5_ILi64EEEEEELi5ELi256ELi1ELb0ELb0EffNS_4arch4Sm80EEEEEvNT_6ParamsE,@"STO_CUDA_ENTRY STV_DEFAULT"
_ZN7cutlass13device_kernelIN5flash19FlashAttnFwdCombineIN4cute5tupleIJNS3_1CILi16EEENS5_ILi64EEEEEELi5ELi256ELi1ELb0ELb0EffNS_4arch4Sm80EEEEEvNT_6ParamsE:
        /* <DEDUP_REMOVED lines=58> */
.L_x_1457:
        /* <DEDUP_REMOVED lines=83> */
.L_x_1459:
[----:B------:R-:W-:Y:S05]  /*08d0*/  BSYNC B0 ;  /* 0x0000000000007941 */ /* 0x000fea0003800000 */
.L_x_1458:
        /* <DEDUP_REMOVED lines=158> */
.L_x_1461:
[----:B------:R-:W-:Y:S05]  /*12c0*/  BSYNC B0 ;  /* 0x0000000000007941 */ /* 0x000fea0003800000 */
.L_x_1460:
        /* <DEDUP_REMOVED lines=27> */
.L_x_1466:
        /* <DEDUP_REMOVED lines=142> */
.L_x_1465:
[----:B------:R-:W-:Y:S05]  /*1d60*/  BSYNC B0 ;  /* 0x0000000000007941 */ /* 0x000fea0003800000 */
.L_x_1464:
[----:B------:R-:W-:Y:S05]  /*1d70*/  @!P5 BRA `(.L_x_1463) ;  /* 0x0000000000d0d947 */ /* 0x000fea0003800000 */
[----:B------:R-:W-:Y:S01]  /*1d80*/  VIADD R8, R42, 0x3 ;  /* 0x000000032a087836 */ /* 0x000fe20000000000 */
[----:B------:R-:W-:Y:S01]  /*1d90*/  HFMA2.MMA R20, -RZ, RZ, 0, 1.78813934326171875e-07 ;  /* 0x00000003ff147435 */ /* 0x000fe200000001ff */
[----:B------:R-:W-:-:S03]  /*1da0*/  IMAD.MOV.U32 R10, RZ, RZ, RZ ;  /* 0x000000ffff0a7224 */ /* 0x000fc600078e00ff */
[----:B-1----:R-:W-:-:S07]  /*1db0*/  SHF.R.S32.HI R11, RZ, 0x1f, R8 ;  /* 0x0000001fff0b7819 */ /* 0x002fce0000011408 */
.L_x_1467:
        /* <DEDUP_REMOVED lines=48> */
.L_x_1463:
[----:B------:R-:W-:Y:S05]  /*20c0*/  BSYNC B1 ;  /* 0x0000000000017941 */ /* 0x000fea0003800000 */
.L_x_1462:
        /* <DEDUP_REMOVED lines=26> */
.L_x_1468:
        /* <DEDUP_REMOVED lines=9> */
.L_x_1716:


//--------------------- .text._ZN7cutlass13device_kernelIN5flash19FlashAttnFwdCombineIN4cute5tupleIJNS3_1CILi16EEENS5_ILi64EEEEEELi4ELi256ELi1ELb0ELb0EffNS_4arch4Sm80EEEEEvNT_6ParamsE --------------------------
	.section	.text._ZN7cutlass13device_kernelIN5flash19FlashAttnFwdCombineIN4cute5tupleIJNS3_1CILi16EEENS5_ILi64EEEEEELi4ELi256ELi1ELb0ELb0EffNS_4arch4Sm80EEEEEvNT_6ParamsE,"ax",@progbits
	.align	128
.text._ZN7cutlass13device_kernelIN5flash19FlashAttnFwdCombineIN4cute5tupleIJNS3_1CILi16EEENS5_ILi64EEEEEELi4ELi256ELi1ELb0ELb0EffNS_4arch4Sm80EEEEEvNT_6ParamsE:
        .type           _ZN7cutlass13device_kernelIN5flash19FlashAttnFwdCombineIN4cute5tupleIJNS3_1CILi16EEENS5_ILi64EEEEEELi4ELi256ELi1ELb0ELb0EffNS_4arch4Sm80EEEEEvNT_6ParamsE,@function
        .size           _ZN7cutlass13device_kernelIN5flash19FlashAttnFwdCombineIN4cute5tupleIJNS3_1CILi16EEENS5_ILi64EEEEEELi4ELi256ELi1ELb0ELb0EffNS_4arch4Sm80EEEEEvNT_6ParamsE,(.L_x_1717 - _ZN7cutlass13device_kernelIN5flash19FlashAttnFwdCombineIN4cute5tupleIJNS3_1CILi16EEENS5_ILi64EEEEEELi4ELi256ELi1ELb0ELb0EffNS_4arch4Sm80EEEEEvNT_6ParamsE)
        .other          _ZN7cutlass13device_kernelIN5flash19FlashAttnFwdCombineIN4cute5tupleIJNS3_1CILi16EEENS5_ILi64EEEEEELi4ELi256ELi1ELb0ELb0EffNS_4arch4Sm80EEEEEvNT_6ParamsE,@"STO_CUDA_ENTRY STV_DEFAULT"
_ZN7cutlass13device_kernelIN5flash19FlashAttnFwdCombineIN4cute5tupleIJNS3_1CILi16EEENS5_ILi64EEEEEELi4ELi256ELi1ELb0ELb0EffNS_4arch4Sm80EEEEEvNT_6ParamsE:
        /* <DEDUP_REMOVED lines=58> */
.L_x_1469:
        /* <DEDUP_REMOVED lines=65> */
.L_x_1471:
[----:B------:R-:W-:Y:S05]  /*07b0*/  BSYNC B0 ;  /* 0x0000000000007941 */ /* 0x000fea0003800000 */
.L_x_1470:
        /* <DEDUP_REMOVED lines=149> */
.L_x_1473:
[----:B------:R-:W-:Y:S05]  /*1110*/  BSYNC B0 ;  /* 0x0000000000007941 */ /* 0x000fea0003800000 */
.L_x_1472:
        /* <DEDUP_REMOVED lines=26> */
.L_x_1478:
        /* <DEDUP_REMOVED lines=142> */
.L_x_1477:
[----:B------:R-:W-:Y:S05]  /*1ba0*/  BSYNC B0 ;  /* 0x0000000000007941 */ /* 0x000fea0003800000 */
.L_x_1476:
[----:B------:R-:W-:Y:S05]  /*1bb0*/  @!P5 BRA `(.L_x_1475) ;  /* 0x0000000000d0d947 */ /* 0x000fea0003800000 */
[----:B------:R-:W-:Y:S01]  /*1bc0*/  VIADD R8, R42, 0x3 ;  /* 0x000000032a087836 */ /* 0x000fe20000000000 */
[----:B------:R-:W-:Y:S01]  /*1bd0*/  HFMA2.MMA R20, -RZ, RZ, 0, 1.78813934326171875e-07 ;  /* 0x00000003ff147435 */ /* 0x000fe200000001ff */
[----:B-1----:R-:W-:-:S03]  /*1be0*/  IMAD.MOV.U32 R10, RZ, RZ, RZ ;  /* 0x000000ffff0a7224 */ /* 0x002fc600078e00ff */
[----:B------:R-:W-:-:S07]  /*1bf0*/  SHF.R.S32.HI R11, RZ, 0x1f, R8 ;  /* 0x0000001fff0b7819 */ /* 0x000fce0000011408 */
.L_x_1479:
        /* <DEDUP_REMOVED lines=48> */
.L_x_1475:
[----:B------:R-:W-:Y:S05]  /*1f00*/  BSYNC B1 ;  /* 0x0000000000017941 */ /* 0x000fea0003800000 */
.L_x_1474:
        /* <DEDUP_REMOVED lines=26> */
.L_x_1480:
        /* <DEDUP_REMOVED lines=13> */
.L_x_1717:


//--------------------- .text._ZN7cutlass13device_kernelIN5flash19FlashAttnFwdCombineIN4cute5tupleIJNS3_1CILi16EEENS5_ILi64EEEEEELi8ELi256ELi1ELb0ELb1EffNS_4arch4Sm80EEEEEvNT_6ParamsE --------------------------
	.section	.text._ZN7cutlass13device_kernelIN5flash19FlashAttnFwdCombineIN4cute5tupleIJNS3_1CILi16EEENS5_ILi64EEEEEELi8ELi256ELi1ELb0ELb1EffNS_4arch4Sm80EEEEEvNT_6ParamsE,"ax",@progbits
	.align	128
.text._ZN7cutlass13device_kernelIN5flash19FlashAttnFwdCombineIN4cute5tupleIJNS3_1CILi16EEENS5_ILi64EEEEEELi8ELi256ELi1ELb0ELb1EffNS_4arch4Sm80EEEEEvNT_6ParamsE:
        .type           _ZN7cutlass13device_kernelIN5flash19FlashAttnFwdCombineIN4cute5tupleIJNS3_1CILi16EEENS5_ILi64EEEEEELi8ELi256ELi1ELb0ELb1EffNS_4arch4Sm80EEEEEvNT_6ParamsE,@function
        .size           _ZN7cutlass13device_kernelIN5flash19FlashAttnFwdCombineIN4cute5tupleIJNS3_1CILi16EEENS5_ILi64EEEEEELi8ELi256ELi1ELb0ELb1EffNS_4arch4Sm80EEEEEvNT_6ParamsE,(.L_x_1718 - _ZN7cutlass13device_kernelIN5flash19FlashAttnFwdCombineIN4cute5tupleIJNS3_1CILi16EEENS5_ILi64EEEEEELi8ELi256ELi1ELb0ELb1EffNS_4arch4Sm80EEEEEvNT_6ParamsE)
        .other          _ZN7cutlass13device_kernelIN5flash19FlashAttnFwdCombineIN4cute5tupleIJNS3_1CILi16EEENS5_ILi64EEEEEELi8ELi256ELi1ELb0ELb1EffNS_4arch4Sm80EEEEEvNT_6ParamsE,@"STO_CUDA_ENTRY STV_DEFAULT"
_ZN7cutlass13device_kernelIN5flash19FlashAttnFwdCombineIN4cute5tupleIJNS3_1CILi16EEENS5_ILi64EEEEEELi8ELi256ELi1ELb0ELb1EffNS_4arch4Sm80EEEEEvNT_6ParamsE:
        /* <DEDUP_REMOVED lines=57> */
.L_x_1481:
        /* <DEDUP_REMOVED lines=25> */
.L_x_1482:
        /* <DEDUP_REMOVED lines=101> */
.L_x_1484:
        /* <DEDUP_REMOVED lines=13> */
[----:B------:R-:W-:Y:S05]  /*0c40*/  CALL.REL.NOINC `($__internal_49_$__cuda_sm20_div_u64) ;  /* 0x0000003400dc7944 */ /* 0x000fea0003c00000 */
[----:B------:R-:W-:Y:S05]  /*0c50*/  BRA `(.L_x_1486) ;  /* 0x0000000000487947 */ /* 0x000fea0003800000 */
.L_x_1485:
        /* <DEDUP_REMOVED lines=18> */
.L_x_1486:
[----:B------:R-:W-:Y:S02]  /*0d80*/  IADD3 R11, R11, -0x1, RZ ;  /* 0xffffffff0b0b7810 */ /* 0x000fe40007ffe0ff */
[----:B------:R-:W-:-:S07]  /*0d90*/  MOV R13, R3 ;  /* 0x00000003000d7202 */ /* 0x000fce0000000f00 */
.L_x_1483:
        /* <DEDUP_REMOVED lines=328> */
.L_x_1488:
[----:B------:R-:W-:Y:S05]  /*2220*/  BSYNC B0 ;  /* 0x0000000000007941 */ /* 0x000fea0003800000 */
.L_x_1487:
        /* <DEDUP_REMOVED lines=277> */
.L_x_1490:
[----:B------:R-:W-:Y:S05]  /*3380*/  BSYNC B0 ;  /* 0x0000000000007941 */ /* 0x000fea0003800000 */
.L_x_1489:
        /* <DEDUP_REMOVED lines=41> */
.L_x_1495:
        /* <DEDUP_REMOVED lines=142> */
.L_x_1494:
[----:B------:R-:W-:Y:S05]  /*3f00*/  BSYNC B0 ;  /* 0x0000000000007941 */ /* 0x000fea0003800000 */
.L_x_1493:
[----:B------:R-:W-:Y:S05]  /*3f10*/  @!P5 BRA `(.L_x_1492) ;  /* 0x0000000000d0d947 */ /* 0x000fea0003800000 */
[----:B------:R-:W-:Y:S01]  /*3f20*/  VIADD R11, R41, 0x3 ;  /* 0x00000003290b7836 */ /* 0x000fe20000000000 */
[----:B------:R-:W-:Y:S01]  /*3f30*/  HFMA2.MMA R24, -RZ, RZ, 0, 1.78813934326171875e-07 ;  /* 0x00000003ff187435 */ /* 0x000fe200000001ff */
[----:B------:R-:W-:-:S03]  /*3f40*/  IMAD.MOV.U32 R14, RZ, RZ, RZ ;  /* 0x000000ffff0e7224 */ /* 0x000fc600078e00ff */
[----:B------:R-:W-:-:S07]  /*3f50*/  SHF.R.S32.HI R25, RZ, 0x1f, R11 ;  /* 0x0000001fff197819 */ /* 0x000fce000001140b */
.L_x_1496:
        /* <DEDUP_REMOVED lines=48> */
.L_x_1492:
[----:B------:R-:W-:Y:S05]  /*4260*/  BSYNC B1 ;  /* 0x0000000000017941 */ /* 0x000fea0003800000 */
.L_x_1491:
        /* <DEDUP_REMOVED lines=21> */
        .weak           $__internal_49_$__cuda_sm20_div_u64
        .type           $__internal_49_$__cuda_sm20_div_u64,@function
        .size           $__internal_49_$__cuda_sm20_div_u64,(.L_x_1718 - $__internal_49_$__cuda_sm20_div_u64)
$__internal_49_$__cuda_sm20_div_u64:
        /* <DEDUP_REMOVED lines=60> */
[----:B------:R-:W-:Y:S06]  /*4780*/  RET.REL.NODEC R6 `(_ZN7cutlass13device_kernelIN5flash19FlashAttnFwdCombineIN4cute5tupleIJNS3_1CILi16EEENS5_ILi64EEEEEELi8ELi256ELi1ELb0ELb1EffNS_4arch4Sm80EEEEEvNT_6ParamsE) ;  /* 0xffffffb8061c7950 */ /* 0x000fec0003c3ffff */
.L_x_1497:
        /* <DEDUP_REMOVED lines=15> */
.L_x_1718:


//--------------------- .text._ZN7cutlass13device_kernelIN5flash19FlashAttnFwdCombineIN4cute5tupleIJNS3_1CILi16EEENS5_ILi64EEEEEELi7ELi256ELi1ELb0ELb1EffNS_4arch4Sm80EEEEEvNT_6ParamsE --------------------------
	.section	.text._ZN7cutlass13device_kernelIN5flash19FlashAttnFwdCombineIN4cute5tupleIJNS3_1CILi16EEENS5_ILi64EEEEEELi7ELi256ELi1ELb0ELb1EffNS_4arch4Sm80EEEEEvNT_6ParamsE,"ax",@progbits
	.align	128
.text._ZN7cutlass13device_kernelIN5flash19FlashAttnFwdCombineIN4cute5tupleIJNS3_1CILi16EEENS5_ILi64EEEEEELi7ELi256ELi1ELb0ELb1EffNS_4arch4Sm80EEEEEvNT_6ParamsE:
        .type           _ZN7cutlass13device_kernelIN5flash19FlashAttnFwdCombineIN4cute5tupleIJNS3_1CILi16EEENS5_ILi64EEEEEELi7ELi256ELi1ELb0ELb1EffNS_4arch4Sm80EEEEEvNT_6ParamsE,@function
        .size           _ZN7cutlass13device_kernelIN5flash19FlashAttnFwdCombineIN4cute5tupleIJNS3_1CILi16EEENS5_ILi64EEEEEELi7ELi256ELi1ELb0ELb1EffNS_4arch4Sm80EEEEEvNT_6ParamsE,(.L_x_1720 - _ZN7cutlass13device_kernelIN5flash19FlashAttnFwdCombineIN4cute5tupleIJNS3_1CILi16EEENS5_ILi64EEEEEELi7ELi256ELi1ELb0ELb1EffNS_4arch4Sm80EEEEEvNT_6ParamsE)
        .other          _ZN7cutlass13device_kernelIN5flash19FlashAttnFwdCombineIN4cute5tupleIJNS3_1CILi16EEENS5_ILi64EEEEEELi7ELi256ELi1ELb0ELb1EffNS_4arch4Sm80EEEEEvNT_6ParamsE,@"STO_CUDA_ENTRY STV_DEFAULT"
_ZN7cutlass13device_kernelIN5flash19FlashAttnFwdCombineIN4cute5tupleIJNS3_1CILi16EEENS5_ILi64EEEEEELi7ELi256ELi1ELb0ELb1EffNS_4arch4Sm80EEEEEvNT_6ParamsE:
        /* <DEDUP_REMOVED lines=57> */
.L_x_1498:
        /* <DEDUP_REMOVED lines=25> */
.L_x_1499:
        /* <DEDUP_REMOVED lines=101> */
.L_x_1501:
        /* <DEDUP_REMOVED lines=13> */
[----:B------:R-:W-:Y:S05]  /*0c40*/  CALL.REL.NOINC `($__internal_50_$__cuda_sm20_div_u64) ;  /* 0x0000002800447944 */ /* 0x000fea0003c00000 */
[----:B------:R-:W-:Y:S05]  /*0c50*/  BRA `(.L_x_1503) ;  /* 0x0000000000487947 */ /* 0x000fea0003800000 */
.L_x_1502:
        /* <DEDUP_REMOVED lines=18> */
.L_x_1503:
[----:B------:R-:W-:Y:S02]  /*0d80*/  IADD3 R11, R11, -0x1, RZ ;  /* 0xffffffff0b0b7810 */ /* 0x000fe40007ffe0ff */
[----:B------:R-:W-:-:S07]  /*0d90*/  MOV R13, R3 ;  /* 0x00000003000d7202 */ /* 0x000fce0000000f00 */
.L_x_1500:
        /* <DEDUP_REMOVED lines=180> */
.L_x_1505:
[----:B------:R-:W-:Y:S05]  /*18e0*/  BSYNC B0 ;  /* 0x0000000000007941 */ /* 0x000fea0003800000 */
.L_x_1504:
        /* <DEDUP_REMOVED lines=203> */
.L_x_1507:
[----:B------:R-:W-:Y:S05]  /*25a0*/  BSYNC B0 ;  /* 0x0000000000007941 */ /* 0x000fea0003800000 */
.L_x_1506:
        /* <DEDUP_REMOVED lines=33> */
.L_x_1512:
        /* <DEDUP_REMOVED lines=142> */
.L_x_1511:
[----:B------:R-:W-:Y:S05]  /*30a0*/  BSYNC B0 ;  /* 0x0000000000007941 */ /* 0x000fea0003800000 */
.L_x_1510:
[----:B------:R-:W-:Y:S05]  /*30b0*/  @!P5 BRA `(.L_x_1509) ;  /* 0x0000000000d0d947 */ /* 0x000fea0003800000 */
[----:B------:R-:W-:Y:S01]  /*30c0*/  VIADD R11, R41, 0x3 ;  /* 0x00000003290b7836 */ /* 0x000fe20000000000 */
[----:B------:R-:W-:Y:S01]  /*30d0*/  HFMA2.MMA R24, -RZ, RZ, 0, 1.78813934326171875e-07 ;  /* 0x00000003ff187435 */ /* 0x000fe200000001ff */
[----:B------:R-:W-:-:S03]  /*30e0*/  IMAD.MOV.U32 R14, RZ, RZ, RZ ;  /* 0x000000ffff0e7224 */ /* 0x000fc600078e00ff */
[----:B------:R-:W-:-:S07]  /*30f0*/  SHF.R.S32.HI R25, RZ, 0x1f, R11 ;  /* 0x0000001fff197819 */ /* 0x000fce000001140b */
.L_x_1513:
        /* <DEDUP_REMOVED lines=48> */
.L_x_1509:
[----:B------:R-:W-:Y:S05]  /*3400*/  BSYNC B1 ;  /* 0x0000000000017941 */ /* 0x000fea0003800000 */
.L_x_1508:
        /* <DEDUP_REMOVED lines=21> */
        .weak           $__internal_50_$__cuda_sm20_div_u64
        .type           $__internal_50_$__cuda_sm20_div_u64,@function
        .size           $__internal_50_$__cuda_sm20_div_u64,(.L_x_1720 - $__internal_50_$__cuda_sm20_div_u64)
$__internal_50_$__cuda_sm20_div_u64:
        /* <DEDUP_REMOVED lines=60> */
[----:B------:R-:W-:Y:S06]  /*3920*/  RET.REL.NODEC R6 `(_ZN7cutlass13device_kernelIN5flash19FlashAttnFwdCombineIN4cute5tupleIJNS3_1CILi16EEENS5_ILi64EEEEEELi7ELi256ELi1ELb0ELb1EffNS_4arch4Sm80EEEEEvNT_6ParamsE) ;  /* 0xffffffc406b47950 */ /* 0x000fec0003c3ffff */
.L_x_1514:
        /* <DEDUP_REMOVED lines=13> */
.L_x_1720:


//--------------------- .text._ZN7cutlass13device_kernelIN5flash19FlashAttnFwdCombineIN4cute5tupleIJNS3_1CILi16EEENS5_ILi64EEEEEELi6ELi256ELi1ELb0ELb1EffNS_4arch4Sm80EEEEEvNT_6ParamsE --------------------------
	.section	.text._ZN7cutlass13device_kernelIN5flash19FlashAttnFwdCombineIN4cute5tupleIJNS3_1CILi16EEENS5_ILi64EEEEEELi6ELi256ELi1ELb0ELb1EffNS_4arch4Sm80EEEEEvNT_6ParamsE,"ax",@progbits
	.align	128
.text._ZN7cutlass13device_kernelIN5flash19FlashAttnFwdCombineIN4cute5tupleIJNS3_1CILi16EEENS5_ILi64EEEEEELi6ELi256ELi1ELb0ELb1EffNS_4arch4Sm80EEEEEvNT_6ParamsE:
        .type           _ZN7cutlass13device_kernelIN5flash19FlashAttnFwdCombineIN4cute5tupleIJNS3_1CILi16EEENS5_ILi64EEEEEELi6ELi256ELi1ELb0ELb1EffNS_4arch4Sm80EEEEEvNT_6ParamsE,@function
        .size           _ZN7cutlass13device_kernelIN5flash19FlashAttnFwdCombineIN4cute5tupleIJNS3_1CILi16EEENS5_ILi64EEEEEELi6ELi256ELi1ELb0ELb1EffNS_4arch4Sm80EEEEEvNT_6ParamsE,(.L_x_1722 - _ZN7cutlass13device_kernelIN5flash19FlashAttnFwdCombineIN4cute5tupleIJNS3_1CILi16EEENS5_ILi64EEEEEELi6ELi256ELi1ELb0ELb1EffNS_4arch4Sm80EEEEEvNT_6ParamsE)
        .other          _ZN7cutlass13device_kernelIN5flash19FlashAttnFwdCombineIN4cute5tupleIJNS3_1CILi16EEENS5_ILi64EEEEEELi6ELi256ELi1ELb0ELb1EffNS_4arch4Sm80EEEEEvNT_6ParamsE,@"STO_CUDA_ENTRY STV_DEFAULT"
_ZN7cutlass13device_kernelIN5flash19FlashAttnFwdCombineIN4cute5tupleIJNS3_1CILi16EEENS5_ILi64EEEEEELi6ELi256ELi1ELb0ELb1EffNS_4arch4Sm80EEEEEvNT_6ParamsE:
        /* <DEDUP_REMOVED lines=57> */
.L_x_1515:
        /* <DEDUP_REMOVED lines=25> */
.L_x_1516:
        /* <DEDUP_REMOVED lines=101> */
.L_x_1518:
        /* <DEDUP_REMOVED lines=14> */
[----:B------:R-:W-:Y:S05]  /*0c50*/  CALL.REL.NOINC `($__internal_51_$__cuda_sm20_div_u64) ;  /* 0x00000020008c7944 */ /* 0x000fea0003c00000 */
[----:B------:R-:W-:Y:S05]  /*0c60*/  BRA `(.L_x_1520) ;  /* 0x00000000004c7947 */ /* 0x000fea0003800000 */
.L_x_1519:
        /* <DEDUP_REMOVED lines=19> */
.L_x_1520:
[----:B------:R-:W-:Y:S02]  /*0da0*/  IADD3 R8, R8, -0x1, RZ ;  /* 0xffffffff08087810 */ /* 0x000fe40007ffe0ff */
[----:B------:R-:W-:-:S03]  /*0db0*/  MOV R20, R0 ;  /* 0x0000000000147202 */ /* 0x000fc60000000f00 */
.L_x_1517:
        /* <DEDUP_REMOVED lines=106> */
.L_x_1522:
[----:B------:R-:W-:Y:S05]  /*1460*/  BSYNC B0 ;  /* 0x0000000000007941 */ /* 0x000fea0003800000 */
.L_x_1521:
        /* <DEDUP_REMOVED lines=169> */
.L_x_1524:
[----:B------:R-:W-:Y:S05]  /*1f00*/  BSYNC B0 ;  /* 0x0000000000007941 */ /* 0x000fea0003800000 */
.L_x_1523:
        /* <DEDUP_REMOVED lines=30> */
.L_x_1529:
        /* <DEDUP_REMOVED lines=142> */
.L_x_1528:
[----:B------:R-:W-:Y:S05]  /*29d0*/  BSYNC B0 ;  /* 0x0000000000007941 */ /* 0x000fea0003800000 */
.L_x_1527:
[----:B------:R-:W-:Y:S05]  /*29e0*/  @!P5 BRA `(.L_x_1526) ;  /* 0x0000000000d0d947 */ /* 0x000fea0003800000 */
[----:B------:R-:W-:Y:S01]  /*29f0*/  VIADD R8, R40, 0x3 ;  /* 0x0000000328087836 */ /* 0x000fe20000000000 */
[----:B------:R-:W-:Y:S01]  /*2a00*/  HFMA2.MMA R20, -RZ, RZ, 0, 1.78813934326171875e-07 ;  /* 0x00000003ff147435 */ /* 0x000fe200000001ff */
[----:B------:R-:W-:-:S03]  /*2a10*/  IMAD.MOV.U32 R10, RZ, RZ, RZ ;  /* 0x000000ffff0a7224 */ /* 0x000fc600078e00ff */
[----:B------:R-:W-:-:S07]  /*2a20*/  SHF.R.S32.HI R11, RZ, 0x1f, R8 ;  /* 0x0000001fff0b7819 */ /* 0x000fce0000011408 */
.L_x_1530:
        /* <DEDUP_REMOVED lines=48> */
.L_x_1526:
[----:B------:R-:W-:Y:S05]  /*2d30*/  BSYNC B1 ;  /* 0x0000000000017941 */ /* 0x000fea0003800000 */
.L_x_1525:
        /* <DEDUP_REMOVED lines=21> */
        .weak           $__internal_51_$__cuda_sm20_div_u64
        .type           $__internal_51_$__cuda_sm20_div_u64,@function
        .size           $__internal_51_$__cuda_sm20_div_u64,(.L_x_1722 - $__internal_51_$__cuda_sm20_div_u64)
$__internal_51_$__cuda_sm20_div_u64:
        /* <DEDUP_REMOVED lines=61> */
[----:B------:R-:W-:Y:S06]  /*3260*/  RET.REL.NODEC R2 `(_ZN7cutlass13device_kernelIN5flash19FlashAttnFwdCombineIN4cute5tupleIJNS3_1CILi16EEENS5_ILi64EEEEEELi6ELi256ELi1ELb0ELb1EffNS_4arch4Sm80EEEEEvNT_6ParamsE) ;  /* 0xffffffcc02647950 */ /* 0x000fec0003c3ffff */
.L_x_1531:
        /* <DEDUP_REMOVED lines=9> */
.L_x_1722:


//--------------------- .text._ZN7cutlass13device_kernelIN5flash19FlashAttnFwdCombineIN4cute5tupleIJNS3_1CILi16EEENS5_ILi64EEEEEELi5ELi256ELi1ELb0ELb1EffNS_4arch4Sm80EEEEEvNT_6ParamsE --------------------------
	.section	.text._ZN7cutlass13device_kernelIN5flash19FlashAttnFwdCombineIN4cute5tupleIJNS3_1CILi16EEENS5_ILi64EEEEEELi5ELi256ELi1ELb0ELb1EffNS_4arch4Sm80EEEEEvNT_6ParamsE,"ax",@progbits
	.align	128
.text._ZN7cutlass13device_kernelIN5flash19FlashAttnFwdCombineIN4cute5tupleIJNS3_1CILi16EEENS5_ILi64EEEEEELi5ELi256ELi1ELb0ELb1EffNS_4arch4Sm80EEEEEvNT_6ParamsE:
        .type           _ZN7cutlass13device_kernelIN5flash19FlashAttnFwdCombineIN4cute5tupleIJNS3_1CILi16EEENS5_ILi64EEEEEELi5ELi256ELi1ELb0ELb1EffNS_4arch4Sm80EEEEEvNT_6ParamsE,@function
        .size           _ZN7cutlass13device_kernelIN5flash19FlashAttnFwdCombineIN4cute5tupleIJNS3_1CILi16EEENS5_ILi64EEEEEELi5ELi256ELi1ELb0ELb1EffNS_4arch4Sm80EEEEEvNT_6ParamsE,(.L_x_1724 - _ZN7cutlass13device_kernelIN5flash19FlashAttnFwdCombineIN4cute5tupleIJNS3_1CILi16EEENS5_ILi64EEEEEELi5ELi256ELi1ELb0ELb1EffNS_4arch4Sm80EEEEEvNT_6ParamsE)
        .other          _ZN7cutlass13device_kernelIN5flash19FlashAttnFwdCombineIN4cute5tupleIJNS3_1CILi16EEENS5_ILi64EEEEEELi5ELi256ELi1ELb0ELb1EffNS_4arch4Sm80EEEEEvNT_6ParamsE,@"STO_CUDA_ENTRY STV_DEFAULT"
_ZN7cutlass13device_kernelIN5flash19FlashAttnFwdCombineIN4cute5tupleIJNS3_1CILi16EEENS5_ILi64EEEEEELi5ELi256ELi1ELb0ELb1EffNS_4arch4Sm80EEEEEvNT_6ParamsE:
        /* <DEDUP_REMOVED lines=57> */
.L_x_1532:
        /* <DEDUP_REMOVED lines=25> */
.L_x_1533:
        /* <DEDUP_REMOVED lines=101> */
.L_x_1535:
        /* <DEDUP_REMOVED lines=14> */
[----:B------:R-:W-:Y:S05]  /*0c50*/  CALL.REL.NOINC `($__internal_52_$__cuda_sm20_div_u64) ;  /* 0x0000001c00ac7944 */ /* 0x000fea0003c00000 */
[----:B------:R-:W-:Y:S05]  /*0c60*/  BRA `(.L_x_1537) ;  /* 0x00000000004c7947 */ /* 0x000fea0003800000 */
.L_x_1536:
        /* <DEDUP_REMOVED lines=19> */
.L_x_1537:
[----:B------:R-:W-:Y:S02]  /*0da0*/  IADD3 R8, R8, -0x1, RZ ;  /* 0xffffffff08087810 */ /* 0x000fe40007ffe0ff */
[----:B------:R-:W-:-:S03]  /*0db0*/  MOV R20, R0 ;  /* 0x0000000000147202 */ /* 0x000fc60000000f00 */
.L_x_1534:
        /* <DEDUP_REMOVED lines=70> */
.L_x_1539:
[----:B------:R-:W-:Y:S05]  /*1220*/  BSYNC B0 ;  /* 0x0000000000007941 */ /* 0x000fea0003800000 */
.L_x_1538:
        /* <DEDUP_REMOVED lines=152> */
.L_x_1541:
[----:B------:R-:W-:Y:S05]  /*1bb0*/  BSYNC B0 ;  /* 0x0000000000007941 */ /* 0x000fea0003800000 */
.L_x_1540:
        /* <DEDUP_REMOVED lines=27> */
.L_x_1546:
        /* <DEDUP_REMOVED lines=142> */
.L_x_1545:
[----:B------:R-:W-:Y:S05]  /*2650*/  BSYNC B0 ;  /* 0x0000000000007941 */ /* 0x000fea0003800000 */
.L_x_1544:
[----:B------:R-:W-:Y:S05]  /*2660*/  @!P5 BRA `(.L_x_1543) ;  /* 0x0000000000d0d947 */ /* 0x000fea0003800000 */
[----:B------:R-:W-:Y:S01]  /*2670*/  VIADD R8, R40, 0x3 ;  /* 0x0000000328087836 */ /* 0x000fe20000000000 */
[----:B------:R-:W-:Y:S01]  /*2680*/  HFMA2.MMA R20, -RZ, RZ, 0, 1.78813934326171875e-07 ;  /* 0x00000003ff147435 */ /* 0x000fe200000001ff */
[----:B------:R-:W-:-:S03]  /*2690*/  IMAD.MOV.U32 R10, RZ, RZ, RZ ;  /* 0x000000ffff0a7224 */ /* 0x000fc600078e00ff */
[----:B------:R-:W-:-:S07]  /*26a0*/  SHF.R.S32.HI R11, RZ, 0x1f, R8 ;  /* 0x0000001fff0b7819 */ /* 0x000fce0000011408 */
.L_x_1547:
        /* <DEDUP_REMOVED lines=48> */
.L_x_1543:
[----:B------:R-:W-:Y:S05]  /*29b0*/  BSYNC B1 ;  /* 0x0000000000017941 */ /* 0x000fea0003800000 */
.L_x_1542:
        /* <DEDUP_REMOVED lines=21> */
        .weak           $__internal_52_$__cuda_sm20_div_u64
        .type           $__internal_52_$__cuda_sm20_div_u64,@function
        .size           $__internal_52_$__cuda_sm20_div_u64,(.L_x_1724 - $__internal_52_$__cuda_sm20_div_u64)
$__internal_52_$__cuda_sm20_div_u64:
        /* <DEDUP_REMOVED lines=61> */
[----:B------:R-:W-:Y:S06]  /*2ee0*/  RET.REL.NODEC R2 `(_ZN7cutlass13device_kernelIN5flash19FlashAttnFwdCombineIN4cute5tupleIJNS3_1CILi16EEENS5_ILi64EEEEEELi5ELi256ELi1ELb0ELb1EffNS_4arch4Sm80EEEEEvNT_6ParamsE) ;  /* 0xffffffd002447950 */ /* 0x000fec0003c3ffff */
.L_x_1548:
        /* <DEDUP_REMOVED lines=9> */
.L_x_1724:


//--------------------- .text._ZN7cutlass13device_kernelIN5flash19FlashAttnFwdCombineIN4cute5tupleIJNS3_1CILi16EEENS5_ILi64EEEEEELi4ELi256ELi1ELb0ELb1EffNS_4arch4Sm80EEEEEvNT_6ParamsE --------------------------
	.section	.text._ZN7cutlass13device_kernelIN5flash19FlashAttnFwdCombineIN4cute5tupleIJNS3_1CILi16EEENS5_ILi64EEEEEELi4ELi256ELi1ELb0ELb1EffNS_4arch4Sm80EEEEEvNT_6ParamsE,"ax",@progbits
	.align	128
.text._ZN7cutlass13device_kernelIN5flash19FlashAttnFwdCombineIN4cute5tupleIJNS3_1CILi16EEENS5_ILi64EEEEEELi4ELi256ELi1ELb0ELb1EffNS_4arch4Sm80EEEEEvNT_6ParamsE:
        .type           _ZN7cutlass13device_kernelIN5flash19FlashAttnFwdCombineIN4cute5tupleIJNS3_1CILi16EEENS5_ILi64EEEEEELi4ELi256ELi1ELb0ELb1EffNS_4arch4Sm80EEEEEvNT_6ParamsE,@function
        .size           _ZN7cutlass13device_kernelIN5flash19FlashAttnFwdCombineIN4cute5tupleIJNS3_1CILi16EEENS5_ILi64EEEEEELi4ELi256ELi1ELb0ELb1EffNS_4arch4Sm80EEEEEvNT_6ParamsE,(.L_x_1726 - _ZN7cutlass13device_kernelIN5flash19FlashAttnFwdCombineIN4cute5tupleIJNS3_1CILi16EEENS5_ILi64EEEEEELi4ELi256ELi1ELb0ELb1EffNS_4arch4Sm80EEEEEvNT_6ParamsE)
        .other          _ZN7cutlass13device_kernelIN5flash19FlashAttnFwdCombineIN4cute5tupleIJNS3_1CILi16EEENS5_ILi64EEEEEELi4ELi256ELi1ELb0ELb1EffNS_4arch4Sm80EEEEEvNT_6ParamsE,@"STO_CUDA_ENTRY STV_DEFAULT"
_ZN7cutlass13device_kernelIN5flash19FlashAttnFwdCombineIN4cute5tupleIJNS3_1CILi16EEENS5_ILi64EEEEEELi4ELi256ELi1ELb0ELb1EffNS_4arch4Sm80EEEEEvNT_6ParamsE:
        /* <DEDUP_REMOVED lines=57> */
.L_x_1549:
        /* <DEDUP_REMOVED lines=25> */
.L_x_1550:
        /* <DEDUP_REMOVED lines=101> */
.L_x_1552:
        /* <DEDUP_REMOVED lines=14> */
[----:B------:R-:W-:Y:S05]  /*0c50*/  CALL.REL.NOINC `($__internal_53_$__cuda_sm20_div_u64) ;  /* 0x0000001c003c7944 */ /* 0x000fea0003c00000 */
[----:B------:R-:W-:Y:S05]  /*0c60*/  BRA `(.L_x_1554) ;  /* 0x00000000004c7947 */ /* 0x000fea0003800000 */
.L_x_1553:
        /* <DEDUP_REMOVED lines=19> */
.L_x_1554:
[----:B------:R-:W-:Y:S02]  /*0da0*/  IADD3 R8, R8, -0x1, RZ ;  /* 0xffffffff08087810 */ /* 0x000fe40007ffe0ff */
[----:B------:R-:W-:-:S07]  /*0db0*/  MOV R20, R0 ;  /* 0x0000000000147202 */ /* 0x000fce0000000f00 */
.L_x_1551:
        /* <DEDUP_REMOVED lines=52> */
.L_x_1556:
[----:B------:R-:W-:Y:S05]  /*1100*/  BSYNC B0 ;  /* 0x0000000000007941 */ /* 0x000fea0003800000 */
.L_x_1555:
        /* <DEDUP_REMOVED lines=143> */
.L_x_1558:
[----:B------:R-:W-:Y:S05]  /*1a00*/  BSYNC B0 ;  /* 0x0000000000007941 */ /* 0x000fea0003800000 */
.L_x_1557:
        /* <DEDUP_REMOVED lines=26> */
.L_x_1563:
        /* <DEDUP_REMOVED lines=142> */
.L_x_1562:
[----:B------:R-:W-:Y:S05]  /*2490*/  BSYNC B0 ;  /* 0x0000000000007941 */ /* 0x000fea0003800000 */
.L_x_1561:
[----:B------:R-:W-:Y:S05]  /*24a0*/  @!P5 BRA `(.L_x_1560) ;  /* 0x0000000000d0d947 */ /* 0x000fea0003800000 */
[----:B------:R-:W-:Y:S01]  /*24b0*/  VIADD R8, R40, 0x3 ;  /* 0x0000000328087836 */ /* 0x000fe20000000000 */
[----:B------:R-:W-:Y:S01]  /*24c0*/  HFMA2.MMA R20, -RZ, RZ, 0, 1.78813934326171875e-07 ;  /* 0x00000003ff147435 */ /* 0x000fe200000001ff */
[----:B------:R-:W-:-:S03]  /*24d0*/  IMAD.MOV.U32 R10, RZ, RZ, RZ ;  /* 0x000000ffff0a7224 */ /* 0x000fc600078e00ff */
[----:B------:R-:W-:-:S07]  /*24e0*/  SHF.R.S32.HI R11, RZ, 0x1f, R8 ;  /* 0x0000001fff0b7819 */ /* 0x000fce0000011408 */
.L_x_1564:
        /* <DEDUP_REMOVED lines=48> */
.L_x_1560:
[----:B------:R-:W-:Y:S05]  /*27f0*/  BSYNC B1 ;  /* 0x0000000000017941 */ /* 0x000fea0003800000 */
.L_x_1559:
        /* <DEDUP_REMOVED lines=21> */
        .weak           $__internal_53_$__cuda_sm20_div_u64
        .type           $__internal_53_$__cuda_sm20_div_u64,@function
        .size           $__internal_53_$__cuda_sm20_div_u64,(.L_x_1726 - $__internal_53_$__cuda_sm20_div_u64)
$__internal_53_$__cuda_sm20_div_u64:
        /* <DEDUP_REMOVED lines=61> */
[----:B------:R-:W-:Y:S06]  /*2d20*/  RET.REL.NODEC R2 `(_ZN7cutlass13device_kernelIN5flash19FlashAttnFwdCombineIN4cute5tupleIJNS3_1CILi16EEENS5_ILi64EEEEEELi4ELi256ELi1ELb0ELb1EffNS_4arch4Sm80EEEEEvNT_6ParamsE) ;  /* 0xffffffd002b47950 */ /* 0x000fec0003c3ffff */
.L_x_1565:
        /* <DEDUP_REMOVED lines=13> */
.L_x_1726:


//--------------------- .nv.global.init           --------------------------
	.section	.nv.global.init,"aw",@progbits
.nv.global.init:
	.type		$str$16,@object
	.size		$str$16,(__unnamed_1 - $str$16)
$str$16:
        /*0000*/ 	.byte	0x64, 0x69, 0x76, 0x69, 0x73, 0x6f, 0x72, 0x5f, 0x20, 0x3e, 0x3d, 0x20, 0x30, 0x00
	.type		__unnamed_1,@object
	.size		__unnamed_1,($str$17 - __unnamed_1)
__unnamed_1:
        /*000e*/ 	.byte	0x63, 0x75, 0x74, 0x6c, 0x61, 0x73, 0x73, 0x3a, 0x3a, 0x46, 0x61, 0x73, 0x74, 0x44, 0x69, 0x76
        /*001e*/ 	.byte	0x6d, 0x6f, 0x64, 0x3a, 0x3a, 0x46, 0x61, 0x73, 0x74, 0x44, 0x69, 0x76, 0x6d, 0x6f, 0x64, 0x28
        /*002e*/ 	.byte	0x69, 0x6e, 0x74, 0x29, 0x00
	.type		$str$17,@object
	.size		$str$17,(.L_13 - $str$17)
$str$17:
        /*0033*/ 	.byte	0x2f, 0x74, 0x6d, 0x70, 0x2f, 0x6f, 0x73, 0x73, 0x5f, 0x6b, 0x65, 0x72, 0x6e, 0x65, 0x6c, 0x73
        /*0043*/ 	.byte	0x5f, 0x73, 0x72, 0x63, 0x2f, 0x66, 0x6c, 0x61, 0x73, 0x68, 0x5f, 0x61, 0x74, 0x74, 0x65, 0x6e
        /*0053*/ 	.byte	0x74, 0x69, 0x6f, 0x6e, 0x2f, 0x63, 0x73, 0x72, 0x63, 0x2f, 0x63, 0x75, 0x74, 0x6c, 0x61, 0x73
        /*0063*/ 	.byte	0x73, 0x2f, 0x69, 0x6e, 0x63, 0x6c, 0x75, 0x64, 0x65, 0x2f, 0x63, 0x75, 0x74, 0x6c, 0x61, 0x73
        /*0073*/ 	.byte	0x73, 0x2f, 0x66, 0x61, 0x73, 0x74, 0x5f, 0x6d, 0x61, 0x74, 0x68, 0x2e, 0x68, 0x00
.L_13:


//--------------------- .nv.shared._ZN7cutlass13device_kernelIN5flash19FlashAttnFwdCombineIN4cute5tupleIJNS3_1CILi8EEENS5_ILi128EEEEEELi8ELi256ELi1ELb0ELb0ENS_10bfloat16_tEfNS_4arch4Sm90EEEEEvNT_6ParamsE --------------------------
	.section	.nv.shared._ZN7cutlass13device_kernelIN5flash19FlashAttnFwdCombineIN4cute5tupleIJNS3_1CILi8EEENS5_ILi128EEEEEELi8ELi256ELi1ELb0ELb0ENS_10bfloat16_tEfNS_4arch4Sm90EEEEEvNT_6ParamsE,"aw",@nobits
	.sectionflags	@""
	.align	16
	.zero		1024


//--------------------- .nv.shared.reserved.0     --------------------------
	.section	.nv.shared.reserved.0,"aw",@nobits
	.weak		__nv_reservedSMEM_offset_0_alias
	.size		__nv_reservedSMEM_offset_0_alias, 0, 0
	.other		__nv_reservedSMEM_offset_0_alias,@"STO_CUDA_RESERVED_SHARED STV_DEFAULT"
__nv_reservedSMEM_offset_0_alias:
	.zero		0


//--------------------- .nv.global                --------------------------
	.section	.nv.global,"aw",@nobits
.nv.global:
	.type		_ZN56_INTERNAL_79951ed2_20_flash_fwd_combine_cu_ef95aea4_32204cute1_E,@object
	.size		_ZN56_INTERNAL_79951ed2_20_flash_fwd_combine_cu_ef95aea4_32204cute1_E,(_ZN56_INTERNAL_79951ed2_20_flash_fwd_combine_cu_ef95aea4_32204cuda3std3__45__cpo6cbeginE - _ZN56_INTERNAL_79951ed2_20_flash_fwd_combine_cu_ef95aea4_32204cute1_E)
_ZN56_INTERNAL_79951ed2_20_flash_fwd_combine_cu_ef95aea4_32204cute1_E:
	.zero		1
	.type		_ZN56_INTERNAL_79951ed2_20_flash_fwd_combine_cu_ef95aea4_32204cuda3std3__45__cpo6cbeginE,@object
	.size		_ZN56_INTERNAL_79951ed2_20_flash_fwd_combine_cu_ef95aea4_32204cuda3std3__45__cpo6cbeginE,(_ZN56_INTERNAL_79951ed2_20_flash_fwd_combine_cu_ef95aea4_32204cuda3std3__48in_placeE - _ZN56_INTERNAL_79951ed2_20_flash_fwd_combine_cu_ef95aea4_32204cuda3std3__45__cpo6cbeginE)
_ZN56_INTERNAL_79951ed2_20_flash_fwd_combine_cu_ef95aea4_32204cuda3std3__45__cpo6cbeginE:
	.zero		1
	.type		_ZN56_INTERNAL_79951ed2_20_flash_fwd_combine_cu_ef95aea4_32204cuda3std3__48in_placeE,@object
	.size		_ZN56_INTERNAL_79951ed2_20_flash_fwd_combine_cu_ef95aea4_32204cuda3std3__48in_placeE,(_ZN56_INTERNAL_79951ed2_20_flash_fwd_combine_cu_ef95aea4_32204cuda3std6ranges3__45__cpo9iter_moveE - _ZN56_INTERNAL_79951ed2_20_flash_fwd_combine_cu_ef95aea4_32204cuda3std3__48in_placeE)
_ZN56_INTERNAL_79951ed2_20_flash_fwd_combine_cu_ef95aea4_32204cuda3std3__48in_placeE:
	.zero		1
	.type		_ZN56_INTERNAL_79951ed2_20_flash_fwd_combine_cu_ef95aea4_32204cuda3std6ranges3__45__cpo9iter_moveE,@object
	.size		_ZN56_INTERNAL_79951ed2_20_flash_fwd_combine_cu_ef95aea4_32204cuda3std6ranges3__45__cpo9iter_moveE,(_ZN56_INTERNAL_79951ed2_20_flash_fwd_combine_cu_ef95aea4_32204cuda3std3__45__cpo5beginE - _ZN56_INTERNAL_79951ed2_20_flash_fwd_combine_cu_ef95aea4_32204cuda3std6ranges3__45__cpo9iter_moveE)
_ZN56_INTERNAL_79951ed2_20_flash_fwd_combine_cu_ef95aea4_32204cuda3std6ranges3__45__cpo9iter_moveE:
	.zero		1
	.type		_ZN56_INTERNAL_79951ed2_20_flash_fwd_combine_cu_ef95aea4_32204cuda3std3__45__cpo5beginE,@object
	.size		_ZN56_INTERNAL_79951ed2_20_flash_fwd_combine_cu_ef95aea4_32204cuda3std3__45__cpo5beginE,(_ZN56_INTERNAL_79951ed2_20_flash_fwd_combine_cu_ef95aea4_32204cuda3std3__458_GLOBAL__N__79951ed2_20_flash_fwd_combine_cu_ef95aea4_32206ignoreE - _ZN56_INTERNAL_79951ed2_20_flash_fwd_combine_cu_ef95aea4_32204cuda3std3__45__cpo5beginE)
_ZN56_INTERNAL_79951ed2_20_flash_fwd_combine_cu_ef95aea4_32204cuda3std3__45__cpo5beginE:
	.zero		1
	.type		_ZN56_INTERNAL_79951ed2_20_flash_fwd_combine_cu_ef95aea4_32204cuda3std3__458_GLOBAL__N__79951ed2_20_flash_fwd_combine_cu_ef95aea4_32206ignoreE,@object
	.size		_ZN56_INTERNAL_79951ed2_20_flash_fwd_combine_cu_ef95aea4_32204cuda3std3__458_GLOBAL__N__79951ed2_20_flash_fwd_combine_cu_ef95aea4_32206ignoreE,(_ZN56_INTERNAL_79951ed2_20_flash_fwd_combine_cu_ef95aea4_32204cute7productE - _ZN56_INTERNAL_79951ed2_20_flash_fwd_combine_cu_ef95aea4_32204cuda3std3__458_GLOBAL__N__79951ed2_20_flash_fwd_combine_cu_ef95aea4_32206ignoreE)
_ZN56_INTERNAL_79951ed2_20_flash_fwd_combine_cu_ef95aea4_32204cuda3std3__458_GLOBAL__N__79951ed2_20_flash_fwd_combine_cu_ef95aea4_32206ignoreE:
	.zero		1
	.type		_ZN56_INTERNAL_79951ed2_20_flash_fwd_combine_cu_ef95aea4_32204cute7productE,@object
	.size		_ZN56_INTERNAL_79951ed2_20_flash_fwd_combine_cu_ef95aea4_32204cute7productE,(_ZN56_INTERNAL_79951ed2_20_flash_fwd_combine_cu_ef95aea4_32204cuda3std3__45__cpo3endE - _ZN56_INTERNAL_79951ed2_20_flash_fwd_combine_cu_ef95aea4_32204cute7productE)
_ZN56_INTERNAL_79951ed2_20_flash_fwd_combine_cu_ef95aea4_32204cute7productE:
	.zero		1
	.type		_ZN56_INTERNAL_79951ed2_20_flash_fwd_combine_cu_ef95aea4_32204cuda3std3__45__cpo3endE,@object
	.size		_ZN56_INTERNAL_79951ed2_20_flash_fwd_combine_cu_ef95aea4_32204cuda3std3__45__cpo3endE,(_ZN56_INTERNAL_79951ed2_20_flash_fwd_combine_cu_ef95aea4_32204cuda3std3__419piecewise_constructE - _ZN56_INTERNAL_79951ed2_20_flash_fwd_combine_cu_ef95aea4_32204cuda3std3__45__cpo3endE)
_ZN56_INTERNAL_79951ed2_20_flash_fwd_combine_cu_ef95aea4_32204cuda3std3__45__cpo3endE:
	.zero		1
	.type		_ZN56_INTERNAL_79951ed2_20_flash_fwd_combine_cu_ef95aea4_32204cuda3std3__419piecewise_constructE,@object
	.size		_ZN56_INTERNAL_79951ed2_20_flash_fwd_combine_cu_ef95aea4_32204cuda3std3__419piecewise_constructE,(_ZN56_INTERNAL_79951ed2_20_flash_fwd_combine_cu_ef95aea4_32204cuda3std3__45__cpo4cendE - _ZN56_INTERNAL_79951ed2_20_flash_fwd_combine_cu_ef95aea4_32204cuda3std3__419piecewise_constructE)
_ZN56_INTERNAL_79951ed2_20_flash_fwd_combine_cu_ef95aea4_32204cuda3std3__419piecewise_constructE:
	.zero		1
	.type		_ZN56_INTERNAL_79951ed2_20_flash_fwd_combine_cu_ef95aea4_32204cuda3std3__45__cpo4cendE,@object
	.size		_ZN56_INTERNAL_79951ed2_20_flash_fwd_combine_cu_ef95aea4_32204cuda3std3__45__cpo4cendE,(_ZN56_INTERNAL_79951ed2_20_flash_fwd_combine_cu_ef95aea4_32204cuda3std6ranges3__45__cpo4swapE - _ZN56_INTERNAL_79951ed2_20_flash_fwd_combine_cu_ef95aea4_32204cuda3std3__45__cpo4cendE)
_ZN56_INTERNAL_79951ed2_20_flash_fwd_combine_cu_ef95aea4_32204cuda3std3__45__cpo4cendE:
	.zero		1
	.type		_ZN56_INTERNAL_79951ed2_20_flash_fwd_combine_cu_ef95aea4_32204cuda3std6ranges3__45__cpo4swapE,@object
	.size		_ZN56_INTERNAL_79951ed2_20_flash_fwd_combine_cu_ef95aea4_32204cuda3std6ranges3__45__cpo4swapE,(.L_8 - _ZN56_INTERNAL_79951ed2_20_flash_fwd_combine_cu_ef95aea4_32204cuda3std6ranges3__45__cpo4swapE)
_ZN56_INTERNAL_79951ed2_20_flash_fwd_combine_cu_ef95aea4_32204cuda3std6ranges3__45__cpo4swapE:
	.zero		1
.L_8:


//--------------------- .nv.shared._ZN7cutlass13device_kernelIN5flash19FlashAttnFwdCombineIN4cute5tupleIJNS3_1CILi8EEENS5_ILi128EEEEEELi7ELi256ELi1ELb0ELb0ENS_10bfloat16_tEfNS_4arch4Sm90EEEEEvNT_6ParamsE --------------------------
	.section	.nv.shared._ZN7cutlass13device_kernelIN5flash19FlashAttnFwdCombineIN4cute5tupleIJNS3_1CILi8EEENS5_ILi128EEEEEELi7ELi256ELi1ELb0ELb0ENS_10bfloat16_tEfNS_4arch4Sm90EEEEEvNT_6ParamsE,"aw",@nobits
	.sectionflags	@""
	.align	16
	.zero		1024


//--------------------- .nv.shared._ZN7cutlass13device_kernelIN5flash19FlashAttnFwdCombineIN4cute5tupleIJNS3_1CILi8EEENS5_ILi128EEEEEELi6ELi256ELi1ELb0ELb0ENS_10bfloat16_tEfNS_4arch4Sm90EEEEEvNT_6ParamsE --------------------------
	.section	.nv.shared._ZN7cutlass13device_kernelIN5flash19FlashAttnFwdCombineIN4cute5tupleIJNS3_1CILi8EEENS5_ILi128EEEEEELi6ELi256ELi1ELb0ELb0ENS_10bfloat16_tEfNS_4arch4Sm90EEEEEvNT_6ParamsE,"aw",@nobits
	.sectionflags	@""
	.align	16
	.zero		1024


//--------------------- .nv.shared._ZN7cutlass13device_kernelIN5flash19FlashAttnFwdCombineIN4cute5tupleIJNS3_1CILi8EEENS5_ILi128EEEEEELi5ELi256ELi1ELb0ELb0ENS_10bfloat16_tEfNS_4arch4Sm90EEEEEvNT_6ParamsE --------------------------
	.section	.nv.shared._ZN7cutlass13device_kernelIN5flash19FlashAttnFwdCombineIN4cute5tupleIJNS3_1CILi8EEENS5_ILi128EEEEEELi5ELi256ELi1ELb0ELb0ENS_10bfloat16_tEfNS_4arch4Sm90EEEEEvNT_6ParamsE,"aw",@nobits
	.sectionflags	@""
	.align	16
	.zero		1024


//--------------------- .nv.shared._ZN7cutlass13device_kernelIN5flash19FlashAttnFwdCombineIN4cute5tupleIJNS3_1CILi8EEENS5_ILi128EEEEEELi8ELi256ELi1ELb0ELb1ENS_10bfloat16_tEfNS_4arch4Sm90EEEEEvNT_6ParamsE --------------------------
	.section	.nv.shared._ZN7cutlass13device_kernelIN5flash19FlashAttnFwdCombineIN4cute5tupleIJNS3_1CILi8EEENS5_ILi128EEEEEELi8ELi256ELi1ELb0ELb1ENS_10bfloat16_tEfNS_4arch4Sm90EEEEEvNT_6ParamsE,"aw",@nobits
	.sectionflags	@""
	.align	16
	.zero		1024


//--------------------- .nv.shared._ZN7cutlass13device_kernelIN5flash19FlashAttnFwdCombineIN4cute5tupleIJNS3_1CILi8EEENS5_ILi128EEEEEELi7ELi256ELi1ELb0ELb1ENS_10bfloat16_tEfNS_4arch4Sm90EEEEEvNT_6ParamsE --------------------------
	.section	.nv.shared._ZN7cutlass13device_kernelIN5flash19FlashAttnFwdCombineIN4cute5tupleIJNS3_1CILi8EEENS5_ILi128EEEEEELi7ELi256ELi1ELb0ELb1ENS_10bfloat16_tEfNS_4arch4Sm90EEEEEvNT_6ParamsE,"aw",@nobits
	.sectionflags	@""
	.align	16
	.zero		1024


//--------------------- .nv.shared._ZN7cutlass13device_kernelIN5flash19FlashAttnFwdCombineIN4cute5tupleIJNS3_1CILi8EEENS5_ILi128EEEEEELi6ELi256ELi1ELb0ELb1ENS_10bfloat16_tEfNS_4arch4Sm90EEEEEvNT_6ParamsE --------------------------
	.section	.nv.shared._ZN7cutlass13device_kernelIN5flash19FlashAttnFwdCombineIN4cute5tupleIJNS3_1CILi8EEENS5_ILi128EEEEEELi6ELi256ELi1ELb0ELb1ENS_10bfloat16_tEfNS_4arch4Sm90EEEEEvNT_6ParamsE,"aw",@nobits
	.sectionflags	@""
	.align	16
	.zero		1024


//--------------------- .nv.shared._ZN7cutlass13device_kernelIN5flash19FlashAttnFwdCombineIN4cute5tupleIJNS3_1CILi8EEENS5_ILi128EEEEEELi5ELi256ELi1ELb0ELb1ENS_10bfloat16_tEfNS_4arch4Sm90EEEEEvNT_6ParamsE --------------------------
	.section	.nv.shared._ZN7cutlass13device_kernelIN5flash19FlashAttnFwdCombineIN4cute5tupleIJNS3_1CILi8EEENS5_ILi128EEEEEELi5ELi256ELi1ELb0ELb1ENS_10bfloat16_tEfNS_4arch4Sm90EEEEEvNT_6ParamsE,"aw",@nobits
	.sectionflags	@""
	.align	16
	.zero		1024


//--------------------- .nv.shared._ZN7cutlass13device_kernelIN5flash19FlashAttnFwdCombineIN4cute5tupleIJNS3_1CILi8EEENS5_ILi128EEEEEELi8ELi256ELi1ELb0ELb0ENS_10bfloat16_tEfNS_4arch4Sm80EEEEEvNT_6ParamsE --------------------------
	.section	.nv.shared._ZN7cutlass13device_kernelIN5flash19FlashAttnFwdCombineIN4cute5tupleIJNS3_1CILi8EEENS5_ILi128EEEEEELi8ELi256ELi1ELb0ELb0ENS_10bfloat16_tEfNS_4arch4Sm80EEEEEvNT_6ParamsE,"aw",@nobits
	.sectionflags	@""
	.align	16
	.zero		1024


//--------------------- .nv.shared._ZN7cutlass13device_kernelIN5flash19FlashAttnFwdCombineIN4cute5tupleIJNS3_1CILi8EEENS5_ILi128EEEEEELi7ELi256ELi1ELb0ELb0ENS_10bfloat16_tEfNS_4arch4Sm80EEEEEvNT_6ParamsE --------------------------
	.section	.nv.shared._ZN7cutlass13device_kernelIN5flash19FlashAttnFwdCombineIN4cute5tupleIJNS3_1CILi8EEENS5_ILi128EEEEEELi7ELi256ELi1ELb0ELb0ENS_10bfloat16_tEfNS_4arch4Sm80EEEEEvNT_6ParamsE,"aw",@nobits
	.sectionflags	@""
	.align	16
	.zero		1024


//--------------------- .nv.shared._ZN7cutlass13device_kernelIN5flash19FlashAttnFwdCombineIN4cute5tupleIJNS3_1CILi8EEENS5_ILi128EEEEEELi6ELi256ELi1ELb0ELb0ENS_10bfloat16_tEfNS_4arch4Sm80EEEEEvNT_6ParamsE --------------------------
	.section	.nv.shared._ZN7cutlass13device_kernelIN5flash19FlashAttnFwdCombineIN4cute5tupleIJNS3_1CILi8EEENS5_ILi128EEEEEELi6ELi256ELi1ELb0ELb0ENS_10bfloat16_tEfNS_4arch4Sm80EEEEEvNT_6ParamsE,"aw",@nobits
	.sectionflags	@""
	.align	16
	.zero		1024


//--------------------- .nv.shared._ZN7cutlass13device_kernelIN5flash19FlashAttnFwdCombineIN4cute5tupleIJNS3_1CILi8EEENS5_ILi128EEEEEELi5ELi256ELi1ELb0ELb0ENS_10bfloat16_tEfNS_4arch4Sm80EEEEEvNT_6ParamsE --------------------------
	.section	.nv.shared._ZN7cutlass13device_kernelIN5flash19FlashAttnFwdCombineIN4cute5tupleIJNS3_1CILi8EEENS5_ILi128EEEEEELi5ELi256ELi1ELb0ELb0ENS_10bfloat16_tEfNS_4arch4Sm80EEEEEvNT_6ParamsE,"aw",@nobits
	.sectionflags	@""
	.align	16
	.zero		1024


//--------------------- .nv.shared._ZN7cutlass13device_kernelIN5flash19FlashAttnFwdCombineIN4cute5tupleIJNS3_1CILi8EEENS5_ILi128EEEEEELi8ELi256ELi1ELb0ELb1ENS_10bfloat16_tEfNS_4arch4Sm80EEEEEvNT_6ParamsE --------------------------
	.section	.nv.shared._ZN7cutlass13device_kernelIN5flash19FlashAttnFwdCombineIN4cute5tupleIJNS3_1CILi8EEENS5_ILi128EEEEEELi8ELi256ELi1ELb0ELb1ENS_10bfloat16_tEfNS_4arch4Sm80EEEEEvNT_6ParamsE,"aw",@nobits
	.sectionflags	@""
	.align	16
	.zero		1024


//--------------------- .nv.shared._ZN7cutlass13device_kernelIN5flash19FlashAttnFwdCombineIN4cute5tupleIJNS3_1CILi8EEENS5_ILi128EEEEEELi7ELi256ELi1ELb0ELb1ENS_10bfloat16_tEfNS_4arch4Sm80EEEEEvNT_6ParamsE --------------------------
	.section	.nv.shared._ZN7cutlass13device_kernelIN5flash19FlashAttnFwdCombineIN4cute5tupleIJNS3_1CILi8EEENS5_ILi128EEEEEELi7ELi256ELi1ELb0ELb1ENS_10bfloat16_tEfNS_4arch4Sm80EEEEEvNT_6ParamsE,"aw",@nobits
	.sectionflags	@""
	.align	16
	.zero		1024


//--------------------- .nv.shared._ZN7cutlass13device_kernelIN5flash19FlashAttnFwdCombineIN4cute5tupleIJNS3_1CILi8EEENS5_ILi128EEEEEELi6ELi256ELi1ELb0ELb1ENS_10bfloat16_tEfNS_4arch4Sm80EEEEEvNT_6ParamsE --------------------------
	.section	.nv.shared._ZN7cutlass13device_kernelIN5flash19FlashAttnFwdCombineIN4cute5tupleIJNS3_1CILi8EEENS5_ILi128EEEEEELi6ELi256ELi1ELb0ELb1ENS_10bfloat16_tEfNS_4arch4Sm80EEEEEvNT_6ParamsE,"aw",@nobits
	.sectionflags	@""
	.align	16
	.zero		1024


//--------------------- .nv.shared._ZN7cutlass13device_kernelIN5flash19FlashAttnFwdCombineIN4cute5tupleIJNS3_1CILi8EEENS5_ILi128EEEEEELi5ELi256ELi1ELb0ELb1ENS_10bfloat16_tEfNS_4arch4Sm80EEEEEvNT_6ParamsE --------------------------
	.section	.nv.shared._ZN7cutlass13device_kernelIN5flash19FlashAttnFwdCombineIN4cute5tupleIJNS3_1CILi8EEENS5_ILi128EEEEEELi5ELi256ELi1ELb0ELb1ENS_10bfloat16_tEfNS_4arch4Sm80EEEEEvNT_6ParamsE,"aw",@nobits
	.sectionflags	@""
	.align	16
	.zero		1024


//--------------------- .nv.shared._ZN7cutlass13device_kernelIN5flash19FlashAttnFwdCombineIN4cute5tupleIJNS3_1CILi16EEENS5_ILi64EEEEEELi8ELi256ELi1ELb0ELb0ENS_10bfloat16_tEfNS_4arch4Sm90EEEEEvNT_6ParamsE --------------------------
	.section	.nv.shared._ZN7cutlass13device_kernelIN5flash19FlashAttnFwdCombineIN4cute5tupleIJNS3_1CILi16EEENS5_ILi64EEEEEELi8ELi256ELi1ELb0ELb0ENS_10bfloat16_tEfNS_4arch4Sm90EEEEEvNT_6ParamsE,"aw",@nobits
	.sectionflags	@""
	.align	16
	.zero		1024


//--------------------- .nv.shared._ZN7cutlass13device_kernelIN5flash19FlashAttnFwdCombineIN4cute5tupleIJNS3_1CILi16EEENS5_ILi64EEEEEELi7ELi256ELi1ELb0ELb0ENS_10bfloat16_tEfNS_4arch4Sm90EEEEEvNT_6ParamsE --------------------------
	.section	.nv.shared._ZN7cutlass13device_kernelIN5flash19FlashAttnFwdCombineIN4cute5tupleIJNS3_1CILi16EEENS5_ILi64EEEEEELi7ELi256ELi1ELb0ELb0ENS_10bfloat16_tEfNS_4arch4Sm90EEEEEvNT_6ParamsE,"aw",@nobits
	.sectionflags	@""
	.align	16
	.zero		1024


//--------------------- .nv.shared._ZN7cutlass13device_kernelIN5flash19FlashAttnFwdCombineIN4cute5tupleIJNS3_1CILi16EEENS5_ILi64EEEEEELi6ELi256ELi1ELb0ELb0ENS_10bfloat16_tEfNS_4arch4Sm90EEEEEvNT_6ParamsE --------------------------
	.section	.nv.shared._ZN7cutlass13device_kernelIN5flash19FlashAttnFwdCombineIN4cute5tupleIJNS3_1CILi16EEENS5_ILi64EEEEEELi6ELi256ELi1ELb0ELb0ENS_10bfloat16_tEfNS_4arch4Sm90EEEEEvNT_6ParamsE,"aw",@nobits
	.sectionflags	@""
	.align	16
	.zero		1024


//--------------------- .nv.shared._ZN7cutlass13device_kernelIN5flash19FlashAttnFwdCombineIN4cute5tupleIJNS3_1CILi16EEENS5_ILi64EEEEEELi5ELi256ELi1ELb0ELb0ENS_10bfloat16_tEfNS_4arch4Sm90EEEEEvNT_6ParamsE --------------------------
	.section	.nv.shared._ZN7cutlass13device_kernelIN5flash19FlashAttnFwdCombineIN4cute5tupleIJNS3_1CILi16EEENS5_ILi64EEEEEELi5ELi256ELi1ELb0ELb0ENS_10bfloat16_tEfNS_4arch4Sm90EEEEEvNT_6ParamsE,"aw",@nobits
	.sectionflags	@""
	.align	16
	.zero		1024


//--------------------- .nv.shared._ZN7cutlass13device_kernelIN5flash19FlashAttnFwdCombineIN4cute5tupleIJNS3_1CILi16EEENS5_ILi64EEEEEELi4ELi256ELi1ELb0ELb0ENS_10bfloat16_tEfNS_4arch4Sm90EEEEEvNT_6ParamsE --------------------------
	.section	.nv.shared._ZN7cutlass13device_kernelIN5flash19FlashAttnFwdCombineIN4cute5tupleIJNS3_1CILi16EEENS5_ILi64EEEEEELi4ELi256ELi1ELb0ELb0ENS_10bfloat16_tEfNS_4arch4Sm90EEEEEvNT_6ParamsE,"aw",@nobits
	.sectionflags	@""
	.align	16
	.zero		1024


//--------------------- .nv.shared._ZN7cutlass13device_kernelIN5flash19FlashAttnFwdCombineIN4cute5tupleIJNS3_1CILi16EEENS5_ILi64EEEEEELi8ELi256ELi1ELb0ELb1ENS_10bfloat16_tEfNS_4arch4Sm90EEEEEvNT_6ParamsE --------------------------
	.section	.nv.shared._ZN7cutlass13device_kernelIN5flash19FlashAttnFwdCombineIN4cute5tupleIJNS3_1CILi16EEENS5_ILi64EEEEEELi8ELi256ELi1ELb0ELb1ENS_10bfloat16_tEfNS_4arch4Sm90EEEEEvNT_6ParamsE,"aw",@nobits
	.sectionflags	@""
	.align	16
	.zero		1024


//--------------------- .nv.shared._ZN7cutlass13device_kernelIN5flash19FlashAttnFwdCombineIN4cute5tupleIJNS3_1CILi16EEENS5_ILi64EEEEEELi7ELi256ELi1ELb0ELb1ENS_10bfloat16_tEfNS_4arch4Sm90EEEEEvNT_6ParamsE --------------------------
	.section	.nv.shared._ZN7cutlass13device_kernelIN5flash19FlashAttnFwdCombineIN4cute5tupleIJNS3_1CILi16EEENS5_ILi64EEEEEELi7ELi256ELi1ELb0ELb1ENS_10bfloat16_tEfNS_4arch4Sm90EEEEEvNT_6ParamsE,"aw",@nobits
	.sectionflags	@""
	.align	16
	.zero		1024


//--------------------- .nv.shared._ZN7cutlass13device_kernelIN5flash19FlashAttnFwdCombineIN4cute5tupleIJNS3_1CILi16EEENS5_ILi64EEEEEELi6ELi256ELi1ELb0ELb1ENS_10bfloat16_tEfNS_4arch4Sm90EEEEEvNT_6ParamsE --------------------------
	.section	.nv.shared._ZN7cutlass13device_kernelIN5flash19FlashAttnFwdCombineIN4cute5tupleIJNS3_1CILi16EEENS5_ILi64EEEEEELi6ELi256ELi1ELb0ELb1ENS_10bfloat16_tEfNS_4arch4Sm90EEEEEvNT_6ParamsE,"aw",@nobits
	.sectionflags	@""
	.align	16
	.zero		1024


//--------------------- .nv.shared._ZN7cutlass13device_kernelIN5flash19FlashAttnFwdCombineIN4cute5tupleIJNS3_1CILi16EEENS5_ILi64EEEEEELi5ELi256ELi1ELb0ELb1ENS_10bfloat16_tEfNS_4arch4Sm90EEEEEvNT_6ParamsE --------------------------
	.section	.nv.shared._ZN7cutlass13device_kernelIN5flash19FlashAttnFwdCombineIN4cute5tupleIJNS3_1CILi16EEENS5_ILi64EEEEEELi5ELi256ELi1ELb0ELb1ENS_10bfloat16_tEfNS_4arch4Sm90EEEEEvNT_6ParamsE,"aw",@nobits
	.sectionflags	@""
	.align	16
	.zero		1024


//--------------------- .nv.shared._ZN7cutlass13device_kernelIN5flash19FlashAttnFwdCombineIN4cute5tupleIJNS3_1CILi16EEENS5_ILi64EEEEEELi4ELi256ELi1ELb0ELb1ENS_10bfloat16_tEfNS_4arch4Sm90EEEEEvNT_6ParamsE --------------------------
	.section	.nv.shared._ZN7cutlass13device_kernelIN5flash19FlashAttnFwdCombineIN4cute5tupleIJNS3_1CILi16EEENS5_ILi64EEEEEELi4ELi256ELi1ELb0ELb1ENS_10bfloat16_tEfNS_4arch4Sm90EEEEEvNT_6ParamsE,"aw",@nobits
	.sectionflags	@""
	.align	16
	.zero		1024


//--------------------- .nv.shared._ZN7cutlass13device_kernelIN5flash19FlashAttnFwdCombineIN4cute5tupleIJNS3_1CILi16EEENS5_ILi64EEEEEELi8ELi256ELi1ELb0ELb0ENS_10bfloat16_tEfNS_4arch4Sm80EEEEEvNT_6ParamsE --------------------------
	.section	.nv.shared._ZN7cutlass13device_kernelIN5flash19FlashAttnFwdCombineIN4cute5tupleIJNS3_1CILi16EEENS5_ILi64EEEEEELi8ELi256ELi1ELb0ELb0ENS_10bfloat16_tEfNS_4arch4Sm80EEEEEvNT_6ParamsE,"aw",@nobits
	.sectionflags	@""
	.align	16
	.zero		1024


//--------------------- .nv.shared._ZN7cutlass13device_kernelIN5flash19FlashAttnFwdCombineIN4cute5tupleIJNS3_1CILi16EEENS5_ILi64EEEEEELi7ELi256ELi1ELb0ELb0ENS_10bfloat16_tEfNS_4arch4Sm80EEEEEvNT_6ParamsE --------------------------
	.section	.nv.shared._ZN7cutlass13device_kernelIN5flash19FlashAttnFwdCombineIN4cute5tupleIJNS3_1CILi16EEENS5_ILi64EEEEEELi7ELi256ELi1ELb0ELb0ENS_10bfloat16_tEfNS_4arch4Sm80EEEEEvNT_6ParamsE,"aw",@nobits
	.sectionflags	@""
	.align	16
	.zero		1024


//--------------------- .nv.shared._ZN7cutlass13device_kernelIN5flash19FlashAttnFwdCombineIN4cute5tupleIJNS3_1CILi16EEENS5_ILi64EEEEEELi6ELi256ELi1ELb0ELb0ENS_10bfloat16_tEfNS_4arch4Sm80EEEEEvNT_6ParamsE --------------------------
	.section	.nv.shared._ZN7cutlass13device_kernelIN5flash19FlashAttnFwdCombineIN4cute5tupleIJNS3_1CILi16EEENS5_ILi64EEEEEELi6ELi256ELi1ELb0ELb0ENS_10bfloat16_tEfNS_4arch4Sm80EEEEEvNT_6ParamsE,"aw",@nobits
	.sectionflags	@""
	.align	16
	.zero		1024


//--------------------- .nv.shared._ZN7cutlass13device_kernelIN5flash19FlashAttnFwdCombineIN4cute5tupleIJNS3_1CILi16EEENS5_ILi64EEEEEELi5ELi256ELi1ELb0ELb0ENS_10bfloat16_tEfNS_4arch4Sm80EEEEEvNT_6ParamsE --------------------------
	.section	.nv.shared._ZN7cutlass13device_kernelIN5flash19FlashAttnFwdCombineIN4cute5tupleIJNS3_1CILi16EEENS5_ILi64EEEEEELi5ELi256ELi1ELb0ELb0ENS_10bfloat16_tEfNS_4arch4Sm80EEEEEvNT_6ParamsE,"aw",@nobits
	.sectionflags	@""
	.align	16
	.zero		1024


//--------------------- .nv.shared._ZN7cutlass13device_kernelIN5flash19FlashAttnFwdCombineIN4cute5tupleIJNS3_1CILi16EEENS5_ILi64EEEEEELi4ELi256ELi1ELb0ELb0ENS_10bfloat16_tEfNS_4arch4Sm80EEEEEvNT_6ParamsE --------------------------
	.section	.nv.shared._ZN7cutlass13device_kernelIN5flash19FlashAttnFwdCombineIN4cute5tupleIJNS3_1CILi16EEENS5_ILi64EEEEEELi4ELi256ELi1ELb0ELb0ENS_10bfloat16_tEfNS_4arch4Sm80EEEEEvNT_6ParamsE,"aw",@nobits
	.sectionflags	@""
	.align	16
	.zero		1024


//--------------------- .nv.shared._ZN7cutlass13device_kernelIN5flash19FlashAttnFwdCombineIN4cute5tupleIJNS3_1CILi16EEENS5_ILi64EEEEEELi8ELi256ELi1ELb0ELb1ENS_10bfloat16_tEfNS_4arch4Sm80EEEEEvNT_6ParamsE --------------------------
	.section	.nv.shared._ZN7cutlass13device_kernelIN5flash19FlashAttnFwdCombineIN4cute5tupleIJNS3_1CILi16EEENS5_ILi64EEEEEELi8ELi256ELi1ELb0ELb1ENS_10bfloat16_tEfNS_4arch4Sm80EEEEEvNT_6ParamsE,"aw",@nobits
	.sectionflags	@""
	.align	16
	.zero		1024


//--------------------- .nv.shared._ZN7cutlass13device_kernelIN5flash19FlashAttnFwdCombineIN4cute5tupleIJNS3_1CILi16EEENS5_ILi64EEEEEELi7ELi256ELi1ELb0ELb1ENS_10bfloat16_tEfNS_4arch4Sm80EEEEEvNT_6ParamsE --------------------------
	.section	.nv.shared._ZN7cutlass13device_kernelIN5flash19FlashAttnFwdCombineIN4cute5tupleIJNS3_1CILi16EEENS5_ILi64EEEEEELi7ELi256ELi1ELb0ELb1ENS_10bfloat16_tEfNS_4arch4Sm80EEEEEvNT_6ParamsE,"aw",@nobits
	.sectionflags	@""
	.align	16
	.zero		1024


//--------------------- .nv.shared._ZN7cutlass13device_kernelIN5flash19FlashAttnFwdCombineIN4cute5tupleIJNS3_1CILi16EEENS5_ILi64EEEEEELi6ELi256ELi1ELb0ELb1ENS_10bfloat16_tEfNS_4arch4Sm80EEEEEvNT_6ParamsE --------------------------
	.section	.nv.shared._ZN7cutlass13device_kernelIN5flash19FlashAttnFwdCombineIN4cute5tupleIJNS3_1CILi16EEENS5_ILi64EEEEEELi6ELi256ELi1ELb0ELb1ENS_10bfloat16_tEfNS_4arch4Sm80EEEEEvNT_6ParamsE,"aw",@nobits
	.sectionflags	@""
	.align	16
	.zero		1024


//--------------------- .nv.shared._ZN7cutlass13device_kernelIN5flash19FlashAttnFwdCombineIN4cute5tupleIJNS3_1CILi16EEENS5_ILi64EEEEEELi5ELi256ELi1ELb0ELb1ENS_10bfloat16_tEfNS_4arch4Sm80EEEEEvNT_6ParamsE --------------------------
	.section	.nv.shared._ZN7cutlass13device_kernelIN5flash19FlashAttnFwdCombineIN4cute5tupleIJNS3_1CILi16EEENS5_ILi64EEEEEELi5ELi256ELi1ELb0ELb1ENS_10bfloat16_tEfNS_4arch4Sm80EEEEEvNT_6ParamsE,"aw",@nobits
	.sectionflags	@""
	.align	16
	.zero		1024


//--------------------- .nv.shared._ZN7cutlass13device_kernelIN5flash19FlashAttnFwdCombineIN4cute5tupleIJNS3_1CILi16EEENS5_ILi64EEEEEELi4ELi256ELi1ELb0ELb1ENS_10bfloat16_tEfNS_4arch4Sm80EEEEEvNT_6ParamsE --------------------------
	.section	.nv.shared._ZN7cutlass13device_kernelIN5flash19FlashAttnFwdCombineIN4cute5tupleIJNS3_1CILi16EEENS5_ILi64EEEEEELi4ELi256ELi1ELb0ELb1ENS_10bfloat16_tEfNS_4arch4Sm80EEEEEvNT_6ParamsE,"aw",@nobits
	.sectionflags	@""
	.align	16
	.zero		1024


//--------------------- .nv.shared._ZN7cutlass13device_kernelIN5flash19FlashAttnFwdCombineIN4cute5tupleIJNS3_1CILi8EEENS5_ILi128EEEEEELi8ELi256ELi1ELb0ELb0ENS_6half_tEfNS_4arch4Sm90EEEEEvNT_6ParamsE --------------------------
	.section	.nv.shared._ZN7cutlass13device_kernelIN5flash19FlashAttnFwdCombineIN4cute5tupleIJNS3_1CILi8EEENS5_ILi128EEEEEELi8ELi256ELi1ELb0ELb0ENS_6half_tEfNS_4arch4Sm90EEEEEvNT_6ParamsE,"aw",@nobits
	.sectionflags	@""
	.align	16
	.zero		1024


//--------------------- .nv.shared._ZN7cutlass13device_kernelIN5flash19FlashAttnFwdCombineIN4cute5tupleIJNS3_1CILi8EEENS5_ILi128EEEEEELi7ELi256ELi1ELb0ELb0ENS_6half_tEfNS_4arch4Sm90EEEEEvNT_6ParamsE --------------------------
	.section	.nv.shared._ZN7cutlass13device_kernelIN5flash19FlashAttnFwdCombineIN4cute5tupleIJNS3_1CILi8EEENS5_ILi128EEEEEELi7ELi256ELi1ELb0ELb0ENS_6half_tEfNS_4arch4Sm90EEEEEvNT_6ParamsE,"aw",@nobits
	.sectionflags	@""
	.align	16
	.zero		1024


//--------------------- .nv.shared._ZN7cutlass13device_kernelIN5flash19FlashAttnFwdCombineIN4cute5tupleIJNS3_1CILi8EEENS5_ILi128EEEEEELi6ELi256ELi1ELb0ELb0ENS_6half_tEfNS_4arch4Sm90EEEEEvNT_6ParamsE --------------------------
	.section	.nv.shared._ZN7cutlass13device_kernelIN5flash19FlashAttnFwdCombineIN4cute5tupleIJNS3_1CILi8EEENS5_ILi128EEEEEELi6ELi256ELi1ELb0ELb0ENS_6half_tEfNS_4arch4Sm90EEEEEvNT_6ParamsE,"aw",@nobits
	.sectionflags	@""
	.align	16
	.zero		1024


//--------------------- .nv.shared._ZN7cutlass13device_kernelIN5flash19FlashAttnFwdCombineIN4cute5tupleIJNS3_1CILi8EEENS5_ILi128EEEEEELi5ELi256ELi1ELb0ELb0ENS_6half_tEfNS_4arch4Sm90EEEEEvNT_6ParamsE --------------------------
	.section	.nv.shared._ZN7cutlass13device_kernelIN5flash19FlashAttnFwdCombineIN4cute5tupleIJNS3_1CILi8EEENS5_ILi128EEEEEELi5ELi256ELi1ELb0ELb0ENS_6half_tEfNS_4arch4Sm90EEEEEvNT_6ParamsE,"aw",@nobits
	.sectionflags	@""
	.align	16
	.zero		1024


//--------------------- .nv.shared._ZN7cutlass13device_kernelIN5flash19FlashAttnFwdCombineIN4cute5tupleIJNS3_1CILi8EEENS5_ILi128EEEEEELi8ELi256ELi1ELb0ELb1ENS_6half_tEfNS_4arch4Sm90EEEEEvNT_6ParamsE --------------------------
	.section	.nv.shared._ZN7cutlass13device_kernelIN5flash19FlashAttnFwdCombineIN4cute5tupleIJNS3_1CILi8EEENS5_ILi128EEEEEELi8ELi256ELi1ELb0ELb1ENS_6half_tEfNS_4arch4Sm90EEEEEvNT_6ParamsE,"aw",@nobits
	.sectionflags	@""
	.align	16
	.zero		1024


//--------------------- .nv.shared._ZN7cutlass13device_kernelIN5flash19FlashAttnFwdCombineIN4cute5tupleIJNS3_1CILi8EEENS5_ILi128EEEEEELi7ELi256ELi1ELb0ELb1ENS_6half_tEfNS_4arch4Sm90EEEEEvNT_6ParamsE --------------------------
	.section	.nv.shared._ZN7cutlass13device_kernelIN5flash19FlashAttnFwdCombineIN4cute5tupleIJNS3_1CILi8EEENS5_ILi128EEEEEELi7ELi256ELi1ELb0ELb1ENS_6half_tEfNS_4arch4Sm90EEEEEvNT_6ParamsE,"aw",@nobits
	.sectionflags	@""
	.align	16
	.zero		1024


//--------------------- .nv.shared._ZN7cutlass13device_kernelIN5flash19FlashAttnFwdCombineIN4cute5tupleIJNS3_1CILi8EEENS5_ILi128EEEEEELi6ELi256ELi1ELb0ELb1ENS_6half_tEfNS_4arch4Sm90EEEEEvNT_6ParamsE --------------------------
	.section	.nv.shared._ZN7cutlass13device_kernelIN5flash19FlashAttnFwdCombineIN4cute5tupleIJNS3_1CILi8EEENS5_ILi128EEEEEELi6ELi256ELi1ELb0ELb1ENS_6half_tEfNS_4arch4Sm90EEEEEvNT_6ParamsE,"aw",@nobits
	.sectionflags	@""
	.align	16
	.zero		1024


//--------------------- .nv.shared._ZN7cutlass13device_kernelIN5flash19FlashAttnFwdCombineIN4cute5tupleIJNS3_1CILi8EEENS5_ILi128EEEEEELi5ELi256ELi1ELb0ELb1ENS_6half_tEfNS_4arch4Sm90EEEEEvNT_6ParamsE --------------------------
	.section	.nv.shared._ZN7cutlass13device_kernelIN5flash19FlashAttnFwdCombineIN4cute5tupleIJNS3_1CILi8EEENS5_ILi128EEEEEELi5ELi256ELi1ELb0ELb1ENS_6half_tEfNS_4arch4Sm90EEEEEvNT_6ParamsE,"aw",@nobits
	.sectionflags	@""
	.align	16
	.zero		1024


//--------------------- .nv.shared._ZN7cutlass13device_kernelIN5flash19FlashAttnFwdCombineIN4cute5tupleIJNS3_1CILi8EEENS5_ILi128EEEEEELi8ELi256ELi1ELb0ELb0ENS_6half_tEfNS_4arch4Sm80EEEEEvNT_6ParamsE --------------------------
	.section	.nv.shared._ZN7cutlass13device_kernelIN5flash19FlashAttnFwdCombineIN4cute5tupleIJNS3_1CILi8EEENS5_ILi128EEEEEELi8ELi256ELi1ELb0ELb0ENS_6half_tEfNS_4arch4Sm80EEEEEvNT_6ParamsE,"aw",@nobits
	.sectionflags	@""
	.align	16
	.zero		1024


//--------------------- .nv.shared._ZN7cutlass13device_kernelIN5flash19FlashAttnFwdCombineIN4cute5tupleIJNS3_1CILi8EEENS5_ILi128EEEEEELi7ELi256ELi1ELb0ELb0ENS_6half_tEfNS_4arch4Sm80EEEEEvNT_6ParamsE --------------------------
	.section	.nv.shared._ZN7cutlass13device_kernelIN5flash19FlashAttnFwdCombineIN4cute5tupleIJNS3_1CILi8EEENS5_ILi128EEEEEELi7ELi256ELi1ELb0ELb0ENS_6half_tEfNS_4arch4Sm80EEEEEvNT_6ParamsE,"aw",@nobits
	.sectionflags	@""
	.align	16
	.zero		1024


//--------------------- .nv.shared._ZN7cutlass13device_kernelIN5flash19FlashAttnFwdCombineIN4cute5tupleIJNS3_1CILi8EEENS5_ILi128EEEEEELi6ELi256ELi1ELb0ELb0ENS_6half_tEfNS_4arch4Sm80EEEEEvNT_6ParamsE --------------------------
	.section	.nv.shared._ZN7cutlass13device_kernelIN5flash19FlashAttnFwdCombineIN4cute5tupleIJNS3_1CILi8EEENS5_ILi128EEEEEELi6ELi256ELi1ELb0ELb0ENS_6half_tEfNS_4arch4Sm80EEEEEvNT_6ParamsE,"aw",@nobits
	.sectionflags	@""
	.align	16
	.zero		1024


//--------------------- .nv.shared._ZN7cutlass13device_kernelIN5flash19FlashAttnFwdCombineIN4cute5tupleIJNS3_1CILi8EEENS5_ILi128EEEEEELi5ELi256ELi1ELb0ELb0ENS_6half_tEfNS_4arch4Sm80EEEEEvNT_6ParamsE --------------------------
	.section	.nv.shared._ZN7cutlass13device_kernelIN5flash19FlashAttnFwdCombineIN4cute5tupleIJNS3_1CILi8EEENS5_ILi128EEEEEELi5ELi256ELi1ELb0ELb0ENS_6half_tEfNS_4arch4Sm80EEEEEvNT_6ParamsE,"aw",@nobits
	.sectionflags	@""
	.align	16
	.zero		1024


//--------------------- .nv.shared._ZN7cutlass13device_kernelIN5flash19FlashAttnFwdCombineIN4cute5tupleIJNS3_1CILi8EEENS5_ILi128EEEEEELi8ELi256ELi1ELb0ELb1ENS_6half_tEfNS_4arch4Sm80EEEEEvNT_6ParamsE --------------------------
	.section	.nv.shared._ZN7cutlass13device_kernelIN5flash19FlashAttnFwdCombineIN4cute5tupleIJNS3_1CILi8EEENS5_ILi128EEEEEELi8ELi256ELi1ELb0ELb1ENS_6half_tEfNS_4arch4Sm80EEEEEvNT_6ParamsE,"aw",@nobits
	.sectionflags	@""
	.align	16
	.zero		1024


//--------------------- .nv.shared._ZN7cutlass13device_kernelIN5flash19FlashAttnFwdCombineIN4cute5tupleIJNS3_1CILi8EEENS5_ILi128EEEEEELi7ELi256ELi1ELb0ELb1ENS_6half_tEfNS_4arch4Sm80EEEEEvNT_6ParamsE --------------------------
	.section	.nv.shared._ZN7cutlass13device_kernelIN5flash19FlashAttnFwdCombineIN4cute5tupleIJNS3_1CILi8EEENS5_ILi128EEEEEELi7ELi256ELi1ELb0ELb1ENS_6half_tEfNS_4arch4Sm80EEEEEvNT_6ParamsE,"aw",@nobits
	.sectionflags	@""
	.align	16
	.zero		1024


//--------------------- .nv.shared._ZN7cutlass13device_kernelIN5flash19FlashAttnFwdCombineIN4cute5tupleIJNS3_1CILi8EEENS5_ILi128EEEEEELi6ELi256ELi1ELb0ELb1ENS_6half_tEfNS_4arch4Sm80EEEEEvNT_6ParamsE --------------------------
	.section	.nv.shared._ZN7cutlass13device_kernelIN5flash19FlashAttnFwdCombineIN4cute5tupleIJNS3_1CILi8EEENS5_ILi128EEEEEELi6ELi256ELi1ELb0ELb1ENS_6half_tEfNS_4arch4Sm80EEEEEvNT_6ParamsE,"aw",@nobits
	.sectionflags	@""
	.align	16
	.zero		1024


//--------------------- .nv.shared._ZN7cutlass13device_kernelIN5flash19FlashAttnFwdCombineIN4cute5tupleIJNS3_1CILi8EEENS5_ILi128EEEEEELi5ELi256ELi1ELb0ELb1ENS_6half_tEfNS_4arch4Sm80EEEEEvNT_6ParamsE --------------------------
	.section	.nv.shared._ZN7cutlass13device_kernelIN5flash19FlashAttnFwdCombineIN4cute5tupleIJNS3_1CILi8EEENS5_ILi128EEEEEELi5ELi256ELi1ELb0ELb1ENS_6half_tEfNS_4arch4Sm80EEEEEvNT_6ParamsE,"aw",@nobits
	.sectionflags	@""
	.align	16
	.zero		1024


//--------------------- .nv.shared._ZN7cutlass13device_kernelIN5flash19FlashAttnFwdCombineIN4cute5tupleIJNS3_1CILi16EEENS5_ILi64EEEEEELi8ELi256ELi1ELb0ELb0ENS_6half_tEfNS_4arch4Sm90EEEEEvNT_6ParamsE --------------------------
	.section	.nv.shared._ZN7cutlass13device_kernelIN5flash19FlashAttnFwdCombineIN4cute5tupleIJNS3_1CILi16EEENS5_ILi64EEEEEELi8ELi256ELi1ELb0ELb0ENS_6half_tEfNS_4arch4Sm90EEEEEvNT_6ParamsE,"aw",@nobits
	.sectionflags	@""
	.align	16
	.zero		1024


//--------------------- .nv.shared._ZN7cutlass13device_kernelIN5flash19FlashAttnFwdCombineIN4cute5tupleIJNS3_1CILi16EEENS5_ILi64EEEEEELi7ELi256ELi1ELb0ELb0ENS_6half_tEfNS_4arch4Sm90EEEEEvNT_6ParamsE --------------------------
	.section	.nv.shared._ZN7cutlass13device_kernelIN5flash19FlashAttnFwdCombineIN4cute5tupleIJNS3_1CILi16EEENS5_ILi64EEEEEELi7ELi256ELi1ELb0ELb0ENS_6half_tEfNS_4arch4Sm90EEEEEvNT_6ParamsE,"aw",@nobits
	.sectionflags	@""
	.align	16
	.zero		1024


//--------------------- .nv.shared._ZN7cutlass13device_kernelIN5flash19FlashAttnFwdCombineIN4cute5tupleIJNS3_1CILi16EEENS5_ILi64EEEEEELi6ELi256ELi1ELb0ELb0ENS_6half_tEfNS_4arch4Sm90EEEEEvNT_6ParamsE --------------------------
	.section	.nv.shared._ZN7cutlass13device_kernelIN5flash19FlashAttnFwdCombineIN4cute5tupleIJNS3_1CILi16EEENS5_ILi64EEEEEELi6ELi256ELi1ELb0ELb0ENS_6half_tEfNS_4arch4Sm90EEEEEvNT_6ParamsE,"aw",@nobits
	.sectionflags	@""
	.align	16
	.zero		1024


//--------------------- .nv.shared._ZN7cutlass13device_kernelIN5flash19FlashAttnFwdCombineIN4cute5tupleIJNS3_1CILi16EEENS5_ILi64EEEEEELi5ELi256ELi1ELb0ELb0ENS_6half_tEfNS_4arch4Sm90EEEEEvNT_6ParamsE --------------------------
	.section	.nv.shared._ZN7cutlass13device_kernelIN5flash19FlashAttnFwdCombineIN4cute5tupleIJNS3_1CILi16EEENS5_ILi64EEEEEELi5ELi256ELi1ELb0ELb0ENS_6half_tEfNS_4arch4Sm90EEEEEvNT_6ParamsE,"aw",@nobits
	.sectionflags	@""
	.align	16
	.zero		1024


//--------------------- .nv.shared._ZN7cutlass13device_kernelIN5flash19FlashAttnFwdCombineIN4cute5tupleIJNS3_1CILi16EEENS5_ILi64EEEEEELi4ELi256ELi1ELb0ELb0ENS_6half_tEfNS_4arch4Sm90EEEEEvNT_6ParamsE --------------------------
	.section	.nv.shared._ZN7cutlass13device_kernelIN5flash19FlashAttnFwdCombineIN4cute5tupleIJNS3_1CILi16EEENS5_ILi64EEEEEELi4ELi256ELi1ELb0ELb0ENS_6half_tEfNS_4arch4Sm90EEEEEvNT_6ParamsE,"aw",@nobits
	.sectionflags	@""
	.align	16
	.zero		1024


//--------------------- .nv.shared._ZN7cutlass13device_kernelIN5flash19FlashAttnFwdCombineIN4cute5tupleIJNS3_1CILi16EEENS5_ILi64EEEEEELi8ELi256ELi1ELb0ELb1ENS_6half_tEfNS_4arch4Sm90EEEEEvNT_6ParamsE --------------------------
	.section	.nv.shared._ZN7cutlass13device_kernelIN5flash19FlashAttnFwdCombineIN4cute5tupleIJNS3_1CILi16EEENS5_ILi64EEEEEELi8ELi256ELi1ELb0ELb1ENS_6half_tEfNS_4arch4Sm90EEEEEvNT_6ParamsE,"aw",@nobits
	.sectionflags	@""
	.align	16
	.zero		1024


//--------------------- .nv.shared._ZN7cutlass13device_kernelIN5flash19FlashAttnFwdCombineIN4cute5tupleIJNS3_1CILi16EEENS5_ILi64EEEEEELi7ELi256ELi1ELb0ELb1ENS_6half_tEfNS_4arch4Sm90EEEEEvNT_6ParamsE --------------------------
	.section	.nv.shared._ZN7cutlass13device_kernelIN5flash19FlashAttnFwdCombineIN4cute5tupleIJNS3_1CILi16EEENS5_ILi64EEEEEELi7ELi256ELi1ELb0ELb1ENS_6half_tEfNS_4arch4Sm90EEEEEvNT_6ParamsE,"aw",@nobits
	.sectionflags	@""
	.align	16
	.zero		1024


//--------------------- .nv.shared._ZN7cutlass13device_kernelIN5flash19FlashAttnFwdCombineIN4cute5tupleIJNS3_1CILi16EEENS5_ILi64EEEEEELi6ELi256ELi1ELb0ELb1ENS_6half_tEfNS_4arch4Sm90EEEEEvNT_6ParamsE --------------------------
	.section	.nv.shared._ZN7cutlass13device_kernelIN5flash19FlashAttnFwdCombineIN4cute5tupleIJNS3_1CILi16EEENS5_ILi64EEEEEELi6ELi256ELi1ELb0ELb1ENS_6half_tEfNS_4arch4Sm90EEEEEvNT_6ParamsE,"aw",@nobits
	.sectionflags	@""
	.align	16
	.zero		1024


//--------------------- .nv.shared._ZN7cutlass13device_kernelIN5flash19FlashAttnFwdCombineIN4cute5tupleIJNS3_1CILi16EEENS5_ILi64EEEEEELi5ELi256ELi1ELb0ELb1ENS_6half_tEfNS_4arch4Sm90EEEEEvNT_6ParamsE --------------------------
	.section	.nv.shared._ZN7cutlass13device_kernelIN5flash19FlashAttnFwdCombineIN4cute5tupleIJNS3_1CILi16EEENS5_ILi64EEEEEELi5ELi256ELi1ELb0ELb1ENS_6half_tEfNS_4arch4Sm90EEEEEvNT_6ParamsE,"aw",@nobits
	.sectionflags	@""
	.align	16
	.zero		1024


//--------------------- .nv.shared._ZN7cutlass13device_kernelIN5flash19FlashAttnFwdCombineIN4cute5tupleIJNS3_1CILi16EEENS5_ILi64EEEEEELi4ELi256ELi1ELb0ELb1ENS_6half_tEfNS_4arch4Sm90EEEEEvNT_6ParamsE --------------------------
	.section	.nv.shared._ZN7cutlass13device_kernelIN5flash19FlashAttnFwdCombineIN4cute5tupleIJNS3_1CILi16EEENS5_ILi64EEEEEELi4ELi256ELi1ELb0ELb1ENS_6half_tEfNS_4arch4Sm90EEEEEvNT_6ParamsE,"aw",@nobits
	.sectionflags	@""
	.align	16
	.zero		1024


//--------------------- .nv.shared._ZN7cutlass13device_kernelIN5flash19FlashAttnFwdCombineIN4cute5tupleIJNS3_1CILi16EEENS5_ILi64EEEEEELi8ELi256ELi1ELb0ELb0ENS_6half_tEfNS_4arch4Sm80EEEEEvNT_6ParamsE --------------------------
	.section	.nv.shared._ZN7cutlass13device_kernelIN5flash19FlashAttnFwdCombineIN4cute5tupleIJNS3_1CILi16EEENS5_ILi64EEEEEELi8ELi256ELi1ELb0ELb0ENS_6half_tEfNS_4arch4Sm80EEEEEvNT_6ParamsE,"aw",@nobits
	.sectionflags	@""
	.align	16
	.zero		1024


//--------------------- .nv.shared._ZN7cutlass13device_kernelIN5flash19FlashAttnFwdCombineIN4cute5tupleIJNS3_1CILi16EEENS5_ILi64EEEEEELi7ELi256ELi1ELb0ELb0ENS_6half_tEfNS_4arch4Sm80EEEEEvNT_6ParamsE --------------------------
	.section	.nv.shared._ZN7cutlass13device_kernelIN5flash19FlashAttnFwdCombineIN4cute5tupleIJNS3_1CILi16EEENS5_ILi64EEEEEELi7ELi256ELi1ELb0ELb0ENS_6half_tEfNS_4arch4Sm80EEEEEvNT_6ParamsE,"aw",@nobits
	.sectionflags	@""
	.align	16
	.zero		1024


//--------------------- .nv.shared._ZN7cutlass13device_kernelIN5flash19FlashAttnFwdCombineIN4cute5tupleIJNS3_1CILi16EEENS5_ILi64EEEEEELi6ELi256ELi1ELb0ELb0ENS_6half_tEfNS_4arch4Sm80EEEEEvNT_6ParamsE --------------------------
	.section	.nv.shared._ZN7cutlass13device_kernelIN5flash19FlashAttnFwdCombineIN4cute5tupleIJNS3_1CILi16EEENS5_ILi64EEEEEELi6ELi256ELi1ELb0ELb0ENS_6half_tEfNS_4arch4Sm80EEEEEvNT_6ParamsE,"aw",@nobits
	.sectionflags	@""
	.align	16
	.zero		1024


//--------------------- .nv.shared._ZN7cutlass13device_kernelIN5flash19FlashAttnFwdCombineIN4cute5tupleIJNS3_1CILi16EEENS5_ILi64EEEEEELi5ELi256ELi1ELb0ELb0ENS_6half_tEfNS_4arch4Sm80EEEEEvNT_6ParamsE --------------------------
	.section	.nv.shared._ZN7cutlass13device_kernelIN5flash19FlashAttnFwdCombineIN4cute5tupleIJNS3_1CILi16EEENS5_ILi64EEEEEELi5ELi256ELi1ELb0ELb0ENS_6half_tEfNS_4arch4Sm80EEEEEvNT_6ParamsE,"aw",@nobits
	.sectionflags	@""
	.align	16
	.zero		1024


//--------------------- .nv.shared._ZN7cutlass13device_kernelIN5flash19FlashAttnFwdCombineIN4cute5tupleIJNS3_1CILi16EEENS5_ILi64EEEEEELi4ELi256ELi1ELb0ELb0ENS_6half_tEfNS_4arch4Sm80EEEEEvNT_6ParamsE --------------------------
	.section	.nv.shared._ZN7cutlass13device_kernelIN5flash19FlashAttnFwdCombineIN4cute5tupleIJNS3_1CILi16EEENS5_ILi64EEEEEELi4ELi256ELi1ELb0ELb0ENS_6half_tEfNS_4arch4Sm80EEEEEvNT_6ParamsE,"aw",@nobits
	.sectionflags	@""
	.align	16
	.zero		1024


//--------------------- .nv.shared._ZN7cutlass13device_kernelIN5flash19FlashAttnFwdCombineIN4cute5tupleIJNS3_1CILi16EEENS5_ILi64EEEEEELi8ELi256ELi1ELb0ELb1ENS_6half_tEfNS_4arch4Sm80EEEEEvNT_6ParamsE --------------------------
	.section	.nv.shared._ZN7cutlass13device_kernelIN5flash19FlashAttnFwdCombineIN4cute5tupleIJNS3_1CILi16EEENS5_ILi64EEEEEELi8ELi256ELi1ELb0ELb1ENS_6half_tEfNS_4arch4Sm80EEEEEvNT_6ParamsE,"aw",@nobits
	.sectionflags	@""
	.align	16
	.zero		1024


//--------------------- .nv.shared._ZN7cutlass13device_kernelIN5flash19FlashAttnFwdCombineIN4cute5tupleIJNS3_1CILi16EEENS5_ILi64EEEEEELi7ELi256ELi1ELb0ELb1ENS_6half_tEfNS_4arch4Sm80EEEEEvNT_6ParamsE --------------------------
	.section	.nv.shared._ZN7cutlass13device_kernelIN5flash19FlashAttnFwdCombineIN4cute5tupleIJNS3_1CILi16EEENS5_ILi64EEEEEELi7ELi256ELi1ELb0ELb1ENS_6half_tEfNS_4arch4Sm80EEEEEvNT_6ParamsE,"aw",@nobits
	.sectionflags	@""
	.align	16
	.zero		1024


//--------------------- .nv.shared._ZN7cutlass13device_kernelIN5flash19FlashAttnFwdCombineIN4cute5tupleIJNS3_1CILi16EEENS5_ILi64EEEEEELi6ELi256ELi1ELb0ELb1ENS_6half_tEfNS_4arch4Sm80EEEEEvNT_6ParamsE --------------------------
	.section	.nv.shared._ZN7cutlass13device_kernelIN5flash19FlashAttnFwdCombineIN4cute5tupleIJNS3_1CILi16EEENS5_ILi64EEEEEELi6ELi256ELi1ELb0ELb1ENS_6half_tEfNS_4arch4Sm80EEEEEvNT_6ParamsE,"aw",@nobits
	.sectionflags	@""
	.align	16
	.zero		1024


//--------------------- .nv.shared._ZN7cutlass13device_kernelIN5flash19FlashAttnFwdCombineIN4cute5tupleIJNS3_1CILi16EEENS5_ILi64EEEEEELi5ELi256ELi1ELb0ELb1ENS_6half_tEfNS_4arch4Sm80EEEEEvNT_6ParamsE --------------------------
	.section	.nv.shared._ZN7cutlass13device_kernelIN5flash19FlashAttnFwdCombineIN4cute5tupleIJNS3_1CILi16EEENS5_ILi64EEEEEELi5ELi256ELi1ELb0ELb1ENS_6half_tEfNS_4arch4Sm80EEEEEvNT_6ParamsE,"aw",@nobits
	.sectionflags	@""
	.align	16
	.zero		1024


//--------------------- .nv.shared._ZN7cutlass13device_kernelIN5flash19FlashAttnFwdCombineIN4cute5tupleIJNS3_1CILi16EEENS5_ILi64EEEEEELi4ELi256ELi1ELb0ELb1ENS_6half_tEfNS_4arch4Sm80EEEEEvNT_6ParamsE --------------------------
	.section	.nv.shared._ZN7cutlass13device_kernelIN5flash19FlashAttnFwdCombineIN4cute5tupleIJNS3_1CILi16EEENS5_ILi64EEEEEELi4ELi256ELi1ELb0ELb1ENS_6half_tEfNS_4arch4Sm80EEEEEvNT_6ParamsE,"aw",@nobits
	.sectionflags	@""
	.align	16
	.zero		1024


//--------------------- .nv.shared._ZN7cutlass13device_kernelIN5flash19FlashAttnFwdCombineIN4cute5tupleIJNS3_1CILi8EEENS5_ILi128EEEEEELi8ELi256ELi1ELb0ELb0EffNS_4arch4Sm90EEEEEvNT_6ParamsE --------------------------
	.section	.nv.shared._ZN7cutlass13device_kernelIN5flash19FlashAttnFwdCombineIN4cute5tupleIJNS3_1CILi8EEENS5_ILi128EEEEEELi8ELi256ELi1ELb0ELb0EffNS_4arch4Sm90EEEEEvNT_6ParamsE,"aw",@nobits
	.sectionflags	@""
	.align	16
	.zero		1024


//--------------------- .nv.shared._ZN7cutlass13device_kernelIN5flash19FlashAttnFwdCombineIN4cute5tupleIJNS3_1CILi8EEENS5_ILi128EEEEEELi7ELi256ELi1ELb0ELb0EffNS_4arch4Sm90EEEEEvNT_6ParamsE --------------------------
	.section	.nv.shared._ZN7cutlass13device_kernelIN5flash19FlashAttnFwdCombineIN4cute5tupleIJNS3_1CILi8EEENS5_ILi128EEEEEELi7ELi256ELi1ELb0ELb0EffNS_4arch4Sm90EEEEEvNT_6ParamsE,"aw",@nobits
	.sectionflags	@""
	.align	16
	.zero		1024


//--------------------- .nv.shared._ZN7cutlass13device_kernelIN5flash19FlashAttnFwdCombineIN4cute5tupleIJNS3_1CILi8EEENS5_ILi128EEEEEELi6ELi256ELi1ELb0ELb0EffNS_4arch4Sm90EEEEEvNT_6ParamsE --------------------------
	.section	.nv.shared._ZN7cutlass13device_kernelIN5flash19FlashAttnFwdCombineIN4cute5tupleIJNS3_1CILi8EEENS5_ILi128EEEEEELi6ELi256ELi1ELb0ELb0EffNS_4arch4Sm90EEEEEvNT_6ParamsE,"aw",@nobits
	.sectionflags	@""
	.align	16
	.zero		1024


//--------------------- .nv.shared._ZN7cutlass13device_kernelIN5flash19FlashAttnFwdCombineIN4cute5tupleIJNS3_1CILi8EEENS5_ILi128EEEEEELi5ELi256ELi1ELb0ELb0EffNS_4arch4Sm90EEEEEvNT_6ParamsE --------------------------
	.section	.nv.shared._ZN7cutlass13device_kernelIN5flash19FlashAttnFwdCombineIN4cute5tupleIJNS3_1CILi8EEENS5_ILi128EEEEEELi5ELi256ELi1ELb0ELb0EffNS_4arch4Sm90EEEEEvNT_6ParamsE,"aw",@nobits
	.sectionflags	@""
	.align	16
	.zero		1024


//--------------------- .nv.shared._ZN7cutlass13device_kernelIN5flash19FlashAttnFwdCombineIN4cute5tupleIJNS3_1CILi8EEENS5_ILi128EEEEEELi8ELi256ELi1ELb0ELb1EffNS_4arch4Sm90EEEEEvNT_6ParamsE --------------------------
	.section	.nv.shared._ZN7cutlass13device_kernelIN5flash19FlashAttnFwdCombineIN4cute5tupleIJNS3_1CILi8EEENS5_ILi128EEEEEELi8ELi256ELi1ELb0ELb1EffNS_4arch4Sm90EEEEEvNT_6ParamsE,"aw",@nobits
	.sectionflags	@""
	.align	16
	.zero		1024


//--------------------- .nv.shared._ZN7cutlass13device_kernelIN5flash19FlashAttnFwdCombineIN4cute5tupleIJNS3_1CILi8EEENS5_ILi128EEEEEELi7ELi256ELi1ELb0ELb1EffNS_4arch4Sm90EEEEEvNT_6ParamsE --------------------------
	.section	.nv.shared._ZN7cutlass13device_kernelIN5flash19FlashAttnFwdCombineIN4cute5tupleIJNS3_1CILi8EEENS5_ILi128EEEEEELi7ELi256ELi1ELb0ELb1EffNS_4arch4Sm90EEEEEvNT_6ParamsE,"aw",@nobits
	.sectionflags	@""
	.align	16
	.zero		1024


//--------------------- .nv.shared._ZN7cutlass13device_kernelIN5flash19FlashAttnFwdCombineIN4cute5tupleIJNS3_1CILi8EEENS5_ILi128EEEEEELi6ELi256ELi1ELb0ELb1EffNS_4arch4Sm90EEEEEvNT_6ParamsE --------------------------
	.section	.nv.shared._ZN7cutlass13device_kernelIN5flash19FlashAttnFwdCombineIN4cute5tupleIJNS3_1CILi8EEENS5_ILi128EEEEEELi6ELi256ELi1ELb0ELb1EffNS_4arch4Sm90EEEEEvNT_6ParamsE,"aw",@nobits
	.sectionflags	@""
	.align	16
	.zero		1024


//--------------------- .nv.shared._ZN7cutlass13device_kernelIN5flash19FlashAttnFwdCombineIN4cute5tupleIJNS3_1CILi8EEENS5_ILi128EEEEEELi5ELi256ELi1ELb0ELb1EffNS_4arch4Sm90EEEEEvNT_6ParamsE --------------------------
	.section	.nv.shared._ZN7cutlass13device_kernelIN5flash19FlashAttnFwdCombineIN4cute5tupleIJNS3_1CILi8EEENS5_ILi128EEEEEELi5ELi256ELi1ELb0ELb1EffNS_4arch4Sm90EEEEEvNT_6ParamsE,"aw",@nobits
	.sectionflags	@""
	.align	16
	.zero		1024


//--------------------- .nv.shared._ZN7cutlass13device_kernelIN5flash19FlashAttnFwdCombineIN4cute5tupleIJNS3_1CILi8EEENS5_ILi128EEEEEELi8ELi256ELi1ELb0ELb0EffNS_4arch4Sm80EEEEEvNT_6ParamsE --------------------------
	.section	.nv.shared._ZN7cutlass13device_kernelIN5flash19FlashAttnFwdCombineIN4cute5tupleIJNS3_1CILi8EEENS5_ILi128EEEEEELi8ELi256ELi1ELb0ELb0EffNS_4arch4Sm80EEEEEvNT_6ParamsE,"aw",@nobits
	.sectionflags	@""
	.align	16
	.zero		1024


//--------------------- .nv.shared._ZN7cutlass13device_kernelIN5flash19FlashAttnFwdCombineIN4cute5tupleIJNS3_1CILi8EEENS5_ILi128EEEEEELi7ELi256ELi1ELb0ELb0EffNS_4arch4Sm80EEEEEvNT_6ParamsE --------------------------
	.section	.nv.shared._ZN7cutlass13device_kernelIN5flash19FlashAttnFwdCombineIN4cute5tupleIJNS3_1CILi8EEENS5_ILi128EEEEEELi7ELi256ELi1ELb0ELb0EffNS_4arch4Sm80EEEEEvNT_6ParamsE,"aw",@nobits
	.sectionflags	@""
	.align	16
	.zero		1024


//--------------------- .nv.shared._ZN7cutlass13device_kernelIN5flash19FlashAttnFwdCombineIN4cute5tupleIJNS3_1CILi8EEENS5_ILi128EEEEEELi6ELi256ELi1ELb0ELb0EffNS_4arch4Sm80EEEEEvNT_6ParamsE --------------------------
	.section	.nv.shared._ZN7cutlass13device_kernelIN5flash19FlashAttnFwdCombineIN4cute5tupleIJNS3_1CILi8EEENS5_ILi128EEEEEELi6ELi256ELi1ELb0ELb0EffNS_4arch4Sm80EEEEEvNT_6ParamsE,"aw",@nobits
	.sectionflags	@""
	.align	16
	.zero		1024


//--------------------- .nv.shared._ZN7cutlass13device_kernelIN5flash19FlashAttnFwdCombineIN4cute5tupleIJNS3_1CILi8EEENS5_ILi128EEEEEELi5ELi256ELi1ELb0ELb0EffNS_4arch4Sm80EEEEEvNT_6ParamsE --------------------------
	.section	.nv.shared._ZN7cutlass13device_kernelIN5flash19FlashAttnFwdCombineIN4cute5tupleIJNS3_1CILi8EEENS5_ILi128EEEEEELi5ELi256ELi1ELb0ELb0EffNS_4arch4Sm80EEEEEvNT_6ParamsE,"aw",@nobits
	.sectionflags	@""
	.align	16
	.zero		1024


//--------------------- .nv.shared._ZN7cutlass13device_kernelIN5flash19FlashAttnFwdCombineIN4cute5tupleIJNS3_1CILi8EEENS5_ILi128EEEEEELi8ELi256ELi1ELb0ELb1EffNS_4arch4Sm80EEEEEvNT_6ParamsE --------------------------
	.section	.nv.shared._ZN7cutlass13device_kernelIN5flash19FlashAttnFwdCombineIN4cute5tupleIJNS3_1CILi8EEENS5_ILi128EEEEEELi8ELi256ELi1ELb0ELb1EffNS_4arch4Sm80EEEEEvNT_6ParamsE,"aw",@nobits
	.sectionflags	@""
	.align	16
	.zero		1024


//--------------------- .nv.shared._ZN7cutlass13device_kernelIN5flash19FlashAttnFwdCombineIN4cute5tupleIJNS3_1CILi8EEENS5_ILi128EEEEEELi7ELi256ELi1ELb0ELb1EffNS_4arch4Sm80EEEEEvNT_6ParamsE --------------------------
	.section	.nv.shared._ZN7cutlass13device_kernelIN5flash19FlashAttnFwdCombineIN4cute5tupleIJNS3_1CILi8EEENS5_ILi128EEEEEELi7ELi256ELi1ELb0ELb1EffNS_4arch4Sm80EEEEEvNT_6ParamsE,"aw",@nobits
	.sectionflags	@""
	.align	16
	.zero		1024


//--------------------- .nv.shared._ZN7cutlass13device_kernelIN5flash19FlashAttnFwdCombineIN4cute5tupleIJNS3_1CILi8EEENS5_ILi128EEEEEELi6ELi256ELi1ELb0ELb1EffNS_4arch4Sm80EEEEEvNT_6ParamsE --------------------------
	.section	.nv.shared._ZN7cutlass13device_kernelIN5flash19FlashAttnFwdCombineIN4cute5tupleIJNS3_1CILi8EEENS5_ILi128EEEEEELi6ELi256ELi1ELb0ELb1EffNS_4arch4Sm80EEEEEvNT_6ParamsE,"aw",@nobits
	.sectionflags	@""
	.align	16
	.zero		1024


//--------------------- .nv.shared._ZN7cutlass13device_kernelIN5flash19FlashAttnFwdCombineIN4cute5tupleIJNS3_1CILi8EEENS5_ILi128EEEEEELi5ELi256ELi1ELb0ELb1EffNS_4arch4Sm80EEEEEvNT_6ParamsE --------------------------
	.section	.nv.shared._ZN7cutlass13device_kernelIN5flash19FlashAttnFwdCombineIN4cute5tupleIJNS3_1CILi8EEENS5_ILi128EEEEEELi5ELi256ELi1ELb0ELb1EffNS_4arch4Sm80EEEEEvNT_6ParamsE,"aw",@nobits
	.sectionflags	@""
	.align	16
	.zero		1024


//--------------------- .nv.shared._ZN7cutlass13device_kernelIN5flash19FlashAttnFwdCombineIN4cute5tupleIJNS3_1CILi16EEENS5_ILi64EEEEEELi8ELi256ELi1ELb0ELb0EffNS_4arch4Sm90EEEEEvNT_6ParamsE --------------------------
	.section	.nv.shared._ZN7cutlass13device_kernelIN5flash19FlashAttnFwdCombineIN4cute5tupleIJNS3_1CILi16EEENS5_ILi64EEEEEELi8ELi256ELi1ELb0ELb0EffNS_4arch4Sm90EEEEEvNT_6ParamsE,"aw",@nobits
	.sectionflags	@""
	.align	16
	.zero		1024


//--------------------- .nv.shared._ZN7cutlass13device_kernelIN5flash19FlashAttnFwdCombineIN4cute5tupleIJNS3_1CILi16EEENS5_ILi64EEEEEELi7ELi256ELi1ELb0ELb0EffNS_4arch4Sm90EEEEEvNT_6ParamsE --------------------------
	.section	.nv.shared._ZN7cutlass13device_kernelIN5flash19FlashAttnFwdCombineIN4cute5tupleIJNS3_1CILi16EEENS5_ILi64EEEEEELi7ELi256ELi1ELb0ELb0EffNS_4arch4Sm90EEEEEvNT_6ParamsE,"aw",@nobits
	.sectionflags	@""
	.align	16
	.zero		1024


//--------------------- .nv.shared._ZN7cutlass13device_kernelIN5flash19FlashAttnFwdCombineIN4cute5tupleIJNS3_1CILi16EEENS5_ILi64EEEEEELi6ELi256ELi1ELb0ELb0EffNS_4arch4Sm90EEEEEvNT_6ParamsE --------------------------
	.section	.nv.shared._ZN7cutlass13device_kernelIN5flash19FlashAttnFwdCombineIN4cute5tupleIJNS3_1CILi16EEENS5_ILi64EEEEEELi6ELi256ELi1ELb0ELb0EffNS_4arch4Sm90EEEEEvNT_6ParamsE,"aw",@nobits
	.sectionflags	@""
	.align	16
	.zero		1024


//--------------------- .nv.shared._ZN7cutlass13device_kernelIN5flash19FlashAttnFwdCombineIN4cute5tupleIJNS3_1CILi16EEENS5_ILi64EEEEEELi5ELi256ELi1ELb0ELb0EffNS_4arch4Sm90EEEEEvNT_6ParamsE --------------------------
	.section	.nv.shared._ZN7cutlass13device_kernelIN5flash19FlashAttnFwdCombineIN4cute5tupleIJNS3_1CILi16EEENS5_ILi64EEEEEELi5ELi256ELi1ELb0ELb0EffNS_4arch4Sm90EEEEEvNT_6ParamsE,"aw",@nobits
	.sectionflags	@""
	.align	16
	.zero		1024


//--------------------- .nv.shared._ZN7cutlass13device_kernelIN5flash19FlashAttnFwdCombineIN4cute5tupleIJNS3_1CILi16EEENS5_ILi64EEEEEELi4ELi256ELi1ELb0ELb0EffNS_4arch4Sm90EEEEEvNT_6ParamsE --------------------------
	.section	.nv.shared._ZN7cutlass13device_kernelIN5flash19FlashAttnFwdCombineIN4cute5tupleIJNS3_1CILi16EEENS5_ILi64EEEEEELi4ELi256ELi1ELb0ELb0EffNS_4arch4Sm90EEEEEvNT_6ParamsE,"aw",@nobits
	.sectionflags	@""
	.align	16
	.zero		1024


//--------------------- .nv.shared._ZN7cutlass13device_kernelIN5flash19FlashAttnFwdCombineIN4cute5tupleIJNS3_1CILi16EEENS5_ILi64EEEEEELi8ELi256ELi1ELb0ELb1EffNS_4arch4Sm90EEEEEvNT_6ParamsE --------------------------
	.section	.nv.shared._ZN7cutlass13device_kernelIN5flash19FlashAttnFwdCombineIN4cute5tupleIJNS3_1CILi16EEENS5_ILi64EEEEEELi8ELi256ELi1ELb0ELb1EffNS_4arch4Sm90EEEEEvNT_6ParamsE,"aw",@nobits
	.sectionflags	@""
	.align	16
	.zero		1024


//--------------------- .nv.shared._ZN7cutlass13device_kernelIN5flash19FlashAttnFwdCombineIN4cute5tupleIJNS3_1CILi16EEENS5_ILi64EEEEEELi7ELi256ELi1ELb0ELb1EffNS_4arch4Sm90EEEEEvNT_6ParamsE --------------------------
	.section	.nv.shared._ZN7cutlass13device_kernelIN5flash19FlashAttnFwdCombineIN4cute5tupleIJNS3_1CILi16EEENS5_ILi64EEEEEELi7ELi256ELi1ELb0ELb1EffNS_4arch4Sm90EEEEEvNT_6ParamsE,"aw",@nobits
	.sectionflags	@""
	.align	16
	.zero		1024


//--------------------- .nv.shared._ZN7cutlass13device_kernelIN5flash19FlashAttnFwdCombineIN4cute5tupleIJNS3_1CILi16EEENS5_ILi64EEEEEELi6ELi256ELi1ELb0ELb1EffNS_4arch4Sm90EEEEEvNT_6ParamsE --------------------------
	.section	.nv.shared._ZN7cutlass13device_kernelIN5flash19FlashAttnFwdCombineIN4cute5tupleIJNS3_1CILi16EEENS5_ILi64EEEEEELi6ELi256ELi1ELb0ELb1EffNS_4arch4Sm90EEEEEvNT_6ParamsE,"aw",@nobits
	.sectionflags	@""
	.align	16
	.zero		1024


//--------------------- .nv.shared._ZN7cutlass13device_kernelIN5flash19FlashAttnFwdCombineIN4cute5tupleIJNS3_1CILi16EEENS5_ILi64EEEEEELi5ELi256ELi1ELb0ELb1EffNS_4arch4Sm90EEEEEvNT_6ParamsE --------------------------
	.section	.nv.shared._ZN7cutlass13device_kernelIN5flash19FlashAttnFwdCombineIN4cute5tupleIJNS3_1CILi16EEENS5_ILi64EEEEEELi5ELi256ELi1ELb0ELb1EffNS_4arch4Sm90EEEEEvNT_6ParamsE,"aw",@nobits
	.sectionflags	@""
	.align	16
	.zero		1024


//--------------------- .nv.shared._ZN7cutlass13device_kernelIN5flash19FlashAttnFwdCombineIN4cute5tupleIJNS3_1CILi16EEENS5_ILi64EEEEEELi4ELi256ELi1ELb0ELb1EffNS_4arch4Sm90EEEEEvNT_6ParamsE --------------------------
	.section	.nv.shared._ZN7cutlass13device_kernelIN5flash19FlashAttnFwdCombineIN4cute5tupleIJNS3_1CILi16EEENS5_ILi64EEEEEELi4ELi256ELi1ELb0ELb1EffNS_4arch4Sm90EEEEEvNT_6ParamsE,"aw",@nobits
	.sectionflags	@""
	.align	16
	.zero		1024


//--------------------- .nv.shared._ZN7cutlass13device_kernelIN5flash19FlashAttnFwdCombineIN4cute5tupleIJNS3_1CILi16EEENS5_ILi64EEEEEELi8ELi256ELi1ELb0ELb0EffNS_4arch4Sm80EEEEEvNT_6ParamsE --------------------------
	.section	.nv.shared._ZN7cutlass13device_kernelIN5flash19FlashAttnFwdCombineIN4cute5tupleIJNS3_1CILi16EEENS5_ILi64EEEEEELi8ELi256ELi1ELb0ELb0EffNS_4arch4Sm80EEEEEvNT_6ParamsE,"aw",@nobits
	.sectionflags	@""
	.align	16
	.zero		1024


//--------------------- .nv.shared._ZN7cutlass13device_kernelIN5flash19FlashAttnFwdCombineIN4cute5tupleIJNS3_1CILi16EEENS5_ILi64EEEEEELi7ELi256ELi1ELb0ELb0EffNS_4arch4Sm80EEEEEvNT_6ParamsE --------------------------
	.section	.nv.shared._ZN7cutlass13device_kernelIN5flash19FlashAttnFwdCombineIN4cute5tupleIJNS3_1CILi16EEENS5_ILi64EEEEEELi7ELi256ELi1ELb0ELb0EffNS_4arch4Sm80EEEEEvNT_6ParamsE,"aw",@nobits
	.sectionflags	@""
	.align	16
	.zero		1024


//--------------------- .nv.shared._ZN7cutlass13device_kernelIN5flash19FlashAttnFwdCombineIN4cute5tupleIJNS3_1CILi16EEENS5_ILi64EEEEEELi6ELi256ELi1ELb0ELb0EffNS_4arch4Sm80EEEEEvNT_6ParamsE --------------------------
	.section	.nv.shared._ZN7cutlass13device_kernelIN5flash19FlashAttnFwdCombineIN4cute5tupleIJNS3_1CILi16EEENS5_ILi64EEEEEELi6ELi256ELi1ELb0ELb0EffNS_4arch4Sm80EEEEEvNT_6ParamsE,"aw",@nobits
	.sectionflags	@""
	.align	16
	.zero		1024


//--------------------- .nv.shared._ZN7cutlass13device_kernelIN5flash19FlashAttnFwdCombineIN4cute5tupleIJNS3_1CILi16EEENS5_ILi64EEEEEELi5ELi256ELi1ELb0ELb0EffNS_4arch4Sm80EEEEEvNT_6ParamsE --------------------------
	.section	.nv.shared._ZN7cutlass13device_kernelIN5flash19FlashAttnFwdCombineIN4cute5tupleIJNS3_1CILi16EEENS5_ILi64EEEEEELi5ELi256ELi1ELb0ELb0EffNS_4arch4Sm80EEEEEvNT_6ParamsE,"aw",@nobits
	.sectionflags	@""
	.align	16
	.zero		1024


//--------------------- .nv.shared._ZN7cutlass13device_kernelIN5flash19FlashAttnFwdCombineIN4cute5tupleIJNS3_1CILi16EEENS5_ILi64EEEEEELi4ELi256ELi1ELb0ELb0EffNS_4arch4Sm80EEEEEvNT_6ParamsE --------------------------
	.section	.nv.shared._ZN7cutlass13device_kernelIN5flash19FlashAttnFwdCombineIN4cute5tupleIJNS3_1CILi16EEENS5_ILi64EEEEEELi4ELi256ELi1ELb0ELb0EffNS_4arch4Sm80EEEEEvNT_6ParamsE,"aw",@nobits
	.sectionflags	@""
	.align	16
	.zero		1024


//--------------------- .nv.shared._ZN7cutlass13device_kernelIN5flash19FlashAttnFwdCombineIN4cute5tupleIJNS3_1CILi16EEENS5_ILi64EEEEEELi8ELi256ELi1ELb0ELb1EffNS_4arch4Sm80EEEEEvNT_6ParamsE --------------------------
	.section	.nv.shared._ZN7cutlass13device_kernelIN5flash19FlashAttnFwdCombineIN4cute5tupleIJNS3_1CILi16EEENS5_ILi64EEEEEELi8ELi256ELi1ELb0ELb1EffNS_4arch4Sm80EEEEEvNT_6ParamsE,"aw",@nobits
	.sectionflags	@""
	.align	16
	.zero		1024


//--------------------- .nv.shared._ZN7cutlass13device_kernelIN5flash19FlashAttnFwdCombineIN4cute5tupleIJNS3_1CILi16EEENS5_ILi64EEEEEELi7ELi256ELi1ELb0ELb1EffNS_4arch4Sm80EEEEEvNT_6ParamsE --------------------------
	.section	.nv.shared._ZN7cutlass13device_kernelIN5flash19FlashAttnFwdCombineIN4cute5tupleIJNS3_1CILi16EEENS5_ILi64EEEEEELi7ELi256ELi1ELb0ELb1EffNS_4arch4Sm80EEEEEvNT_6ParamsE,"aw",@nobits
	.sectionflags	@""
	.align	16
	.zero		1024


//--------------------- .nv.shared._ZN7cutlass13device_kernelIN5flash19FlashAttnFwdCombineIN4cute5tupleIJNS3_1CILi16EEENS5_ILi64EEEEEELi6ELi256ELi1ELb0ELb1EffNS_4arch4Sm80EEEEEvNT_6ParamsE --------------------------
	.section	.nv.shared._ZN7cutlass13device_kernelIN5flash19FlashAttnFwdCombineIN4cute5tupleIJNS3_1CILi16EEENS5_ILi64EEEEEELi6ELi256ELi1ELb0ELb1EffNS_4arch4Sm80EEEEEvNT_6ParamsE,"aw",@nobits
	.sectionflags	@""
	.align	16
	.zero		1024


//--------------------- .nv.shared._ZN7cutlass13device_kernelIN5flash19FlashAttnFwdCombineIN4cute5tupleIJNS3_1CILi16EEENS5_ILi64EEEEEELi5ELi256ELi1ELb0ELb1EffNS_4arch4Sm80EEEEEvNT_6ParamsE --------------------------
	.section	.nv.shared._ZN7cutlass13device_kernelIN5flash19FlashAttnFwdCombineIN4cute5tupleIJNS3_1CILi16EEENS5_ILi64EEEEEELi5ELi256ELi1ELb0ELb1EffNS_4arch4Sm80EEEEEvNT_6ParamsE,"aw",@nobits
	.sectionflags	@""
	.align	16
	.zero		1024


//--------------------- .nv.shared._ZN7cutlass13device_kernelIN5flash19FlashAttnFwdCombineIN4cute5tupleIJNS3_1CILi16EEENS5_ILi64EEEEEELi4ELi256ELi1ELb0ELb1EffNS_4arch4Sm80EEEEEvNT_6ParamsE --------------------------
	.section	.nv.shared._ZN7cutlass13device_kernelIN5flash19FlashAttnFwdCombineIN4cute5tupleIJNS3_1CILi16EEENS5_ILi64EEEEEELi4ELi256ELi1ELb0ELb1EffNS_4arch4Sm80EEEEEvNT_6ParamsE,"aw",@nobits
	.sectionflags	@""
	.align	16
	.zero		1024


//--------------------- .nv.constant0._ZN7cutlass13device_kernelIN5flash19FlashAttnFwdCombineIN4cute5tupleIJNS3_1CILi8EEENS5_ILi128EEEEEELi8ELi256ELi1ELb0ELb0ENS_10bfloat16_tEfNS_4arch4Sm90EEEEEvNT_6ParamsE --------------------------
	.section	.nv.constant0._ZN7cutlass13device_kernelIN5flash19FlashAttnFwdCombineIN4cute5tupleIJNS3_1CILi8EEENS5_ILi128EEEEEELi8ELi256ELi1ELb0ELb0ENS_10bfloat16_tEfNS_4arch4Sm90EEEEEvNT_6ParamsE,"a",@progbits
	.sectionflags	@""
	.align	4
.nv.constant0._ZN7cutlass13device_kernelIN5flash19FlashAttnFwdCombineIN4cute5tupleIJNS3_1CILi8EEENS5_ILi128EEEEEELi8ELi256ELi1ELb0ELb0ENS_10bfloat16_tEfNS_4arch4Sm90EEEEEvNT_6ParamsE:
	.zero		760


//--------------------- .nv.constant0._ZN7cutlass13device_kernelIN5flash19FlashAttnFwdCombineIN4cute5tupleIJNS3_1CILi8EEENS5_ILi128EEEEEELi7ELi256ELi1ELb0ELb0ENS_10bfloat16_tEfNS_4arch4Sm90EEEEEvNT_6ParamsE --------------------------
	.section	.nv.constant0._ZN7cutlass13device_kernelIN5flash19FlashAttnFwdCombineIN4cute5tupleIJNS3_1CILi8EEENS5_ILi128EEEEEELi7ELi256ELi1ELb0ELb0ENS_10bfloat16_tEfNS_4arch4Sm90EEEEEvNT_6ParamsE,"a",@progbits
	.sectionflags	@""
	.align	4
.nv.constant0._ZN7cutlass13device_kernelIN5flash19FlashAttnFwdCombineIN4cute5tupleIJNS3_1CILi8EEENS5_ILi128EEEEEELi7ELi256ELi1ELb0ELb0ENS_10bfloat16_tEfNS_4arch4Sm90EEEEEvNT_6ParamsE:
	.zero		760


//--------------------- .nv.constant0._ZN7cutlass13device_kernelIN5flash19FlashAttnFwdCombineIN4cute5tupleIJNS3_1CILi8EEENS5_ILi128EEEEEELi6ELi256ELi1ELb0ELb0ENS_10bfloat16_tEfNS_4arch4Sm90EEEEEvNT_6ParamsE --------------------------
	.section	.nv.constant0._ZN7cutlass13device_kernelIN5flash19FlashAttnFwdCombineIN4cute5tupleIJNS3_1CILi8EEENS5_ILi128EEEEEELi6ELi256ELi1ELb0ELb0ENS_10bfloat16_tEfNS_4arch4Sm90EEEEEvNT_6ParamsE,"a",@progbits
	.sectionflags	@""
	.align	4
.nv.constant0._ZN7cutlass13device_kernelIN5flash19FlashAttnFwdCombineIN4cute5tupleIJNS3_1CILi8EEENS5_ILi128EEEEEELi6ELi256ELi1ELb0ELb0ENS_10bfloat16_tEfNS_4arch4Sm90EEEEEvNT_6ParamsE:
	.zero		760


//--------------------- .nv.constant0._ZN7cutlass13device_kernelIN5flash19FlashAttnFwdCombineIN4cute5tupleIJNS3_1CILi8EEENS5_ILi128EEEEEELi5ELi256ELi1ELb0ELb0ENS_10bfloat16_tEfNS_4arch4Sm90EEEEEvNT_6ParamsE --------------------------
	.section	.nv.constant0._ZN7cutlass13device_kernelIN5flash19FlashAttnFwdCombineIN4cute5tupleIJNS3_1CILi8EEENS5_ILi128EEEEEELi5ELi256ELi1ELb0ELb0ENS_10bfloat16_tEfNS_4arch4Sm90EEEEEvNT_6ParamsE,"a",@progbits
	.sectionflags	@""
	.align	4
.nv.constant0._ZN7cutlass13device_kernelIN5flash19FlashAttnFwdCombineIN4cute5tupleIJNS3_1CILi8EEENS5_ILi128EEEEEELi5ELi256ELi1ELb0ELb0ENS_10bfloat16_tEfNS_4arch4Sm90EEEEEvNT_6ParamsE:
	.zero		760


//--------------------- .nv.constant0._ZN7cutlass13device_kernelIN5flash19FlashAttnFwdCombineIN4cute5tupleIJNS3_1CILi8EEENS5_ILi128EEEEEELi8ELi256ELi1ELb0ELb1ENS_10bfloat16_tEfNS_4arch4Sm90EEEEEvNT_6ParamsE --------------------------
	.section	.nv.constant0._ZN7cutlass13device_kernelIN5flash19FlashAttnFwdCombineIN4cute5tupleIJNS3_1CILi8EEENS5_ILi128EEEEEELi8ELi256ELi1ELb0ELb1ENS_10bfloat16_tEfNS_4arch4Sm90EEEEEvNT_6ParamsE,"a",@progbits
	.sectionflags	@""
	.align	4
.nv.constant0._ZN7cutlass13device_kernelIN5flash19FlashAttnFwdCombineIN4cute5tupleIJNS3_1CILi8EEENS5_ILi128EEEEEELi8ELi256ELi1ELb0ELb1ENS_10bfloat16_tEfNS_4arch4Sm90EEEEEvNT_6ParamsE:
	.zero		760


//--------------------- .nv.constant0._ZN7cutlass13device_kernelIN5flash19FlashAttnFwdCombineIN4cute5tupleIJNS3_1CILi8EEENS5_ILi128EEEEEELi7ELi256ELi1ELb0ELb1ENS_10bfloat16_tEfNS_4arch4Sm90EEEEEvNT_6ParamsE --------------------------
	.section	.nv.constant0._ZN7cutlass13device_kernelIN5flash19FlashAttnFwdCombineIN4cute5tupleIJNS3_1CILi8EEENS5_ILi128EEEEEELi7ELi256ELi1ELb0ELb1ENS_10bfloat16_tEfNS_4arch4Sm90EEEEEvNT_6ParamsE,"a",@progbits
	.sectionflags	@""
	.align	4
.nv.constant0._ZN7cutlass13device_kernelIN5flash19FlashAttnFwdCombineIN4cute5tupleIJNS3_1CILi8EEENS5_ILi128EEEEEELi7ELi256ELi1ELb0ELb1ENS_10bfloat16_tEfNS_4arch4Sm90EEEEEvNT_6ParamsE:
	.zero		760


//--------------------- .nv.constant0._ZN7cutlass13device_kernelIN5flash19FlashAttnFwdCombineIN4cute5tupleIJNS3_1CILi8EEENS5_ILi128EEEEEELi6ELi256ELi1ELb0ELb1ENS_10bfloat16_tEfNS_4arch4Sm90EEEEEvNT_6ParamsE --------------------------
	.section	.nv.constant0._ZN7cutlass13device_kernelIN5flash19FlashAttnFwdCombineIN4cute5tupleIJNS3_1CILi8EEENS5_ILi128EEEEEELi6ELi256ELi1ELb0ELb1ENS_10bfloat16_tEfNS_4arch4Sm90EEEEEvNT_6ParamsE,"a",@progbits
	.sectionflags	@""
	.align	4
.nv.constant0._ZN7cutlass13device_kernelIN5flash19FlashAttnFwdCombineIN4cute5tupleIJNS3_1CILi8EEENS5_ILi128EEEEEELi6ELi256ELi1ELb0ELb1ENS_10bfloat16_tEfNS_4arch4Sm90EEEEEvNT_6ParamsE:
	.zero		760


//--------------------- .nv.constant0._ZN7cutlass13device_kernelIN5flash19FlashAttnFwdCombineIN4cute5tupleIJNS3_1CILi8EEENS5_ILi128EEEEEELi5ELi256ELi1ELb0ELb1ENS_10bfloat16_tEfNS_4arch4Sm90EEEEEvNT_6ParamsE --------------------------
	.section	.nv.constant0._ZN7cutlass13device_kernelIN5flash19FlashAttnFwdCombineIN4cute5tupleIJNS3_1CILi8EEENS5_ILi128EEEEEELi5ELi256ELi1ELb0ELb1ENS_10bfloat16_tEfNS_4arch4Sm90EEEEEvNT_6ParamsE,"a",@progbits
	.sectionflags	@""
	.align	4
.nv.constant0._ZN7cutlass13device_kernelIN5flash19FlashAttnFwdCombineIN4cute5tupleIJNS3_1CILi8EEENS5_ILi128EEEEEELi5ELi256ELi1ELb0ELb1ENS_10bfloat16_tEfNS_4arch4Sm90EEEEEvNT_6ParamsE:
	.zero		760


//--------------------- .nv.constant0._ZN7cutlass13device_kernelIN5flash19FlashAttnFwdCombineIN4cute5tupleIJNS3_1CILi8EEENS5_ILi128EEEEEELi8ELi256ELi1ELb0ELb0ENS_10bfloat16_tEfNS_4arch4Sm80EEEEEvNT_6ParamsE --------------------------
	.section	.nv.constant0._ZN7cutlass13device_kernelIN5flash19FlashAttnFwdCombineIN4cute5tupleIJNS3_1CILi8EEENS5_ILi128EEEEEELi8ELi256ELi1ELb0ELb0ENS_10bfloat16_tEfNS_4arch4Sm80EEEEEvNT_6ParamsE,"a",@progbits
	.sectionflags	@""
	.align	4
.nv.constant0._ZN7cutlass13device_kernelIN5flash19FlashAttnFwdCombineIN4cute5tupleIJNS3_1CILi8EEENS5_ILi128EEEEEELi8ELi256ELi1ELb0ELb0ENS_10bfloat16_tEfNS_4arch4Sm80EEEEEvNT_6ParamsE:
	.zero		760


//--------------------- .nv.constant0._ZN7cutlass13device_kernelIN5flash19FlashAttnFwdCombineIN4cute5tupleIJNS3_1CILi8EEENS5_ILi128EEEEEELi7ELi256ELi1ELb0ELb0ENS_10bfloat16_tEfNS_4arch4Sm80EEEEEvNT_6ParamsE --------------------------
	.section	.nv.constant0._ZN7cutlass13device_kernelIN5flash19FlashAttnFwdCombineIN4cute5tupleIJNS3_1CILi8EEENS5_ILi128EEEEEELi7ELi256ELi1ELb0ELb0ENS_10bfloat16_tEfNS_4arch4Sm80EEEEEvNT_6ParamsE,"a",@progbits
	.sectionflags	@""
	.align	4
.nv.constant0._ZN7cutlass13device_kernelIN5flash19FlashAttnFwdCombineIN4cute5tupleIJNS3_1CILi8EEENS5_ILi128EEEEEELi7ELi256ELi1ELb0ELb0ENS_10bfloat16_tEfNS_4arch4Sm80EEEEEvNT_6ParamsE:
	.zero		760


//--------------------- .nv.constant0._ZN7cutlass13device_kernelIN5flash19FlashAttnFwdCombineIN4cute5tupleIJNS3_1CILi8EEENS5_ILi128EEEEEELi6ELi256ELi1ELb0ELb0ENS_10bfloat16_tEfNS_4arch4Sm80EEEEEvNT_6ParamsE --------------------------
	.section	.nv.constant0._ZN7cutlass13device_kernelIN5flash19FlashAttnFwdCombineIN4cute5tupleIJNS3_1CILi8EEENS5_ILi128EEEEEELi6ELi256ELi1ELb0ELb0ENS_10bfloat16_tEfNS_4arch4Sm80EEEEEvNT_6ParamsE,"a",@progbits
	.sectionflags	@""
	.align	4
.nv.constant0._ZN7cutlass13device_kernelIN5flash19FlashAttnFwdCombineIN4cute5tupleIJNS3_1CILi8EEENS5_ILi128EEEEEELi6ELi256ELi1ELb0ELb0ENS_10bfloat16_tEfNS_4arch4Sm80EEEEEvNT_6ParamsE:
	.zero		760


//--------------------- .nv.constant0._ZN7cutlass13device_kernelIN5flash19FlashAttnFwdCombineIN4cute5tupleIJNS3_1CILi8EEENS5_ILi128EEEEEELi5ELi256ELi1ELb0ELb0ENS_10bfloat16_tEfNS_4arch4Sm80EEEEEvNT_6ParamsE --------------------------
	.section	.nv.constant0._ZN7cutlass13device_kernelIN5flash19FlashAttnFwdCombineIN4cute5tupleIJNS3_1CILi8EEENS5_ILi128EEEEEELi5ELi256ELi1ELb0ELb0ENS_10bfloat16_tEfNS_4arch4Sm80EEEEEvNT_6ParamsE,"a",@progbits
	.sectionflags	@""
	.align	4
.nv.constant0._ZN7cutlass13device_kernelIN5flash19FlashAttnFwdCombineIN4cute5tupleIJNS3_1CILi8EEENS5_ILi128EEEEEELi5ELi256ELi1ELb0ELb0ENS_10bfloat16_tEfNS_4arch4Sm80EEEEEvNT_6ParamsE:
	.zero		760


//--------------------- .nv.constant0._ZN7cutlass13device_kernelIN5flash19FlashAttnFwdCombineIN4cute5tupleIJNS3_1CILi8EEENS5_ILi128EEEEEELi8ELi256ELi1ELb0ELb1ENS_10bfloat16_tEfNS_4arch4Sm80EEEEEvNT_6ParamsE --------------------------
	.section	.nv.constant0._ZN7cutlass13device_kernelIN5flash19FlashAttnFwdCombineIN4cute5tupleIJNS3_1CILi8EEENS5_ILi128EEEEEELi8ELi256ELi1ELb0ELb1ENS_10bfloat16_tEfNS_4arch4Sm80EEEEEvNT_6ParamsE,"a",@progbits
	.sectionflags	@""
	.align	4
.nv.constant0._ZN7cutlass13device_kernelIN5flash19FlashAttnFwdCombineIN4cute5tupleIJNS3_1CILi8EEENS5_ILi128EEEEEELi8ELi256ELi1ELb0ELb1ENS_10bfloat16_tEfNS_4arch4Sm80EEEEEvNT_6ParamsE:
	.zero		760


//--------------------- .nv.constant0._ZN7cutlass13device_kernelIN5flash19FlashAttnFwdCombineIN4cute5tupleIJNS3_1CILi8EEENS5_ILi128EEEEEELi7ELi256ELi1ELb0ELb1ENS_10bfloat16_tEfNS_4arch4Sm80EEEEEvNT_6ParamsE --------------------------
	.section	.nv.constant0._ZN7cutlass13device_kernelIN5flash19FlashAttnFwdCombineIN4cute5tupleIJNS3_1CILi8EEENS5_ILi128EEEEEELi7ELi256ELi1ELb0ELb1ENS_10bfloat16_tEfNS_4arch4Sm80EEEEEvNT_6ParamsE,"a",@progbits
	.sectionflags	@""
	.align	4
.nv.constant0._ZN7cutlass13device_kernelIN5flash19FlashAttnFwdCombineIN4cute5tupleIJNS3_1CILi8EEENS5_ILi128EEEEEELi7ELi256ELi1ELb0ELb1ENS_10bfloat16_tEfNS_4arch4Sm80EEEEEvNT_6ParamsE:
	.zero		760


//--------------------- .nv.constant0._ZN7cutlass13device_kernelIN5flash19FlashAttnFwdCombineIN4cute5tupleIJNS3_1CILi8EEENS5_ILi128EEEEEELi6ELi256ELi1ELb0ELb1ENS_10bfloat16_tEfNS_4arch4Sm80EEEEEvNT_6ParamsE --------------------------
	.section	.nv.constant0._ZN7cutlass13device_kernelIN5flash19FlashAttnFwdCombineIN4cute5tupleIJNS3_1CILi8EEENS5_ILi128EEEEEELi6ELi256ELi1ELb0ELb1ENS_10bfloat16_tEfNS_4arch4Sm80EEEEEvNT_6ParamsE,"a",@progbits
	.sectionflags	@""
	.align	4
.nv.constant0._ZN7cutlass13device_kernelIN5flash19FlashAttnFwdCombineIN4cute5tupleIJNS3_1CILi8EEENS5_ILi128EEEEEELi6ELi256ELi1ELb0ELb1ENS_10bfloat16_tEfNS_4arch4Sm80EEEEEvNT_6ParamsE:
	.zero		760


//--------------------- .nv.constant0._ZN7cutlass13device_kernelIN5flash19FlashAttnFwdCombineIN4cute5tupleIJNS3_1CILi8EEENS5_ILi128EEEEEELi5ELi256ELi1ELb0ELb1ENS_10bfloat16_tEfNS_4arch4Sm80EEEEEvNT_6ParamsE --------------------------
	.section	.nv.constant0._ZN7cutlass13device_kernelIN5flash19FlashAttnFwdCombineIN4cute5tupleIJNS3_1CILi8EEENS5_ILi128EEEEEELi5ELi256ELi1ELb0ELb1ENS_10bfloat16_tEfNS_4arch4Sm80EEEEEvNT_6ParamsE,"a",@progbits
	.sectionflags	@""
	.align	4
.nv.constant0._ZN7cutlass13device_kernelIN5flash19FlashAttnFwdCombineIN4cute5tupleIJNS3_1CILi8EEENS5_ILi128EEEEEELi5ELi256ELi1ELb0ELb1ENS_10bfloat16_tEfNS_4arch4Sm80EEEEEvNT_6ParamsE:
	.zero		760


//--------------------- .nv.constant0._ZN7cutlass13device_kernelIN5flash19FlashAttnFwdCombineIN4cute5tupleIJNS3_1CILi16EEENS5_ILi64EEEEEELi8ELi256ELi1ELb0ELb0ENS_10bfloat16_tEfNS_4arch4Sm90EEEEEvNT_6ParamsE --------------------------
	.section	.nv.constant0._ZN7cutlass13device_kernelIN5flash19FlashAttnFwdCombineIN4cute5tupleIJNS3_1CILi16EEENS5_ILi64EEEEEELi8ELi256ELi1ELb0ELb0ENS_10bfloat16_tEfNS_4arch4Sm90EEEEEvNT_6ParamsE,"a",@progbits
	.sectionflags	@""
	.align	4
.nv.constant0._ZN7cutlass13device_kernelIN5flash19FlashAttnFwdCombineIN4cute5tupleIJNS3_1CILi16EEENS5_ILi64EEEEEELi8ELi256ELi1ELb0ELb0ENS_10bfloat16_tEfNS_4arch4Sm90EEEEEvNT_6ParamsE:
	.zero		760


//--------------------- .nv.constant0._ZN7cutlass13device_kernelIN5flash19FlashAttnFwdCombineIN4cute5tupleIJNS3_1CILi16EEENS5_ILi64EEEEEELi7ELi256ELi1ELb0ELb0ENS_10bfloat16_tEfNS_4arch4Sm90EEEEEvNT_6ParamsE --------------------------
	.section	.nv.constant0._ZN7cutlass13device_kernelIN5flash19FlashAttnFwdCombineIN4cute5tupleIJNS3_1CILi16EEENS5_ILi64EEEEEELi7ELi256ELi1ELb0ELb0ENS_10bfloat16_tEfNS_4arch4Sm90EEEEEvNT_6ParamsE,"a",@progbits
	.sectionflags	@""
	.align	4
.nv.constant0._ZN7cutlass13device_kernelIN5flash19FlashAttnFwdCombineIN4cute5tupleIJNS3_1CILi16EEENS5_ILi64EEEEEELi7ELi256ELi1ELb0ELb0ENS_10bfloat16_tEfNS_4arch4Sm90EEEEEvNT_6ParamsE:
	.zero		760


//--------------------- .nv.constant0._ZN7cutlass13device_kernelIN5flash19FlashAttnFwdCombineIN4cute5tupleIJNS3_1CILi16EEENS5_ILi64EEEEEELi6ELi256ELi1ELb0ELb0ENS_10bfloat16_tEfNS_4arch4Sm90EEEEEvNT_6ParamsE --------------------------
	.section	.nv.constant0._ZN7cutlass13device_kernelIN5flash19FlashAttnFwdCombineIN4cute5tupleIJNS3_1CILi16EEENS5_ILi64EEEEEELi6ELi256ELi1ELb0ELb0ENS_10bfloat16_tEfNS_4arch4Sm90EEEEEvNT_6ParamsE,"a",@progbits
	.sectionflags	@""
	.align	4
.nv.constant0._ZN7cutlass13device_kernelIN5flash19FlashAttnFwdCombineIN4cute5tupleIJNS3_1CILi16EEENS5_ILi64EEEEEELi6ELi256ELi1ELb0ELb0ENS_10bfloat16_tEfNS_4arch4Sm90EEEEEvNT_6ParamsE:
	.zero		760


//--------------------- .nv.constant0._ZN7cutlass13device_kernelIN5flash19FlashAttnFwdCombineIN4cute5tupleIJNS3_1CILi16EEENS5_ILi64EEEEEELi5ELi256ELi1ELb0ELb0ENS_10bfloat16_tEfNS_4arch4Sm90EEEEEvNT_6ParamsE --------------------------
	.section	.nv.constant0._ZN7cutlass13device_kernelIN5flash19FlashAttnFwdCombineIN4cute5tupleIJNS3_1CILi16EEENS5_ILi64EEEEEELi5ELi256ELi1ELb0ELb0ENS_10bfloat16_tEfNS_4arch4Sm90EEEEEvNT_6ParamsE,"a",@progbits
	.sectionflags	@""
	.align	4
.nv.constant0._ZN7cutlass13device_kernelIN5flash19FlashAttnFwdCombineIN4cute5tupleIJNS3_1CILi16EEENS5_ILi64EEEEEELi5ELi256ELi1ELb0ELb0ENS_10bfloat16_tEfNS_4arch4Sm90EEEEEvNT_6ParamsE:
	.zero		760


//--------------------- .nv.constant0._ZN7cutlass13device_kernelIN5flash19FlashAttnFwdCombineIN4cute5tupleIJNS3_1CILi16EEENS5_ILi64EEEEEELi4ELi256ELi1ELb0ELb0ENS_10bfloat16_tEfNS_4arch4Sm90EEEEEvNT_6ParamsE --------------------------
	.section	.nv.constant0._ZN7cutlass13device_kernelIN5flash19FlashAttnFwdCombineIN4cute5tupleIJNS3_1CILi16EEENS5_ILi64EEEEEELi4ELi256ELi1ELb0ELb0ENS_10bfloat16_tEfNS_4arch4Sm90EEEEEvNT_6ParamsE,"a",@progbits
	.sectionflags	@""
	.align	4
.nv.constant0._ZN7cutlass13device_kernelIN5flash19FlashAttnFwdCombineIN4cute5tupleIJNS3_1CILi16EEENS5_ILi64EEEEEELi4ELi256ELi1ELb0ELb0ENS_10bfloat16_tEfNS_4arch4Sm90EEEEEvNT_6ParamsE:
	.zero		760


//--------------------- .nv.constant0._ZN7cutlass13device_kernelIN5flash19FlashAttnFwdCombineIN4cute5tupleIJNS3_1CILi16EEENS5_ILi64EEEEEELi8ELi256ELi1ELb0ELb1ENS_10bfloat16_tEfNS_4arch4Sm90EEEEEvNT_6ParamsE --------------------------
	.section	.nv.constant0._ZN7cutlass13device_kernelIN5flash19FlashAttnFwdCombineIN4cute5tupleIJNS3_1CILi16EEENS5_ILi64EEEEEELi8ELi256ELi1ELb0ELb1ENS_10bfloat16_tEfNS_4arch4Sm90EEEEEvNT_6ParamsE,"a",@progbits
	.sectionflags	@""
	.align	4
.nv.constant0._ZN7cutlass13device_kernelIN5flash19FlashAttnFwdCombineIN4cute5tupleIJNS3_1CILi16EEENS5_ILi64EEEEEELi8ELi256ELi1ELb0ELb1ENS_10bfloat16_tEfNS_4arch4Sm90EEEEEvNT_6ParamsE:
	.zero		760


//--------------------- .nv.constant0._ZN7cutlass13device_kernelIN5flash19FlashAttnFwdCombineIN4cute5tupleIJNS3_1CILi16EEENS5_ILi64EEEEEELi7ELi256ELi1ELb0ELb1ENS_10bfloat16_tEfNS_4arch4Sm90EEEEEvNT_6ParamsE --------------------------
	.section	.nv.constant0._ZN7cutlass13device_kernelIN5flash19FlashAttnFwdCombineIN4cute5tupleIJNS3_1CILi16EEENS5_ILi64EEEEEELi7ELi256ELi1ELb0ELb1ENS_10bfloat16_tEfNS_4arch4Sm90EEEEEvNT_6ParamsE,"a",@progbits
	.sectionflags	@""
	.align	4
.nv.constant0._ZN7cutlass13device_kernelIN5flash19FlashAttnFwdCombineIN4cute5tupleIJNS3_1CILi16EEENS5_ILi64EEEEEELi7ELi256ELi1ELb0ELb1ENS_10bfloat16_tEfNS_4arch4Sm90EEEEEvNT_6ParamsE:
	.zero		760


//--------------------- .nv.constant0._ZN7cutlass13device_kernelIN5flash19FlashAttnFwdCombineIN4cute5tupleIJNS3_1CILi16EEENS5_ILi64EEEEEELi6ELi256ELi1ELb0ELb1ENS_10bfloat16_tEfNS_4arch4Sm90EEEEEvNT_6ParamsE --------------------------
	.section	.nv.constant0._ZN7cutlass13device_kernelIN5flash19FlashAttnFwdCombineIN4cute5tupleIJNS3_1CILi16EEENS5_ILi64EEEEEELi6ELi256ELi1ELb0ELb1ENS_10bfloat16_tEfNS_4arch4Sm90EEEEEvNT_6ParamsE,"a",@progbits
	.sectionflags	@""
	.align	4
.nv.constant0._ZN7cutlass13device_kernelIN5flash19FlashAttnFwdCombineIN4cute5tupleIJNS3_1CILi16EEENS5_ILi64EEEEEELi6ELi256ELi1ELb0ELb1ENS_10bfloat16_tEfNS_4arch4Sm90EEEEEvNT_6ParamsE:
	.zero		760


//--------------------- .nv.constant0._ZN7cutlass13device_kernelIN5flash19FlashAttnFwdCombineIN4cute5tupleIJNS3_1CILi16EEENS5_ILi64EEEEEELi5ELi256ELi1ELb0ELb1ENS_10bfloat16_tEfNS_4arch4Sm90EEEEEvNT_6ParamsE --------------------------
	.section	.nv.constant0._ZN7cutlass13device_kernelIN5flash19FlashAttnFwdCombineIN4cute5tupleIJNS3_1CILi16EEENS5_ILi64EEEEEELi5ELi256ELi1ELb0ELb1ENS_10bfloat16_tEfNS_4arch4Sm90EEEEEvNT_6ParamsE,"a",@progbits
	.sectionflags	@""
	.align	4
.nv.constant0._ZN7cutlass13device_kernelIN5flash19FlashAttnFwdCombineIN4cute5tupleIJNS3_1CILi16EEENS5_ILi64EEEEEELi5ELi256ELi1ELb0ELb1ENS_10bfloat16_tEfNS_4arch4Sm90EEEEEvNT_6ParamsE:
	.zero		760


//--------------------- .nv.constant0._ZN7cutlass13device_kernelIN5flash19FlashAttnFwdCombineIN4cute5tupleIJNS3_1CILi16EEENS5_ILi64EEEEEELi4ELi256ELi1ELb0ELb1ENS_10bfloat16_tEfNS_4arch4Sm90EEEEEvNT_6ParamsE --------------------------
	.section	.nv.constant0._ZN7cutlass13device_kernelIN5flash19FlashAttnFwdCombineIN4cute5tupleIJNS3_1CILi16EEENS5_ILi64EEEEEELi4ELi256ELi1ELb0ELb1ENS_10bfloat16_tEfNS_4arch4Sm90EEEEEvNT_6ParamsE,"a",@progbits
	.sectionflags	@""
	.align	4
.nv.constant0._ZN7cutlass13device_kernelIN5flash19FlashAttnFwdCombineIN4cute5tupleIJNS3_1CILi16EEENS5_ILi64EEEEEELi4ELi256ELi1ELb0ELb1ENS_10bfloat16_tEfNS_4arch4Sm90EEEEEvNT_6ParamsE:
	.zero		760


//--------------------- .nv.constant0._ZN7cutlass13device_kernelIN5flash19FlashAttnFwdCombineIN4cute5tupleIJNS3_1CILi16EEENS5_ILi64EEEEEELi8ELi256ELi1ELb0ELb0ENS_10bfloat16_tEfNS_4arch4Sm80EEEEEvNT_6ParamsE --------------------------
	.section	.nv.constant0._ZN7cutlass13device_kernelIN5flash19FlashAttnFwdCombineIN4cute5tupleIJNS3_1CILi16EEENS5_ILi64EEEEEELi8ELi256ELi1ELb0ELb0ENS_10bfloat16_tEfNS_4arch4Sm80EEEEEvNT_6ParamsE,"a",@progbits
	.sectionflags	@""
	.align	4
.nv.constant0._ZN7cutlass13device_kernelIN5flash19FlashAttnFwdCombineIN4cute5tupleIJNS3_1CILi16EEENS5_ILi64EEEEEELi8ELi256ELi1ELb0ELb0ENS_10bfloat16_tEfNS_4arch4Sm80EEEEEvNT_6ParamsE:
	.zero		760


//--------------------- .nv.constant0._ZN7cutlass13device_kernelIN5flash19FlashAttnFwdCombineIN4cute5tupleIJNS3_1CILi16EEENS5_ILi64EEEEEELi7ELi256ELi1ELb0ELb0ENS_10bfloat16_tEfNS_4arch4Sm80EEEEEvNT_6ParamsE --------------------------
	.section	.nv.constant0._ZN7cutlass13device_kernelIN5flash19FlashAttnFwdCombineIN4cute5tupleIJNS3_1CILi16EEENS5_ILi64EEEEEELi7ELi256ELi1ELb0ELb0ENS_10bfloat16_tEfNS_4arch4Sm80EEEEEvNT_6ParamsE,"a",@progbits
	.sectionflags	@""
	.align	4
.nv.constant0._ZN7cutlass13device_kernelIN5flash19FlashAttnFwdCombineIN4cute5tupleIJNS3_1CILi16EEENS5_ILi64EEEEEELi7ELi256ELi1ELb0ELb0ENS_10bfloat16_tEfNS_4arch4Sm80EEEEEvNT_6ParamsE:
	.zero		760


//--------------------- .nv.constant0._ZN7cutlass13device_kernelIN5flash19FlashAttnFwdCombineIN4cute5tupleIJNS3_1CILi16EEENS5_ILi64EEEEEELi6ELi256ELi1ELb0ELb0ENS_10bfloat16_tEfNS_4arch4Sm80EEEEEvNT_6ParamsE --------------------------
	.section	.nv.constant0._ZN7cutlass13device_kernelIN5flash19FlashAttnFwdCombineIN4cute5tupleIJNS3_1CILi16EEENS5_ILi64EEEEEELi6ELi256ELi1ELb0ELb0ENS_10bfloat16_tEfNS_4arch4Sm80EEEEEvNT_6ParamsE,"a",@progbits
	.sectionflags	@""
	.align	4
.nv.constant0._ZN7cutlass13device_kernelIN5flash19FlashAttnFwdCombineIN4cute5tupleIJNS3_1CILi16EEENS5_ILi64EEEEEELi6ELi256ELi1ELb0ELb0ENS_10bfloat16_tEfNS_4arch4Sm80EEEEEvNT_6ParamsE:
	.zero		760


//--------------------- .nv.constant0._ZN7cutlass13device_kernelIN5flash19FlashAttnFwdCombineIN4cute5tupleIJNS3_1CILi16EEENS5_ILi64EEEEEELi5ELi256ELi1ELb0ELb0ENS_10bfloat16_tEfNS_4arch4Sm80EEEEEvNT_6ParamsE --------------------------
	.section	.nv.constant0._ZN7cutlass13device_kernelIN5flash19FlashAttnFwdCombineIN4cute5tupleIJNS3_1CILi16EEENS5_ILi64EEEEEELi5ELi256ELi1ELb0ELb0ENS_10bfloat16_tEfNS_4arch4Sm80EEEEEvNT_6ParamsE,"a",@progbits
	.sectionflags	@""
	.align	4
.nv.constant0._ZN7cutlass13device_kernelIN5flash19FlashAttnFwdCombineIN4cute5tupleIJNS3_1CILi16EEENS5_ILi64EEEEEELi5ELi256ELi1ELb0ELb0ENS_10bfloat16_tEfNS_4arch4Sm80EEEEEvNT_6ParamsE:
	.zero		760


//--------------------- .nv.constant0._ZN7cutlass13device_kernelIN5flash19FlashAttnFwdCombineIN4cute5tupleIJNS3_1CILi16EEENS5_ILi64EEEEEELi4ELi256ELi1ELb0ELb0ENS_10bfloat16_tEfNS_4arch4Sm80EEEEEvNT_6ParamsE --------------------------
	.section	.nv.constant0._ZN7cutlass13device_kernelIN5flash19FlashAttnFwdCombineIN4cute5tupleIJNS3_1CILi16EEENS5_ILi64EEEEEELi4ELi256ELi1ELb0ELb0ENS_10bfloat16_tEfNS_4arch4Sm80EEEEEvNT_6ParamsE,"a",@progbits
	.sectionflags	@""
	.align	4
.nv.constant0._ZN7cutlass13device_kernelIN5flash19FlashAttnFwdCombineIN4cute5tupleIJNS3_1CILi16EEENS5_ILi64EEEEEELi4ELi256ELi1ELb0ELb0ENS_10bfloat16_tEfNS_4arch4Sm80EEEEEvNT_6ParamsE:
	.zero		760


//--------------------- .nv.constant0._ZN7cutlass13device_kernelIN5flash19FlashAttnFwdCombineIN4cute5tupleIJNS3_1CILi16EEENS5_ILi64EEEEEELi8ELi256ELi1ELb0ELb1ENS_10bfloat16_tEfNS_4arch4Sm80EEEEEvNT_6ParamsE --------------------------
	.section	.nv.constant0._ZN7cutlass13device_kernelIN5flash19FlashAttnFwdCombineIN4cute5tupleIJNS3_1CILi16EEENS5_ILi64EEEEEELi8ELi256ELi1ELb0ELb1ENS_10bfloat16_tEfNS_4arch4Sm80EEEEEvNT_6ParamsE,"a",@progbits
	.sectionflags	@""
	.align	4
.nv.constant0._ZN7cutlass13device_kernelIN5flash19FlashAttnFwdCombineIN4cute5tupleIJNS3_1CILi16EEENS5_ILi64EEEEEELi8ELi256ELi1ELb0ELb1ENS_10bfloat16_tEfNS_4arch4Sm80EEEEEvNT_6ParamsE:
	.zero		760


//--------------------- .nv.constant0._ZN7cutlass13device_kernelIN5flash19FlashAttnFwdCombineIN4cute5tupleIJNS3_1CILi16EEENS5_ILi64EEEEEELi7ELi256ELi1ELb0ELb1ENS_10bfloat16_tEfNS_4arch4Sm80EEEEEvNT_6ParamsE --------------------------
	.section	.nv.constant0._ZN7cutlass13device_kernelIN5flash19FlashAttnFwdCombineIN4cute5tupleIJNS3_1CILi16EEENS5_ILi64EEEEEELi7ELi256ELi1ELb0ELb1ENS_10bfloat16_tEfNS_4arch4Sm80EEEEEvNT_6ParamsE,"a",@progbits
	.sectionflags	@""
	.align	4
.nv.constant0._ZN7cutlass13device_kernelIN5flash19FlashAttnFwdCombineIN4cute5tupleIJNS3_1CILi16EEENS5_ILi64EEEEEELi7ELi256ELi1ELb0ELb1ENS_10bfloat16_tEfNS_4arch4Sm80EEEEEvNT_6ParamsE:
	.zero		760


//--------------------- .nv.constant0._ZN7cutlass13device_kernelIN5flash19FlashAttnFwdCombineIN4cute5tupleIJNS3_1CILi16EEENS5_ILi64EEEEEELi6ELi256ELi1ELb0ELb1ENS_10bfloat16_tEfNS_4arch4Sm80EEEEEvNT_6ParamsE --------------------------
	.section	.nv.constant0._ZN7cutlass13device_kernelIN5flash19FlashAttnFwdCombineIN4cute5tupleIJNS3_1CILi16EEENS5_ILi64EEEEEELi6ELi256ELi1ELb0ELb1ENS_10bfloat16_tEfNS_4arch4Sm80EEEEEvNT_6ParamsE,"a",@progbits
	.sectionflags	@""
	.align	4
.nv.constant0._ZN7cutlass13device_kernelIN5flash19FlashAttnFwdCombineIN4cute5tupleIJNS3_1CILi16EEENS5_ILi64EEEEEELi6ELi256ELi1ELb0ELb1ENS_10bfloat16_tEfNS_4arch4Sm80EEEEEvNT_6ParamsE:
	.zero		760


//--------------------- .nv.constant0._ZN7cutlass13device_kernelIN5flash19FlashAttnFwdCombineIN4cute5tupleIJNS3_1CILi16EEENS5_ILi64EEEEEELi5ELi256ELi1ELb0ELb1ENS_10bfloat16_tEfNS_4arch4Sm80EEEEEvNT_6ParamsE --------------------------
	.section	.nv.constant0._ZN7cutlass13device_kernelIN5flash19FlashAttnFwdCombineIN4cute5tupleIJNS3_1CILi16EEENS5_ILi64EEEEEELi5ELi256ELi1ELb0ELb1ENS_10bfloat16_tEfNS_4arch4Sm80EEEEEvNT_6ParamsE,"a",@progbits
	.sectionflags	@""
	.align	4
.nv.constant0._ZN7cutlass13device_kernelIN5flash19FlashAttnFwdCombineIN4cute5tupleIJNS3_1CILi16EEENS5_ILi64EEEEEELi5ELi256ELi1ELb0ELb1ENS_10bfloat16_tEfNS_4arch4Sm80EEEEEvNT_6ParamsE:
	.zero		760


//--------------------- .nv.constant0._ZN7cutlass13device_kernelIN5flash19FlashAttnFwdCombineIN4cute5tupleIJNS3_1CILi16EEENS5_ILi64EEEEEELi4ELi256ELi1ELb0ELb1ENS_10bfloat16_tEfNS_4arch4Sm80EEEEEvNT_6ParamsE --------------------------
	.section	.nv.constant0._ZN7cutlass13device_kernelIN5flash19FlashAttnFwdCombineIN4cute5tupleIJNS3_1CILi16EEENS5_ILi64EEEEEELi4ELi256ELi1ELb0ELb1ENS_10bfloat16_tEfNS_4arch4Sm80EEEEEvNT_6ParamsE,"a",@progbits
	.sectionflags	@""
	.align	4
.nv.constant0._ZN7cutlass13device_kernelIN5flash19FlashAttnFwdCombineIN4cute5tupleIJNS3_1CILi16EEENS5_ILi64EEEEEELi4ELi256ELi1ELb0ELb1ENS_10bfloat16_tEfNS_4arch4Sm80EEEEEvNT_6ParamsE:
	.zero		760


//--------------------- .nv.constant0._ZN7cutlass13device_kernelIN5flash19FlashAttnFwdCombineIN4cute5tupleIJNS3_1CILi8EEENS5_ILi128EEEEEELi8ELi256ELi1ELb0ELb0ENS_6half_tEfNS_4arch4Sm90EEEEEvNT_6ParamsE --------------------------
	.section	.nv.constant0._ZN7cutlass13device_kernelIN5flash19FlashAttnFwdCombineIN4cute5tupleIJNS3_1CILi8EEENS5_ILi128EEEEEELi8ELi256ELi1ELb0ELb0ENS_6half_tEfNS_4arch4Sm90EEEEEvNT_6ParamsE,"a",@progbits
	.sectionflags	@""
	.align	4
.nv.constant0._ZN7cutlass13device_kernelIN5flash19FlashAttnFwdCombineIN4cute5tupleIJNS3_1CILi8EEENS5_ILi128EEEEEELi8ELi256ELi1ELb0ELb0ENS_6half_tEfNS_4arch4Sm90EEEEEvNT_6ParamsE:
	.zero		760


//--------------------- .nv.constant0._ZN7cutlass13device_kernelIN5flash19FlashAttnFwdCombineIN4cute5tupleIJNS3_1CILi8EEENS5_ILi128EEEEEELi7ELi256ELi1ELb0ELb0ENS_6half_tEfNS_4arch4Sm90EEEEEvNT_6ParamsE --------------------------
	.section	.nv.constant0._ZN7cutlass13device_kernelIN5flash19FlashAttnFwdCombineIN4cute5tupleIJNS3_1CILi8EEENS5_ILi128EEEEEELi7ELi256ELi1ELb0ELb0ENS_6half_tEfNS_4arch4Sm90EEEEEvNT_6ParamsE,"a",@progbits
	.sectionflags	@""
	.align	4
.nv.constant0._ZN7cutlass13device_kernelIN5flash19FlashAttnFwdCombineIN4cute5tupleIJNS3_1CILi8EEENS5_ILi128EEEEEELi7ELi256ELi1ELb0ELb0ENS_6half_tEfNS_4arch4Sm90EEEEEvNT_6ParamsE:
	.zero		760


//--------------------- .nv.constant0._ZN7cutlass13device_kernelIN5flash19FlashAttnFwdCombineIN4cute5tupleIJNS3_1CILi8EEENS5_ILi128EEEEEELi6ELi256ELi1ELb0ELb0ENS_6half_tEfNS_4arch4Sm90EEEEEvNT_6ParamsE --------------------------
	.section	.nv.constant0._ZN7cutlass13device_kernelIN5flash19FlashAttnFwdCombineIN4cute5tupleIJNS3_1CILi8EEENS5_ILi128EEEEEELi6ELi256ELi1ELb0ELb0ENS_6half_tEfNS_4arch4Sm90EEEEEvNT_6ParamsE,"a",@progbits
	.sectionflags	@""
	.align	4
.nv.constant0._ZN7cutlass13device_kernelIN5flash19FlashAttnFwdCombineIN4cute5tupleIJNS3_1CILi8EEENS5_ILi128EEEEEELi6ELi256ELi1ELb0ELb0ENS_6half_tEfNS_4arch4Sm90EEEEEvNT_6ParamsE:
	.zero		760


//--------------------- .nv.constant0._ZN7cutlass13device_kernelIN5flash19FlashAttnFwdCombineIN4cute5tupleIJNS3_1CILi8EEENS5_ILi128EEEEEELi5ELi256ELi1ELb0ELb0ENS_6half_tEfNS_4arch4Sm90EEEEEvNT_6ParamsE --------------------------
	.section	.nv.constant0._ZN7cutlass13device_kernelIN5flash19FlashAttnFwdCombineIN4cute5tupleIJNS3_1CILi8EEENS5_ILi128EEEEEELi5ELi256ELi1ELb0ELb0ENS_6half_tEfNS_4arch4Sm90EEEEEvNT_6ParamsE,"a",@progbits
	.sectionflags	@""
	.align	4
.nv.constant0._ZN7cutlass13device_kernelIN5flash19FlashAttnFwdCombineIN4cute5tupleIJNS3_1CILi8EEENS5_ILi128EEEEEELi5ELi256ELi1ELb0ELb0ENS_6half_tEfNS_4arch4Sm90EEEEEvNT_6ParamsE:
	.zero		760


//--------------------- .nv.constant0._ZN7cutlass13device_kernelIN5flash19FlashAttnFwdCombineIN4cute5tupleIJNS3_1CILi8EEENS5_ILi128EEEEEELi8ELi256ELi1ELb0ELb1ENS_6half_tEfNS_4arch4Sm90EEEEEvNT_6ParamsE --------------------------
	.section	.nv.constant0._ZN7cutlass13device_kernelIN5flash19FlashAttnFwdCombineIN4cute5tupleIJNS3_1CILi8EEENS5_ILi128EEEEEELi8ELi256ELi1ELb0ELb1ENS_6half_tEfNS_4arch4Sm90EEEEEvNT_6ParamsE,"a",@progbits
	.sectionflags	@""
	.align	4
.nv.constant0._ZN7cutlass13device_kernelIN5flash19FlashAttnFwdCombineIN4cute5tupleIJNS3_1CILi8EEENS5_ILi128EEEEEELi8ELi256ELi1ELb0ELb1ENS_6half_tEfNS_4arch4Sm90EEEEEvNT_6ParamsE:
	.zero		760


//--------------------- .nv.constant0._ZN7cutlass13device_kernelIN5flash19FlashAttnFwdCombineIN4cute5tupleIJNS3_1CILi8EEENS5_ILi128EEEEEELi7ELi256ELi1ELb0ELb1ENS_6half_tEfNS_4arch4Sm90EEEEEvNT_6ParamsE --------------------------
	.section	.nv.constant0._ZN7cutlass13device_kernelIN5flash19FlashAttnFwdCombineIN4cute5tupleIJNS3_1CILi8EEENS5_ILi128EEEEEELi7ELi256ELi1ELb0ELb1ENS_6half_tEfNS_4arch4Sm90EEEEEvNT_6ParamsE,"a",@progbits
	.sectionflags	@""
	.align	4
.nv.constant0._ZN7cutlass13device_kernelIN5flash19FlashAttnFwdCombineIN4cute5tupleIJNS3_1CILi8EEENS5_ILi128EEEEEELi7ELi256ELi1ELb0ELb1ENS_6half_tEfNS_4arch4Sm90EEEEEvNT_6ParamsE:
	.zero		760


//--------------------- .nv.constant0._ZN7cutlass13device_kernelIN5flash19FlashAttnFwdCombineIN4cute5tupleIJNS3_1CILi8EEENS5_ILi128EEEEEELi6ELi256ELi1ELb0ELb1ENS_6half_tEfNS_4arch4Sm90EEEEEvNT_6ParamsE --------------------------
	.section	.nv.constant0._ZN7cutlass13device_kernelIN5flash19FlashAttnFwdCombineIN4cute5tupleIJNS3_1CILi8EEENS5_ILi128EEEEEELi6ELi256ELi1ELb0ELb1ENS_6half_tEfNS_4arch4Sm90EEEEEvNT_6ParamsE,"a",@progbits
	.sectionflags	@""
	.align	4
.nv.constant0._ZN7cutlass13device_kernelIN5flash19FlashAttnFwdCombineIN4cute5tupleIJNS3_1CILi8EEENS5_ILi128EEEEEELi6ELi256ELi1ELb0ELb1ENS_6half_tEfNS_4arch4Sm90EEEEEvNT_6ParamsE:
	.zero		760


//--------------------- .nv.constant0._ZN7cutlass13device_kernelIN5flash19FlashAttnFwdCombineIN4cute5tupleIJNS3_1CILi8EEENS5_ILi128EEEEEELi5ELi256ELi1ELb0ELb1ENS_6half_tEfNS_4arch4Sm90EEEEEvNT_6ParamsE --------------------------
	.section	.nv.constant0._ZN7cutlass13device_kernelIN5flash19FlashAttnFwdCombineIN4cute5tupleIJNS3_1CILi8EEENS5_ILi128EEEEEELi5ELi256ELi1ELb0ELb1ENS_6half_tEfNS_4arch4Sm90EEEEEvNT_6ParamsE,"a",@progbits
	.sectionflags	@""
	.align	4
.nv.constant0._ZN7cutlass13device_kernelIN5flash19FlashAttnFwdCombineIN4cute5tupleIJNS3_1CILi8EEENS5_ILi128EEEEEELi5ELi256ELi1ELb0ELb1ENS_6half_tEfNS_4arch4Sm90EEEEEvNT_6ParamsE:
	.zero		760


//--------------------- .nv.constant0._ZN7cutlass13device_kernelIN5flash19FlashAttnFwdCombineIN4cute5tupleIJNS3_1CILi8EEENS5_ILi128EEEEEELi8ELi256ELi1ELb0ELb0ENS_6half_tEfNS_4arch4Sm80EEEEEvNT_6ParamsE --------------------------
	.section	.nv.constant0._ZN7cutlass13device_kernelIN5flash19FlashAttnFwdCombineIN4cute5tupleIJNS3_1CILi8EEENS5_ILi128EEEEEELi8ELi256ELi1ELb0ELb0ENS_6half_tEfNS_4arch4Sm80EEEEEvNT_6ParamsE,"a",@progbits
	.sectionflags	@""
	.align	4
.nv.constant0._ZN7cutlass13device_kernelIN5flash19FlashAttnFwdCombineIN4cute5tupleIJNS3_1CILi8EEENS5_ILi128EEEEEELi8ELi256ELi1ELb0ELb0ENS_6half_tEfNS_4arch4Sm80EEEEEvNT_6ParamsE:
	.zero		760


//--------------------- .nv.constant0._ZN7cutlass13device_kernelIN5flash19FlashAttnFwdCombineIN4cute5tupleIJNS3_1CILi8EEENS5_ILi128EEEEEELi7ELi256ELi1ELb0ELb0ENS_6half_tEfNS_4arch4Sm80EEEEEvNT_6ParamsE --------------------------
	.section	.nv.constant0._ZN7cutlass13device_kernelIN5flash19FlashAttnFwdCombineIN4cute5tupleIJNS3_1CILi8EEENS5_ILi128EEEEEELi7ELi256ELi1ELb0ELb0ENS_6half_tEfNS_4arch4Sm80EEEEEvNT_6ParamsE,"a",@progbits
	.sectionflags	@""
	.align	4
.nv.constant0._ZN7cutlass13device_kernelIN5flash19FlashAttnFwdCombineIN4cute5tupleIJNS3_1CILi8EEENS5_ILi128EEEEEELi7ELi256ELi1ELb0ELb0ENS_6half_tEfNS_4arch4Sm80EEEEEvNT_6ParamsE:
	.zero		760


//--------------------- .nv.constant0._ZN7cutlass13device_kernelIN5flash19FlashAttnFwdCombineIN4cute5tupleIJNS3_1CILi8EEENS5_ILi128EEEEEELi6ELi256ELi1ELb0ELb0ENS_6half_tEfNS_4arch4Sm80EEEEEvNT_6ParamsE --------------------------
	.section	.nv.constant0._ZN7cutlass13device_kernelIN5flash19FlashAttnFwdCombineIN4cute5tupleIJNS3_1CILi8EEENS5_ILi128EEEEEELi6ELi256ELi1ELb0ELb0ENS_6half_tEfNS_4arch4Sm80EEEEEvNT_6ParamsE,"a",@progbits
	.sectionflags	@""
	.align	4
.nv.constant0._ZN7cutlass13device_kernelIN5flash19FlashAttnFwdCombineIN4cute5tupleIJNS3_1CILi8EEENS5_ILi128EEEEEELi6ELi256ELi1ELb0ELb0ENS_6half_tEfNS_4arch4Sm80EEEEEvNT_6ParamsE:
	.zero		760


//--------------------- .nv.constant0._ZN7cutlass13device_kernelIN5flash19FlashAttnFwdCombineIN4cute5tupleIJNS3_1CILi8EEENS5_ILi128EEEEEELi5ELi256ELi1ELb0ELb0ENS_6half_tEfNS_4arch4Sm80EEEEEvNT_6ParamsE --------------------------
	.section	.nv.constant0._ZN7cutlass13device_kernelIN5flash19FlashAttnFwdCombineIN4cute5tupleIJNS3_1CILi8EEENS5_ILi128EEEEEELi5ELi256ELi1ELb0ELb0ENS_6half_tEfNS_4arch4Sm80EEEEEvNT_6ParamsE,"a",@progbits
	.sectionflags	@""
	.align	4
.nv.constant0._ZN7cutlass13device_kernelIN5flash19FlashAttnFwdCombineIN4cute5tupleIJNS3_1CILi8EEENS5_ILi128EEEEEELi5ELi256ELi1ELb0ELb0ENS_6half_tEfNS_4arch4Sm80EEEEEvNT_6ParamsE:
	.zero		760


//--------------------- .nv.constant0._ZN7cutlass13device_kernelIN5flash19FlashAttnFwdCombineIN4cute5tupleIJNS3_1CILi8EEENS5_ILi128EEEEEELi8ELi256ELi1ELb0ELb1ENS_6half_tEfNS_4arch4Sm80EEEEEvNT_6ParamsE --------------------------
	.section	.nv.constant0._ZN7cutlass13device_kernelIN5flash19FlashAttnFwdCombineIN4cute5tupleIJNS3_1CILi8EEENS5_ILi128EEEEEELi8ELi256ELi1ELb0ELb1ENS_6half_tEfNS_4arch4Sm80EEEEEvNT_6ParamsE,"a",@progbits
	.sectionflags	@""
	.align	4
.nv.constant0._ZN7cutlass13device_kernelIN5flash19FlashAttnFwdCombineIN4cute5tupleIJNS3_1CILi8EEENS5_ILi128EEEEEELi8ELi256ELi1ELb0ELb1ENS_6half_tEfNS_4arch4Sm80EEEEEvNT_6ParamsE:
	.zero		760


//--------------------- .nv.constant0._ZN7cutlass13device_kernelIN5flash19FlashAttnFwdCombineIN4cute5tupleIJNS3_1CILi8EEENS5_ILi128EEEEEELi7ELi256ELi1ELb0ELb1ENS_6half_tEfNS_4arch4Sm80EEEEEvNT_6ParamsE --------------------------
	.section	.nv.constant0._ZN7cutlass13device_kernelIN5flash19FlashAttnFwdCombineIN4cute5tupleIJNS3_1CILi8EEENS5_ILi128EEEEEELi7ELi256ELi1ELb0ELb1ENS_6half_tEfNS_4arch4Sm80EEEEEvNT_6ParamsE,"a",@progbits
	.sectionflags	@""
	.align	4
.nv.constant0._ZN7cutlass13device_kernelIN5flash19FlashAttnFwdCombineIN4cute5tupleIJNS3_1CILi8EEENS5_ILi128EEEEEELi7ELi256ELi1ELb0ELb1ENS_6half_tEfNS_4arch4Sm80EEEEEvNT_6ParamsE:
	.zero		760


//--------------------- .nv.constant0._ZN7cutlass13device_kernelIN5flash19FlashAttnFwdCombineIN4cute5tupleIJNS3_1CILi8EEENS5_ILi128EEEEEELi6ELi256ELi1ELb0ELb1ENS_6half_tEfNS_4arch4Sm80EEEEEvNT_6ParamsE --------------------------
	.section	.nv.constant0._ZN7cutlass13device_kernelIN5flash19FlashAttnFwdCombineIN4cute5tupleIJNS3_1CILi8EEENS5_ILi128EEEEEELi6ELi256ELi1ELb0ELb1ENS_6half_tEfNS_4arch4Sm80EEEEEvNT_6ParamsE,"a",@progbits
	.sectionflags	@""
	.align	4
.nv.constant0._ZN7cutlass13device_kernelIN5flash19FlashAttnFwdCombineIN4cute5tupleIJNS3_1CILi8EEENS5_ILi128EEEEEELi6ELi256ELi1ELb0ELb1ENS_6half_tEfNS_4arch4Sm80EEEEEvNT_6ParamsE:
	.zero		760


//--------------------- .nv.constant0._ZN7cutlass13device_kernelIN5flash19FlashAttnFwdCombineIN4cute5tupleIJNS3_1CILi8EEENS5_ILi128EEEEEELi5ELi256ELi1ELb0ELb1ENS_6half_tEfNS_4arch4Sm80EEEEEvNT_6ParamsE --------------------------
	.section	.nv.constant0._ZN7cutlass13device_kernelIN5flash19FlashAttnFwdCombineIN4cute5tupleIJNS3_1CILi8EEENS5_ILi128EEEEEELi5ELi256ELi1ELb0ELb1ENS_6half_tEfNS_4arch4Sm80EEEEEvNT_6ParamsE,"a",@progbits
	.sectionflags	@""
	.align	4
.nv.constant0._ZN7cutlass13device_kernelIN5flash19FlashAttnFwdCombineIN4cute5tupleIJNS3_1CILi8EEENS5_ILi128EEEEEELi5ELi256ELi1ELb0ELb1ENS_6half_tEfNS_4arch4Sm80EEEEEvNT_6ParamsE:
	.zero		760


//--------------------- .nv.constant0._ZN7cutlass13device_kernelIN5flash19FlashAttnFwdCombineIN4cute5tupleIJNS3_1CILi16EEENS5_ILi64EEEEEELi8ELi256ELi1ELb0ELb0ENS_6half_tEfNS_4arch4Sm90EEEEEvNT_6ParamsE --------------------------
	.section	.nv.constant0._ZN7cutlass13device_kernelIN5flash19FlashAttnFwdCombineIN4cute5tupleIJNS3_1CILi16EEENS5_ILi64EEEEEELi8ELi256ELi1ELb0ELb0ENS_6half_tEfNS_4arch4Sm90EEEEEvNT_6ParamsE,"a",@progbits
	.sectionflags	@""
	.align	4
.nv.constant0._ZN7cutlass13device_kernelIN5flash19FlashAttnFwdCombineIN4cute5tupleIJNS3_1CILi16EEENS5_ILi64EEEEEELi8ELi256ELi1ELb0ELb0ENS_6half_tEfNS_4arch4Sm90EEEEEvNT_6ParamsE:
	.zero		760


//--------------------- .nv.constant0._ZN7cutlass13device_kernelIN5flash19FlashAttnFwdCombineIN4cute5tupleIJNS3_1CILi16EEENS5_ILi64EEEEEELi7ELi256ELi1ELb0ELb0ENS_6half_tEfNS_4arch4Sm90EEEEEvNT_6ParamsE --------------------------
	.section	.nv.constant0._ZN7cutlass13device_kernelIN5flash19FlashAttnFwdCombineIN4cute5tupleIJNS3_1CILi16EEENS5_ILi64EEEEEELi7ELi256ELi1ELb0ELb0ENS_6half_tEfNS_4arch4Sm90EEEEEvNT_6ParamsE,"a",@progbits
	.sectionflags	@""
	.align	4
.nv.constant0._ZN7cutlass13device_kernelIN5flash19FlashAttnFwdCombineIN4cute5tupleIJNS3_1CILi16EEENS5_ILi64EEEEEELi7ELi256ELi1ELb0ELb0ENS_6half_tEfNS_4arch4Sm90EEEEEvNT_6ParamsE:
	.zero		760


//--------------------- .nv.constant0._ZN7cutlass13device_kernelIN5flash19FlashAttnFwdCombineIN4cute5tupleIJNS3_1CILi16EEENS5_ILi64EEEEEELi6ELi256ELi1ELb0ELb0ENS_6half_tEfNS_4arch4Sm90EEEEEvNT_6ParamsE --------------------------
	.section	.nv.constant0._ZN7cutlass13device_kernelIN5flash19FlashAttnFwdCombineIN4cute5tupleIJNS3_1CILi16EEENS5_ILi64EEEEEELi6ELi256ELi1ELb0ELb0ENS_6half_tEfNS_4arch4Sm90EEEEEvNT_6ParamsE,"a",@progbits
	.sectionflags	@""
	.align	4
.nv.constant0._ZN7cutlass13device_kernelIN5flash19FlashAttnFwdCombineIN4cute5tupleIJNS3_1CILi16EEENS5_ILi64EEEEEELi6ELi256ELi1ELb0ELb0ENS_6half_tEfNS_4arch4Sm90EEEEEvNT_6ParamsE:
	.zero		760


//--------------------- .nv.constant0._ZN7cutlass13device_kernelIN5flash19FlashAttnFwdCombineIN4cute5tupleIJNS3_1CILi16EEENS5_ILi64EEEEEELi5ELi256ELi1ELb0ELb0ENS_6half_tEfNS_4arch4Sm90EEEEEvNT_6ParamsE --------------------------
	.section	.nv.constant0._ZN7cutlass13device_kernelIN5flash19FlashAttnFwdCombineIN4cute5tupleIJNS3_1CILi16EEENS5_ILi64EEEEEELi5ELi256ELi1ELb0ELb0ENS_6half_tEfNS_4arch4Sm90EEEEEvNT_6ParamsE,"a",@progbits
	.sectionflags	@""
	.align	4
.nv.constant0._ZN7cutlass13device_kernelIN5flash19FlashAttnFwdCombineIN4cute5tupleIJNS3_1CILi16EEENS5_ILi64EEEEEELi5ELi256ELi1ELb0ELb0ENS_6half_tEfNS_4arch4Sm90EEEEEvNT_6ParamsE:
	.zero		760


//--------------------- .nv.constant0._ZN7cutlass13device_kernelIN5flash19FlashAttnFwdCombineIN4cute5tupleIJNS3_1CILi16EEENS5_ILi64EEEEEELi4ELi256ELi1ELb0ELb0ENS_6half_tEfNS_4arch4Sm90EEEEEvNT_6ParamsE --------------------------
	.section	.nv.constant0._ZN7cutlass13device_kernelIN5flash19FlashAttnFwdCombineIN4cute5tupleIJNS3_1CILi16EEENS5_ILi64EEEEEELi4ELi256ELi1ELb0ELb0ENS_6half_tEfNS_4arch4Sm90EEEEEvNT_6ParamsE,"a",@progbits
	.sectionflags	@""
	.align	4
.nv.constant0._ZN7cutlass13device_kernelIN5flash19FlashAttnFwdCombineIN4cute5tupleIJNS3_1CILi16EEENS5_ILi64EEEEEELi4ELi256ELi1ELb0ELb0ENS_6half_tEfNS_4arch4Sm90EEEEEvNT_6ParamsE:
	.zero		760


//--------------------- .nv.constant0._ZN7cutlass13device_kernelIN5flash19FlashAttnFwdCombineIN4cute5tupleIJNS3_1CILi16EEENS5_ILi64EEEEEELi8ELi256ELi1ELb0ELb1ENS_6half_tEfNS_4arch4Sm90EEEEEvNT_6ParamsE --------------------------
	.section	.nv.constant0._ZN7cutlass13device_kernelIN5flash19FlashAttnFwdCombineIN4cute5tupleIJNS3_1CILi16EEENS5_ILi64EEEEEELi8ELi256ELi1ELb0ELb1ENS_6half_tEfNS_4arch4Sm90EEEEEvNT_6ParamsE,"a",@progbits
	.sectionflags	@""
	.align	4
.nv.constant0._ZN7cutlass13device_kernelIN5flash19FlashAttnFwdCombineIN4cute5tupleIJNS3_1CILi16EEENS5_ILi64EEEEEELi8ELi256ELi1ELb0ELb1ENS_6half_tEfNS_4arch4Sm90EEEEEvNT_6ParamsE:
	.zero		760


//--------------------- .nv.constant0._ZN7cutlass13device_kernelIN5flash19FlashAttnFwdCombineIN4cute5tupleIJNS3_1CILi16EEENS5_ILi64EEEEEELi7ELi256ELi1ELb0ELb1ENS_6half_tEfNS_4arch4Sm90EEEEEvNT_6ParamsE --------------------------
	.section	.nv.constant0._ZN7cutlass13device_kernelIN5flash19FlashAttnFwdCombineIN4cute5tupleIJNS3_1CILi16EEENS5_ILi64EEEEEELi7ELi256ELi1ELb0ELb1ENS_6half_tEfNS_4arch4Sm90EEEEEvNT_6ParamsE,"a",@progbits
	.sectionflags	@""
	.align	4
.nv.constant0._ZN7cutlass13device_kernelIN5flash19FlashAttnFwdCombineIN4cute5tupleIJNS3_1CILi16EEENS5_ILi64EEEEEELi7ELi256ELi1ELb0ELb1ENS_6half_tEfNS_4arch4Sm90EEEEEvNT_6ParamsE:
	.zero		760


//--------------------- .nv.constant0._ZN7cutlass13device_kernelIN5flash19FlashAttnFwdCombineIN4cute5tupleIJNS3_1CILi16EEENS5_ILi64EEEEEELi6ELi256ELi1ELb0ELb1ENS_6half_tEfNS_4arch4Sm90EEEEEvNT_6ParamsE --------------------------
	.section	.nv.constant0._ZN7cutlass13device_kernelIN5flash19FlashAttnFwdCombineIN4cute5tupleIJNS3_1CILi16EEENS5_ILi64EEEEEELi6ELi256ELi1ELb0ELb1ENS_6half_tEfNS_4arch4Sm90EEEEEvNT_6ParamsE,"a",@progbits
	.sectionflags	@""
	.align	4
.nv.constant0._ZN7cutlass13device_kernelIN5flash19FlashAttnFwdCombineIN4cute5tupleIJNS3_1CILi16EEENS5_ILi64EEEEEELi6ELi256ELi1ELb0ELb1ENS_6half_tEfNS_4arch4Sm90EEEEEvNT_6ParamsE:
	.zero		760


//--------------------- .nv.constant0._ZN7cutlass13device_kernelIN5flash19FlashAttnFwdCombineIN4cute5tupleIJNS3_1CILi16EEENS5_ILi64EEEEEELi5ELi256ELi1ELb0ELb1ENS_6half_tEfNS_4arch4Sm90EEEEEvNT_6ParamsE --------------------------
	.section	.nv.constant0._ZN7cutlass13device_kernelIN5flash19FlashAttnFwdCombineIN4cute5tupleIJNS3_1CILi16EEENS5_ILi64EEEEEELi5ELi256ELi1ELb0ELb1ENS_6half_tEfNS_4arch4Sm90EEEEEvNT_6ParamsE,"a",@progbits
	.sectionflags	@""
	.align	4
.nv.constant0._ZN7cutlass13device_kernelIN5flash19FlashAttnFwdCombineIN4cute5tupleIJNS3_1CILi16EEENS5_ILi64EEEEEELi5ELi256ELi1ELb0ELb1ENS_6half_tEfNS_4arch4Sm90EEEEEvNT_6ParamsE:
	.zero		760


//--------------------- .nv.constant0._ZN7cutlass13device_kernelIN5flash19FlashAttnFwdCombineIN4cute5tupleIJNS3_1CILi16EEENS5_ILi64EEEEEELi4ELi256ELi1ELb0ELb1ENS_6half_tEfNS_4arch4Sm90EEEEEvNT_6ParamsE --------------------------
	.section	.nv.constant0._ZN7cutlass13device_kernelIN5flash19FlashAttnFwdCombineIN4cute5tupleIJNS3_1CILi16EEENS5_ILi64EEEEEELi4ELi256ELi1ELb0ELb1ENS_6half_tEfNS_4arch4Sm90EEEEEvNT_6ParamsE,"a",@progbits
	.sectionflags	@""
	.align	4
.nv.constant0._ZN7cutlass13device_kernelIN5flash19FlashAttnFwdCombineIN4cute5tupleIJNS3_1CILi16EEENS5_ILi64EEEEEELi4ELi256ELi1ELb0ELb1ENS_6half_tEfNS_4arch4Sm90EEEEEvNT_6ParamsE:
	.zero		760


//--------------------- .nv.constant0._ZN7cutlass13device_kernelIN5flash19FlashAttnFwdCombineIN4cute5tupleIJNS3_1CILi16EEENS5_ILi64EEEEEELi8ELi256ELi1ELb0ELb0ENS_6half_tEfNS_4arch4Sm80EEEEEvNT_6ParamsE --------------------------
	.section	.nv.constant0._ZN7cutlass13device_kernelIN5flash19FlashAttnFwdCombineIN4cute5tupleIJNS3_1CILi16EEENS5_ILi64EEEEEELi8ELi256ELi1ELb0ELb0ENS_6half_tEfNS_4arch4Sm80EEEEEvNT_6ParamsE,"a",@progbits
	.sectionflags	@""
	.align	4
.nv.constant0._ZN7cutlass13device_kernelIN5flash19FlashAttnFwdCombineIN4cute5tupleIJNS3_1CILi16EEENS5_ILi64EEEEEELi8ELi256ELi1ELb0ELb0ENS_6half_tEfNS_4arch4Sm80EEEEEvNT_6ParamsE:
	.zero		760


//--------------------- .nv.constant0._ZN7cutlass13device_kernelIN5flash19FlashAttnFwdCombineIN4cute5tupleIJNS3_1CILi16EEENS5_ILi64EEEEEELi7ELi256ELi1ELb0ELb0ENS_6half_tEfNS_4arch4Sm80EEEEEvNT_6ParamsE --------------------------
	.section	.nv.constant0._ZN7cutlass13device_kernelIN5flash19FlashAttnFwdCombineIN4cute5tupleIJNS3_1CILi16EEENS5_ILi64EEEEEELi7ELi256ELi1ELb0ELb0ENS_6half_tEfNS_4arch4Sm80EEEEEvNT_6ParamsE,"a",@progbits
	.sectionflags	@""
	.align	4
.nv.constant0._ZN7cutlass13device_kernelIN5flash19FlashAttnFwdCombineIN4cute5tupleIJNS3_1CILi16EEENS5_ILi64EEEEEELi7ELi256ELi1ELb0ELb0ENS_6half_tEfNS_4arch4Sm80EEEEEvNT_6ParamsE:
	.zero		760


//--------------------- .nv.constant0._ZN7cutlass13device_kernelIN5flash19FlashAttnFwdCombineIN4cute5tupleIJNS3_1CILi16EEENS5_ILi64EEEEEELi6ELi256ELi1ELb0ELb0ENS_6half_tEfNS_4arch4Sm80EEEEEvNT_6ParamsE --------------------------
	.section	.nv.constant0._ZN7cutlass13device_kernelIN5flash19FlashAttnFwdCombineIN4cute5tupleIJNS3_1CILi16EEENS5_ILi64EEEEEELi6ELi256ELi1ELb0ELb0ENS_6half_tEfNS_4arch4Sm80EEEEEvNT_6ParamsE,"a",@progbits
	.sectionflags	@""
	.align	4
.nv.constant0._ZN7cutlass13device_kernelIN5flash19FlashAttnFwdCombineIN4cute5tupleIJNS3_1CILi16EEENS5_ILi64EEEEEELi6ELi256ELi1ELb0ELb0ENS_6half_tEfNS_4arch4Sm80EEEEEvNT_6ParamsE:
	.zero		760


//--------------------- .nv.constant0._ZN7cutlass13device_kernelIN5flash19FlashAttnFwdCombineIN4cute5tupleIJNS3_1CILi16EEENS5_ILi64EEEEEELi5ELi256ELi1ELb0ELb0ENS_6half_tEfNS_4arch4Sm80EEEEEvNT_6ParamsE --------------------------
	.section	.nv.constant0._ZN7cutlass13device_kernelIN5flash19FlashAttnFwdCombineIN4cute5tupleIJNS3_1CILi16EEENS5_ILi64EEEEEELi5ELi256ELi1ELb0ELb0ENS_6half_tEfNS_4arch4Sm80EEEEEvNT_6ParamsE,"a",@progbits
	.sectionflags	@""
	.align	4
.nv.constant0._ZN7cutlass13device_kernelIN5flash19FlashAttnFwdCombineIN4cute5tupleIJNS3_1CILi16EEENS5_ILi64EEEEEELi5ELi256ELi1ELb0ELb0ENS_6half_tEfNS_4arch4Sm80EEEEEvNT_6ParamsE:
	.zero		760


//--------------------- .nv.constant0._ZN7cutlass13device_kernelIN5flash19FlashAttnFwdCombineIN4cute5tupleIJNS3_1CILi16EEENS5_ILi64EEEEEELi4ELi256ELi1ELb0ELb0ENS_6half_tEfNS_4arch4Sm80EEEEEvNT_6ParamsE --------------------------
	.section	.nv.constant0._ZN7cutlass13device_kernelIN5flash19FlashAttnFwdCombineIN4cute5tupleIJNS3_1CILi16EEENS5_ILi64EEEEEELi4ELi256ELi1ELb0ELb0ENS_6half_tEfNS_4arch4Sm80EEEEEvNT_6ParamsE,"a",@progbits
	.sectionflags	@""
	.align	4
.nv.constant0._ZN7cutlass13device_kernelIN5flash19FlashAttnFwdCombineIN4cute5tupleIJNS3_1CILi16EEENS5_ILi64EEEEEELi4ELi256ELi1ELb0ELb0ENS_6half_tEfNS_4arch4Sm80EEEEEvNT_6ParamsE:
	.zero		760


//--------------------- .nv.constant0._ZN7cutlass13device_kernelIN5flash19FlashAttnFwdCombineIN4cute5tupleIJNS3_1CILi16EEENS5_ILi64EEEEEELi8ELi256ELi1ELb0ELb1ENS_6half_tEfNS_4arch4Sm80EEEEEvNT_6ParamsE --------------------------
	.section	.nv.constant0._ZN7cutlass13device_kernelIN5flash19FlashAttnFwdCombineIN4cute5tupleIJNS3_1CILi16EEENS5_ILi64EEEEEELi8ELi256ELi1ELb0ELb1ENS_6half_tEfNS_4arch4Sm80EEEEEvNT_6ParamsE,"a",@progbits
	.sectionflags	@""
	.align	4
.nv.constant0._ZN7cutlass13device_kernelIN5flash19FlashAttnFwdCombineIN4cute5tupleIJNS3_1CILi16EEENS5_ILi64EEEEEELi8ELi256ELi1ELb0ELb1ENS_6half_tEfNS_4arch4Sm80EEEEEvNT_6ParamsE:
	.zero		760


//--------------------- .nv.constant0._ZN7cutlass13device_kernelIN5flash19FlashAttnFwdCombineIN4cute5tupleIJNS3_1CILi16EEENS5_ILi64EEEEEELi7ELi256ELi1ELb0ELb1ENS_6half_tEfNS_4arch4Sm80EEEEEvNT_6ParamsE --------------------------
	.section	.nv.constant0._ZN7cutlass13device_kernelIN5flash19FlashAttnFwdCombineIN4cute5tupleIJNS3_1CILi16EEENS5_ILi64EEEEEELi7ELi256ELi1ELb0ELb1ENS_6half_tEfNS_4arch4Sm80EEEEEvNT_6ParamsE,"a",@progbits
	.sectionflags	@""
	.align	4
.nv.constant0._ZN7cutlass13device_kernelIN5flash19FlashAttnFwdCombineIN4cute5tupleIJNS3_1CILi16EEENS5_ILi64EEEEEELi7ELi256ELi1ELb0ELb1ENS_6half_tEfNS_4arch4Sm80EEEEEvNT_6ParamsE:
	.zero		760


//--------------------- .nv.constant0._ZN7cutlass13device_kernelIN5flash19FlashAttnFwdCombineIN4cute5tupleIJNS3_1CILi16EEENS5_ILi64EEEEEELi6ELi256ELi1ELb0ELb1ENS_6half_tEfNS_4arch4Sm80EEEEEvNT_6ParamsE --------------------------
	.section	.nv.constant0._ZN7cutlass13device_kernelIN5flash19FlashAttnFwdCombineIN4cute5tupleIJNS3_1CILi16EEENS5_ILi64EEEEEELi6ELi256ELi1ELb0ELb1ENS_6half_tEfNS_4arch4Sm80EEEEEvNT_6ParamsE,"a",@progbits
	.sectionflags	@""
	.align	4
.nv.constant0._ZN7cutlass13device_kernelIN5flash19FlashAttnFwdCombineIN4cute5tupleIJNS3_1CILi16EEENS5_ILi64EEEEEELi6ELi256ELi1ELb0ELb1ENS_6half_tEfNS_4arch4Sm80EEEEEvNT_6ParamsE:
	.zero		760


//--------------------- .nv.constant0._ZN7cutlass13device_kernelIN5flash19FlashAttnFwdCombineIN4cute5tupleIJNS3_1CILi16EEENS5_ILi64EEEEEELi5ELi256ELi1ELb0ELb1ENS_6half_tEfNS_4arch4Sm80EEEEEvNT_6ParamsE --------------------------
	.section	.nv.constant0._ZN7cutlass13device_kernelIN5flash19FlashAttnFwdCombineIN4cute5tupleIJNS3_1CILi16EEENS5_ILi64EEEEEELi5ELi256ELi1ELb0ELb1ENS_6half_tEfNS_4arch4Sm80EEEEEvNT_6ParamsE,"a",@progbits
	.sectionflags	@""
	.align	4
.nv.constant0._ZN7cutlass13device_kernelIN5flash19FlashAttnFwdCombineIN4cute5tupleIJNS3_1CILi16EEENS5_ILi64EEEEEELi5ELi256ELi1ELb0ELb1ENS_6half_tEfNS_4arch4Sm80EEEEEvNT_6ParamsE:
	.zero		760


//--------------------- .nv.constant0._ZN7cutlass13device_kernelIN5flash19FlashAttnFwdCombineIN4cute5tupleIJNS3_1CILi16EEENS5_ILi64EEEEEELi4ELi256ELi1ELb0ELb1ENS_6half_tEfNS_4arch4Sm80EEEEEvNT_6ParamsE --------------------------
	.section	.nv.constant0._ZN7cutlass13device_kernelIN5flash19FlashAttnFwdCombineIN4cute5tupleIJNS3_1CILi16EEENS5_ILi64EEEEEELi4ELi256ELi1ELb0ELb1ENS_6half_tEfNS_4arch4Sm80EEEEEvNT_6ParamsE,"a",@progbits
	.sectionflags	@""
	.align	4
.nv.constant0._ZN7cutlass13device_kernelIN5flash19FlashAttnFwdCombineIN4cute5tupleIJNS3_1CILi16EEENS5_ILi64EEEEEELi4ELi256ELi1ELb0ELb1ENS_6half_tEfNS_4arch4Sm80EEEEEvNT_6ParamsE:
	.zero		760


//--------------------- .nv.constant0._ZN7cutlass13device_kernelIN5flash19FlashAttnFwdCombineIN4cute5tupleIJNS3_1CILi8EEENS5_ILi128EEEEEELi8ELi256ELi1ELb0ELb0EffNS_4arch4Sm90EEEEEvNT_6ParamsE --------------------------
	.section	.nv.constant0._ZN7cutlass13device_kernelIN5flash19FlashAttnFwdCombineIN4cute5tupleIJNS3_1CILi8EEENS5_ILi128EEEEEELi8ELi256ELi1ELb0ELb0EffNS_4arch4Sm90EEEEEvNT_6ParamsE,"a",@progbits
	.sectionflags	@""
	.align	4
.nv.constant0._ZN7cutlass13device_kernelIN5flash19FlashAttnFwdCombineIN4cute5tupleIJNS3_1CILi8EEENS5_ILi128EEEEEELi8ELi256ELi1ELb0ELb0EffNS_4arch4Sm90EEEEEvNT_6ParamsE:
	.zero		760


//--------------------- .nv.constant0._ZN7cutlass13device_kernelIN5flash19FlashAttnFwdCombineIN4cute5tupleIJNS3_1CILi8EEENS5_ILi128EEEEEELi7ELi256ELi1ELb0ELb0EffNS_4arch4Sm90EEEEEvNT_6ParamsE --------------------------
	.section	.nv.constant0._ZN7cutlass13device_kernelIN5flash19FlashAttnFwdCombineIN4cute5tupleIJNS3_1CILi8EEENS5_ILi128EEEEEELi7ELi256ELi1ELb0ELb0EffNS_4arch4Sm90EEEEEvNT_6ParamsE,"a",@progbits
	.sectionflags	@""
	.align	4
.nv.constant0._ZN7cutlass13device_kernelIN5flash19FlashAttnFwdCombineIN4cute5tupleIJNS3_1CILi8EEENS5_ILi128EEEEEELi7ELi256ELi1ELb0ELb0EffNS_4arch4Sm90EEEEEvNT_6ParamsE:
	.zero		760


//--------------------- .nv.constant0._ZN7cutlass13device_kernelIN5flash19FlashAttnFwdCombineIN4cute5tupleIJNS3_1CILi8EEENS5_ILi128EEEEEELi6ELi256ELi1ELb0ELb0EffNS_4arch4Sm90EEEEEvNT_6ParamsE --------------------------
	.section	.nv.constant0._ZN7cutlass13device_kernelIN5flash19FlashAttnFwdCombineIN4cute5tupleIJNS3_1CILi8EEENS5_ILi128EEEEEELi6ELi256ELi1ELb0ELb0EffNS_4arch4Sm90EEEEEvNT_6ParamsE,"a",@progbits
	.sectionflags	@""
	.align	4
.nv.constant0._ZN7cutlass13device_kernelIN5flash19FlashAttnFwdCombineIN4cute5tupleIJNS3_1CILi8EEENS5_ILi128EEEEEELi6ELi256ELi1ELb0ELb0EffNS_4arch4Sm90EEEEEvNT_6ParamsE:
	.zero		760


//--------------------- .nv.constant0._ZN7cutlass13device_kernelIN5flash19FlashAttnFwdCombineIN4cute5tupleIJNS3_1CILi8EEENS5_ILi128EEEEEELi5ELi256ELi1ELb0ELb0EffNS_4arch4Sm90EEEEEvNT_6ParamsE --------------------------
	.section	.nv.constant0._ZN7cutlass13device_kernelIN5flash19FlashAttnFwdCombineIN4cute5tupleIJNS3_1CILi8EEENS5_ILi128EEEEEELi5ELi256ELi1ELb0ELb0EffNS_4arch4Sm90EEEEEvNT_6ParamsE,"a",@progbits
	.sectionflags	@""
	.align	4
.nv.constant0._ZN7cutlass13device_kernelIN5flash19FlashAttnFwdCombineIN4cute5tupleIJNS3_1CILi8EEENS5_ILi128EEEEEELi5ELi256ELi1ELb0ELb0EffNS_4arch4Sm90EEEEEvNT_6ParamsE:
	.zero		760


//--------------------- .nv.constant0._ZN7cutlass13device_kernelIN5flash19FlashAttnFwdCombineIN4cute5tupleIJNS3_1CILi8EEENS5_ILi128EEEEEELi8ELi256ELi1ELb0ELb1EffNS_4arch4Sm90EEEEEvNT_6ParamsE --------------------------
	.section	.nv.constant0._ZN7cutlass13device_kernelIN5flash19FlashAttnFwdCombineIN4cute5tupleIJNS3_1CILi8EEENS5_ILi128EEEEEELi8ELi256ELi1ELb0ELb1EffNS_4arch4Sm90EEEEEvNT_6ParamsE,"a",@progbits
	.sectionflags	@""
	.align	4
.nv.constant0._ZN7cutlass13device_kernelIN5flash19FlashAttnFwdCombineIN4cute5tupleIJNS3_1CILi8EEENS5_ILi128EEEEEELi8ELi256ELi1ELb0ELb1EffNS_4arch4Sm90EEEEEvNT_6ParamsE:
	.zero		760


//--------------------- .nv.constant0._ZN7cutlass13device_kernelIN5flash19FlashAttnFwdCombineIN4cute5tupleIJNS3_1CILi8EEENS5_ILi128EEEEEELi7ELi256ELi1ELb0ELb1EffNS_4arch4Sm90EEEEEvNT_6ParamsE --------------------------
	.section	.nv.constant0._ZN7cutlass13device_kernelIN5flash19FlashAttnFwdCombineIN4cute5tupleIJNS3_1CILi8EEENS5_ILi128EEEEEELi7ELi256ELi1ELb0ELb1EffNS_4arch4Sm90EEEEEvNT_6ParamsE,"a",@progbits
	.sectionflags	@""
	.align	4
.nv.constant0._ZN7cutlass13device_kernelIN5flash19FlashAttnFwdCombineIN4cute5tupleIJNS3_1CILi8EEENS5_ILi128EEEEEELi7ELi256ELi1ELb0ELb1EffNS_4arch4Sm90EEEEEvNT_6ParamsE:
	.zero		760


//--------------------- .nv.constant0._ZN7cutlass13device_kernelIN5flash19FlashAttnFwdCombineIN4cute5tupleIJNS3_1CILi8EEENS5_ILi128EEEEEELi6ELi256ELi1ELb0ELb1EffNS_4arch4Sm90EEEEEvNT_6ParamsE --------------------------
	.section	.nv.constant0._ZN7cutlass13device_kernelIN5flash19FlashAttnFwdCombineIN4cute5tupleIJNS3_1CILi8EEENS5_ILi128EEEEEELi6ELi256ELi1ELb0ELb1EffNS_4arch4Sm90EEEEEvNT_6ParamsE,"a",@progbits
	.sectionflags	@""
	.align	4
.nv.constant0._ZN7cutlass13device_kernelIN5flash19FlashAttnFwdCombineIN4cute5tupleIJNS3_1CILi8EEENS5_ILi128EEEEEELi6ELi256ELi1ELb0ELb1EffNS_4arch4Sm90EEEEEvNT_6ParamsE:
	.zero		760


//--------------------- .nv.constant0._ZN7cutlass13device_kernelIN5flash19FlashAttnFwdCombineIN4cute5tupleIJNS3_1CILi8EEENS5_ILi128EEEEEELi5ELi256ELi1ELb0ELb1EffNS_4arch4Sm90EEEEEvNT_6ParamsE --------------------------
	.section	.nv.constant0._ZN7cutlass13device_kernelIN5flash19FlashAttnFwdCombineIN4cute5tupleIJNS3_1CILi8EEENS5_ILi128EEEEEELi5ELi256ELi1ELb0ELb1EffNS_4arch4Sm90EEEEEvNT_6ParamsE,"a",@progbits
	.sectionflags	@""
	.align	4
.nv.constant0._ZN7cutlass13device_kernelIN5flash19FlashAttnFwdCombineIN4cute5tupleIJNS3_1CILi8EEENS5_ILi128EEEEEELi5ELi256ELi1ELb0ELb1EffNS_4arch4Sm90EEEEEvNT_6ParamsE:
	.zero		760


//--------------------- .nv.constant0._ZN7cutlass13device_kernelIN5flash19FlashAttnFwdCombineIN4cute5tupleIJNS3_1CILi8EEENS5_ILi128EEEEEELi8ELi256ELi1ELb0ELb0EffNS_4arch4Sm80EEEEEvNT_6ParamsE --------------------------
	.section	.nv.constant0._ZN7cutlass13device_kernelIN5flash19FlashAttnFwdCombineIN4cute5tupleIJNS3_1CILi8EEENS5_ILi128EEEEEELi8ELi256ELi1ELb0ELb0EffNS_4arch4Sm80EEEEEvNT_6ParamsE,"a",@progbits
	.sectionflags	@""
	.align	4
.nv.constant0._ZN7cutlass13device_kernelIN5flash19FlashAttnFwdCombineIN4cute5tupleIJNS3_1CILi8EEENS5_ILi128EEEEEELi8ELi256ELi1ELb0ELb0EffNS_4arch4Sm80EEEEEvNT_6ParamsE:
	.zero		760


//--------------------- .nv.constant0._ZN7cutlass13device_kernelIN5flash19FlashAttnFwdCombineIN4cute5tupleIJNS3_1CILi8EEENS5_ILi128EEEEEELi7ELi256ELi1ELb0ELb0EffNS_4arch4Sm80EEEEEvNT_6ParamsE --------------------------
	.section	.nv.constant0._ZN7cutlass13device_kernelIN5flash19FlashAttnFwdCombineIN4cute5tupleIJNS3_1CILi8EEENS5_ILi128EEEEEELi7ELi256ELi1ELb0ELb0EffNS_4arch4Sm80EEEEEvNT_6ParamsE,"a",@progbits
	.sectionflags	@""
	.align	4
.nv.constant0._ZN7cutlass13device_kernelIN5flash19FlashAttnFwdCombineIN4cute5tupleIJNS3_1CILi8EEENS5_ILi128EEEEEELi7ELi256ELi1ELb0ELb0EffNS_4arch4Sm80EEEEEvNT_6ParamsE:
	.zero		760


//--------------------- .nv.constant0._ZN7cutlass13device_kernelIN5flash19FlashAttnFwdCombineIN4cute5tupleIJNS3_1CILi8EEENS5_ILi128EEEEEELi6ELi256ELi1ELb0ELb0EffNS_4arch4Sm80EEEEEvNT_6ParamsE --------------------------
	.section	.nv.constant0._ZN7cutlass13device_kernelIN5flash19FlashAttnFwdCombineIN4cute5tupleIJNS3_1CILi8EEENS5_ILi128EEEEEELi6ELi256ELi1ELb0ELb0EffNS_4arch4Sm80EEEEEvNT_6ParamsE,"a",@progbits
	.sectionflags	@""
	.align	4
.nv.constant0._ZN7cutlass13device_kernelIN5flash19FlashAttnFwdCombineIN4cute5tupleIJNS3_1CILi8EEENS5_ILi128EEEEEELi6ELi256ELi1ELb0ELb0EffNS_4arch4Sm80EEEEEvNT_6ParamsE:
	.zero		760


//--------------------- .nv.constant0._ZN7cutlass13device_kernelIN5flash19FlashAttnFwdCombineIN4cute5tupleIJNS3_1CILi8EEENS5_ILi128EEEEEELi5ELi256ELi1ELb0ELb0EffNS_4arch4Sm80EEEEEvNT_6ParamsE --------------------------
	.section	.nv.constant0._ZN7cutlass13device_kernelIN5flash19FlashAttnFwdCombineIN4cute5tupleIJNS3_1CILi8EEENS5_ILi128EEEEEELi5ELi256ELi1ELb0ELb0EffNS_4arch4Sm80EEEEEvNT_6ParamsE,"a",@progbits
	.sectionflags	@""
	.align	4
.nv.constant0._ZN7cutlass13device_kernelIN5flash19FlashAttnFwdCombineIN4cute5tupleIJNS3_1CILi8EEENS5_ILi128EEEEEELi5ELi256ELi1ELb0ELb0EffNS_4arch4Sm80EEEEEvNT_6ParamsE:
	.zero		760


//--------------------- .nv.constant0._ZN7cutlass13device_kernelIN5flash19FlashAttnFwdCombineIN4cute5tupleIJNS3_1CILi8EEENS5_ILi128EEEEEELi8ELi256ELi1ELb0ELb1EffNS_4arch4Sm80EEEEEvNT_6ParamsE --------------------------
	.section	.nv.constant0._ZN7cutlass13device_kernelIN5flash19FlashAttnFwdCombineIN4cute5tupleIJNS3_1CILi8EEENS5_ILi128EEEEEELi8ELi256ELi1ELb0ELb1EffNS_4arch4Sm80EEEEEvNT_6ParamsE,"a",@progbits
	.sectionflags	@""
	.align	4
.nv.constant0._ZN7cutlass13device_kernelIN5flash19FlashAttnFwdCombineIN4cute5tupleIJNS3_1CILi8EEENS5_ILi128EEEEEELi8ELi256ELi1ELb0ELb1EffNS_4arch4Sm80EEEEEvNT_6ParamsE:
	.zero		760


//--------------------- .nv.constant0._ZN7cutlass13device_kernelIN5flash19FlashAttnFwdCombineIN4cute5tupleIJNS3_1CILi8EEENS5_ILi128EEEEEELi7ELi256ELi1ELb0ELb1EffNS_4arch4Sm80EEEEEvNT_6ParamsE --------------------------
	.section	.nv.constant0._ZN7cutlass13device_kernelIN5flash19FlashAttnFwdCombineIN4cute5tupleIJNS3_1CILi8EEENS5_ILi128EEEEEELi7ELi256ELi1ELb0ELb1EffNS_4arch4Sm80EEEEEvNT_6ParamsE,"a",@progbits
	.sectionflags	@""
	.align	4
.nv.constant0._ZN7cutlass13device_kernelIN5flash19FlashAttnFwdCombineIN4cute5tupleIJNS3_1CILi8EEENS5_ILi128EEEEEELi7ELi256ELi1ELb0ELb1EffNS_4arch4Sm80EEEEEvNT_6ParamsE:
	.zero		760


//--------------------- .nv.constant0._ZN7cutlass13device_kernelIN5flash19FlashAttnFwdCombineIN4cute5tupleIJNS3_1CILi8EEENS5_ILi128EEEEEELi6ELi256ELi1ELb0ELb1EffNS_4arch4Sm80EEEEEvNT_6ParamsE --------------------------
	.section	.nv.constant0._ZN7cutlass13device_kernelIN5flash19FlashAttnFwdCombineIN4cute5tupleIJNS3_1CILi8EEENS5_ILi128EEEEEELi6ELi256ELi1ELb0ELb1EffNS_4arch4Sm80EEEEEvNT_6ParamsE,"a",@progbits
	.sectionflags	@""
	.align	4
.nv.constant0._ZN7cutlass13device_kernelIN5flash19FlashAttnFwdCombineIN4cute5tupleIJNS3_1CILi8EEENS5_ILi128EEEEEELi6ELi256ELi1ELb0ELb1EffNS_4arch4Sm80EEEEEvNT_6ParamsE:
	.zero		760


//--------------------- .nv.constant0._ZN7cutlass13device_kernelIN5flash19FlashAttnFwdCombineIN4cute5tupleIJNS3_1CILi8EEENS5_ILi128EEEEEELi5ELi256ELi1ELb0ELb1EffNS_4arch4Sm80EEEEEvNT_6ParamsE --------------------------
	.section	.nv.constant0._ZN7cutlass13device_kernelIN5flash19FlashAttnFwdCombineIN4cute5tupleIJNS3_1CILi8EEENS5_ILi128EEEEEELi5ELi256ELi1ELb0ELb1EffNS_4arch4Sm80EEEEEvNT_6ParamsE,"a",@progbits
	.sectionflags	@""
	.align	4
.nv.constant0._ZN7cutlass13device_kernelIN5flash19FlashAttnFwdCombineIN4cute5tupleIJNS3_1CILi8EEENS5_ILi128EEEEEELi5ELi256ELi1ELb0ELb1EffNS_4arch4Sm80EEEEEvNT_6ParamsE:
	.zero		760


//--------------------- .nv.constant0._ZN7cutlass13device_kernelIN5flash19FlashAttnFwdCombineIN4cute5tupleIJNS3_1CILi16EEENS5_ILi64EEEEEELi8ELi256ELi1ELb0ELb0EffNS_4arch4Sm90EEEEEvNT_6ParamsE --------------------------
	.section	.nv.constant0._ZN7cutlass13device_kernelIN5flash19FlashAttnFwdCombineIN4cute5tupleIJNS3_1CILi16EEENS5_ILi64EEEEEELi8ELi256ELi1ELb0ELb0EffNS_4arch4Sm90EEEEEvNT_6ParamsE,"a",@progbits
	.sectionflags	@""
	.align	4
.nv.constant0._ZN7cutlass13device_kernelIN5flash19FlashAttnFwdCombineIN4cute5tupleIJNS3_1CILi16EEENS5_ILi64EEEEEELi8ELi256ELi1ELb0ELb0EffNS_4arch4Sm90EEEEEvNT_6ParamsE:
	.zero		760


//--------------------- .nv.constant0._ZN7cutlass13device_kernelIN5flash19FlashAttnFwdCombineIN4cute5tupleIJNS3_1CILi16EEENS5_ILi64EEEEEELi7ELi256ELi1ELb0ELb0EffNS_4arch4Sm90EEEEEvNT_6ParamsE --------------------------
	.section	.nv.constant0._ZN7cutlass13device_kernelIN5flash19FlashAttnFwdCombineIN4cute5tupleIJNS3_1CILi16EEENS5_ILi64EEEEEELi7ELi256ELi1ELb0ELb0EffNS_4arch4Sm90EEEEEvNT_6ParamsE,"a",@progbits
	.sectionflags	@""
	.align	4
.nv.constant0._ZN7cutlass13device_kernelIN5flash19FlashAttnFwdCombineIN4cute5tupleIJNS3_1CILi16EEENS5_ILi64EEEEEELi7ELi256ELi1ELb0ELb0EffNS_4arch4Sm90EEEEEvNT_6ParamsE:
	.zero		760


//--------------------- .nv.constant0._ZN7cutlass13device_kernelIN5flash19FlashAttnFwdCombineIN4cute5tupleIJNS3_1CILi16EEENS5_ILi64EEEEEELi6ELi256ELi1ELb0ELb0EffNS_4arch4Sm90EEEEEvNT_6ParamsE --------------------------
	.section	.nv.constant0._ZN7cutlass13device_kernelIN5flash19FlashAttnFwdCombineIN4cute5tupleIJNS3_1CILi16EEENS5_ILi64EEEEEELi6ELi256ELi1ELb0ELb0EffNS_4arch4Sm90EEEEEvNT_6ParamsE,"a",@progbits
	.sectionflags	@""
	.align	4
.nv.constant0._ZN7cutlass13device_kernelIN5flash19FlashAttnFwdCombineIN4cute5tupleIJNS3_1CILi16EEENS5_ILi64EEEEEELi6ELi256ELi1ELb0ELb0EffNS_4arch4Sm90EEEEEvNT_6ParamsE:
	.zero		760


//--------------------- .nv.constant0._ZN7cutlass13device_kernelIN5flash19FlashAttnFwdCombineIN4cute5tupleIJNS3_1CILi16EEENS5_ILi64EEEEEELi5ELi256ELi1ELb0ELb0EffNS_4arch4Sm90EEEEEvNT_6ParamsE --------------------------
	.section	.nv.constant0._ZN7cutlass13device_kernelIN5flash19FlashAttnFwdCombineIN4cute5tupleIJNS3_1CILi16EEENS5_ILi64EEEEEELi5ELi256ELi1ELb0ELb0EffNS_4arch4Sm90EEEEEvNT_6ParamsE,"a",@progbits
	.sectionflags	@""
	.align	4
.nv.constant0._ZN7cutlass13device_kernelIN5flash19FlashAttnFwdCombineIN4cute5tupleIJNS3_1CILi16EEENS5_ILi64EEEEEELi5ELi256ELi1ELb0ELb0EffNS_4arch4Sm90EEEEEvNT_6ParamsE:
	.zero		760


//--------------------- .nv.constant0._ZN7cutlass13device_kernelIN5flash19FlashAttnFwdCombineIN4cute5tupleIJNS3_1CILi16EEENS5_ILi64EEEEEELi4ELi256ELi1ELb0ELb0EffNS_4arch4Sm90EEEEEvNT_6ParamsE --------------------------
	.section	.nv.constant0._ZN7cutlass13device_kernelIN5flash19FlashAttnFwdCombineIN4cute5tupleIJNS3_1CILi16EEENS5_ILi64EEEEEELi4ELi256ELi1ELb0ELb0EffNS_4arch4Sm90EEEEEvNT_6ParamsE,"a",@progbits
	.sectionflags	@""
	.align	4
.nv.constant0._ZN7cutlass13device_kernelIN5flash19FlashAttnFwdCombineIN4cute5tupleIJNS3_1CILi16EEENS5_ILi64EEEEEELi4ELi256ELi1ELb0ELb0EffNS_4arch4Sm90EEEEEvNT_6ParamsE:
	.zero		760


//--------------------- .nv.constant0._ZN7cutlass13device_kernelIN5flash19FlashAttnFwdCombineIN4cute5tupleIJNS3_1CILi16EEENS5_ILi64EEEEEELi8ELi256ELi1ELb0ELb1EffNS_4arch4Sm90EEEEEvNT_6ParamsE --------------------------
	.section	.nv.constant0._ZN7cutlass13device_kernelIN5flash19FlashAttnFwdCombineIN4cute5tupleIJNS3_1CILi16EEENS5_ILi64EEEEEELi8ELi256ELi1ELb0ELb1EffNS_4arch4Sm90EEEEEvNT_6ParamsE,"a",@progbits
	.sectionflags	@""
	.align	4
.nv.constant0._ZN7cutlass13device_kernelIN5flash19FlashAttnFwdCombineIN4cute5tupleIJNS3_1CILi16EEENS5_ILi64EEEEEELi8ELi256ELi1ELb0ELb1EffNS_4arch4Sm90EEEEEvNT_6ParamsE:
	.zero		760


//--------------------- .nv.constant0._ZN7cutlass13device_kernelIN5flash19FlashAttnFwdCombineIN4cute5tupleIJNS3_1CILi16EEENS5_ILi64EEEEEELi7ELi256ELi1ELb0ELb1EffNS_4arch4Sm90EEEEEvNT_6ParamsE --------------------------
	.section	.nv.constant0._ZN7cutlass13device_kernelIN5flash19FlashAttnFwdCombineIN4cute5tupleIJNS3_1CILi16EEENS5_ILi64EEEEEELi7ELi256ELi1ELb0ELb1EffNS_4arch4Sm90EEEEEvNT_6ParamsE,"a",@progbits
	.sectionflags	@""
	.align	4
.nv.constant0._ZN7cutlass13device_kernelIN5flash19FlashAttnFwdCombineIN4cute5tupleIJNS3_1CILi16EEENS5_ILi64EEEEEELi7ELi256ELi1ELb0ELb1EffNS_4arch4Sm90EEEEEvNT_6ParamsE:
	.zero		760


//--------------------- .nv.constant0._ZN7cutlass13device_kernelIN5flash19FlashAttnFwdCombineIN4cute5tupleIJNS3_1CILi16EEENS5_ILi64EEEEEELi6ELi256ELi1ELb0ELb1EffNS_4arch4Sm90EEEEEvNT_6ParamsE --------------------------
	.section	.nv.constant0._ZN7cutlass13device_kernelIN5flash19FlashAttnFwdCombineIN4cute5tupleIJNS3_1CILi16EEENS5_ILi64EEEEEELi6ELi256ELi1ELb0ELb1EffNS_4arch4Sm90EEEEEvNT_6ParamsE,"a",@progbits
	.sectionflags	@""
	.align	4
.nv.constant0._ZN7cutlass13device_kernelIN5flash19FlashAttnFwdCombineIN4cute5tupleIJNS3_1CILi16EEENS5_ILi64EEEEEELi6ELi256ELi1ELb0ELb1EffNS_4arch4Sm90EEEEEvNT_6ParamsE:
	.zero		760


//--------------------- .nv.constant0._ZN7cutlass13device_kernelIN5flash19FlashAttnFwdCombineIN4cute5tupleIJNS3_1CILi16EEENS5_ILi64EEEEEELi5ELi256ELi1ELb0ELb1EffNS_4arch4Sm90EEEEEvNT_6ParamsE --------------------------
	.section	.nv.constant0._ZN7cutlass13device_kernelIN5flash19FlashAttnFwdCombineIN4cute5tupleIJNS3_1CILi16EEENS5_ILi64EEEEEELi5ELi256ELi1ELb0ELb1EffNS_4arch4Sm90EEEEEvNT_6ParamsE,"a",@progbits
	.sectionflags	@""
	.align	4
.nv.constant0._ZN7cutlass13device_kernelIN5flash19FlashAttnFwdCombineIN4cute5tupleIJNS3_1CILi16EEENS5_ILi64EEEEEELi5ELi256ELi1ELb0ELb1EffNS_4arch4Sm90EEEEEvNT_6ParamsE:
	.zero		760


//--------------------- .nv.constant0._ZN7cutlass13device_kernelIN5flash19FlashAttnFwdCombineIN4cute5tupleIJNS3_1CILi16EEENS5_ILi64EEEEEELi4ELi256ELi1ELb0ELb1EffNS_4arch4Sm90EEEEEvNT_6ParamsE --------------------------
	.section	.nv.constant0._ZN7cutlass13device_kernelIN5flash19FlashAttnFwdCombineIN4cute5tupleIJNS3_1CILi16EEENS5_ILi64EEEEEELi4ELi256ELi1ELb0ELb1EffNS_4arch4Sm90EEEEEvNT_6ParamsE,"a",@progbits
	.sectionflags	@""
	.align	4
.nv.constant0._ZN7cutlass13device_kernelIN5flash19FlashAttnFwdCombineIN4cute5tupleIJNS3_1CILi16EEENS5_ILi64EEEEEELi4ELi256ELi1ELb0ELb1EffNS_4arch4Sm90EEEEEvNT_6ParamsE:
	.zero		760


//--------------------- .nv.constant0._ZN7cutlass13device_kernelIN5flash19FlashAttnFwdCombineIN4cute5tupleIJNS3_1CILi16EEENS5_ILi64EEEEEELi8ELi256ELi1ELb0ELb0EffNS_4arch4Sm80EEEEEvNT_6ParamsE --------------------------
	.section	.nv.constant0._ZN7cutlass13device_kernelIN5flash19FlashAttnFwdCombineIN4cute5tupleIJNS3_1CILi16EEENS5_ILi64EEEEEELi8ELi256ELi1ELb0ELb0EffNS_4arch4Sm80EEEEEvNT_6ParamsE,"a",@progbits
	.sectionflags	@""
	.align	4
.nv.constant0._ZN7cutlass13device_kernelIN5flash19FlashAttnFwdCombineIN4cute5tupleIJNS3_1CILi16EEENS5_ILi64EEEEEELi8ELi256ELi1ELb0ELb0EffNS_4arch4Sm80EEEEEvNT_6ParamsE:
	.zero		760


//--------------------- .nv.constant0._ZN7cutlass13device_kernelIN5flash19FlashAttnFwdCombineIN4cute5tupleIJNS3_1CILi16EEENS5_ILi64EEEEEELi7ELi256ELi1ELb0ELb0EffNS_4arch4Sm80EEEEEvNT_6ParamsE --------------------------
	.section	.nv.constant0._ZN7cutlass13device_kernelIN5flash19FlashAttnFwdCombineIN4cute5tupleIJNS3_1CILi16EEENS5_ILi64EEEEEELi7ELi256ELi1ELb0ELb0EffNS_4arch4Sm80EEEEEvNT_6ParamsE,"a",@progbits
	.sectionflags	@""
	.align	4
.nv.constant0._ZN7cutlass13device_kernelIN5flash19FlashAttnFwdCombineIN4cute5tupleIJNS3_1CILi16EEENS5_ILi64EEEEEELi7ELi256ELi1ELb0ELb0EffNS_4arch4Sm80EEEEEvNT_6ParamsE:
	.zero		760


//--------------------- .nv.constant0._ZN7cutlass13device_kernelIN5flash19FlashAttnFwdCombineIN4cute5tupleIJNS3_1CILi16EEENS5_ILi64EEEEEELi6ELi256ELi1ELb0ELb0EffNS_4arch4Sm80EEEEEvNT_6ParamsE --------------------------
	.section	.nv.constant0._ZN7cutlass13device_kernelIN5flash19FlashAttnFwdCombineIN4cute5tupleIJNS3_1CILi16EEENS5_ILi64EEEEEELi6ELi256ELi1ELb0ELb0EffNS_4arch4Sm80EEEEEvNT_6ParamsE,"a",@progbits
	.sectionflags	@""
	.align	4
.nv.constant0._ZN7cutlass13device_kernelIN5flash19FlashAttnFwdCombineIN4cute5tupleIJNS3_1CILi16EEENS5_ILi64EEEEEELi6ELi256ELi1ELb0ELb0EffNS_4arch4Sm80EEEEEvNT_6ParamsE:
	.zero		760


//--------------------- .nv.constant0._ZN7cutlass13device_kernelIN5flash19FlashAttnFwdCombineIN4cute5tupleIJNS3_1CILi16EEENS5_ILi64EEEEEELi5ELi256ELi1ELb0ELb0EffNS_4arch4Sm80EEEEEvNT_6ParamsE --------------------------
	.section	.nv.constant0._ZN7cutlass13device_kernelIN5flash19FlashAttnFwdCombineIN4cute5tupleIJNS3_1CILi16EEENS5_ILi64EEEEEELi5ELi256ELi1ELb0ELb0EffNS_4arch4Sm80EEEEEvNT_6ParamsE,"a",@progbits
	.sectionflags	@""
	.align	4
.nv.constant0._ZN7cutlass13device_kernelIN5flash19FlashAttnFwdCombineIN4cute5tupleIJNS3_1CILi16EEENS5_ILi64EEEEEELi5ELi256ELi1ELb0ELb0EffNS_4arch4Sm80EEEEEvNT_6ParamsE:
	.zero		760


//--------------------- .nv.constant0._ZN7cutlass13device_kernelIN5flash19FlashAttnFwdCombineIN4cute5tupleIJNS3_1CILi16EEENS5_ILi64EEEEEELi4ELi256ELi1ELb0ELb0EffNS_4arch4Sm80EEEEEvNT_6ParamsE --------------------------
	.section	.nv.constant0._ZN7cutlass13device_kernelIN5flash19FlashAttnFwdCombineIN4cute5tupleIJNS3_1CILi16EEENS5_ILi64EEEEEELi4ELi256ELi1ELb0ELb0EffNS_4arch4Sm80EEEEEvNT_6ParamsE,"a",@progbits
	.sectionflags	@""
	.align	4
.nv.constant0._ZN7cutlass13device_kernelIN5flash19FlashAttnFwdCombineIN4cute5tupleIJNS3_1CILi16EEENS5_ILi64EEEEEELi4ELi256ELi1ELb0ELb0EffNS_4arch4Sm80EEEEEvNT_6ParamsE:
	.zero		760


//--------------------- .nv.constant0._ZN7cutlass13device_kernelIN5flash19FlashAttnFwdCombineIN4cute5tupleIJNS3_1CILi16EEENS5_ILi64EEEEEELi8ELi256ELi1ELb0ELb1EffNS_4arch4Sm80EEEEEvNT_6ParamsE --------------------------
	.section	.nv.constant0._ZN7cutlass13device_kernelIN5flash19FlashAttnFwdCombineIN4cute5tupleIJNS3_1CILi16EEENS5_ILi64EEEEEELi8ELi256ELi1ELb0ELb1EffNS_4arch4Sm80EEEEEvNT_6ParamsE,"a",@progbits
	.sectionflags	@""
	.align	4
.nv.constant0._ZN7cutlass13device_kernelIN5flash19FlashAttnFwdCombineIN4cute5tupleIJNS3_1CILi16EEENS5_ILi64EEEEEELi8ELi256ELi1ELb0ELb1EffNS_4arch4Sm80EEEEEvNT_6ParamsE:
	.zero		760


//--------------------- .nv.constant0._ZN7cutlass13device_kernelIN5flash19FlashAttnFwdCombineIN4cute5tupleIJNS3_1CILi16EEENS5_ILi64EEEEEELi7ELi256ELi1ELb0ELb1EffNS_4arch4Sm80EEEEEvNT_6ParamsE --------------------------
	.section	.nv.constant0._ZN7cutlass13device_kernelIN5flash19FlashAttnFwdCombineIN4cute5tupleIJNS3_1CILi16EEENS5_ILi64EEEEEELi7ELi256ELi1ELb0ELb1EffNS_4arch4Sm80EEEEEvNT_6ParamsE,"a",@progbits
	.sectionflags	@""
	.align	4
.nv.constant0._ZN7cutlass13device_kernelIN5flash19FlashAttnFwdCombineIN4cute5tupleIJNS3_1CILi16EEENS5_ILi64EEEEEELi7ELi256ELi1ELb0ELb1EffNS_4arch4Sm80EEEEEvNT_6ParamsE:
	.zero		760


//--------------------- .nv.constant0._ZN7cutlass13device_kernelIN5flash19FlashAttnFwdCombineIN4cute5tupleIJNS3_1CILi16EEENS5_ILi64EEEEEELi6ELi256ELi1ELb0ELb1EffNS_4arch4Sm80EEEEEvNT_6ParamsE --------------------------
	.section	.nv.constant0._ZN7cutlass13device_kernelIN5flash19FlashAttnFwdCombineIN4cute5tupleIJNS3_1CILi16EEENS5_ILi64EEEEEELi6ELi256ELi1ELb0ELb1EffNS_4arch4Sm80EEEEEvNT_6ParamsE,"a",@progbits
	.sectionflags	@""
	.align	4
.nv.constant0._ZN7cutlass13device_kernelIN5flash19FlashAttnFwdCombineIN4cute5tupleIJNS3_1CILi16EEENS5_ILi64EEEEEELi6ELi256ELi1ELb0ELb1EffNS_4arch4Sm80EEEEEvNT_6ParamsE:
	.zero		760


//--------------------- .nv.constant0._ZN7cutlass13device_kernelIN5flash19FlashAttnFwdCombineIN4cute5tupleIJNS3_1CILi16EEENS5_ILi64EEEEEELi5ELi256ELi1ELb0ELb1EffNS_4arch4Sm80EEEEEvNT_6ParamsE --------------------------
	.section	.nv.constant0._ZN7cutlass13device_kernelIN5flash19FlashAttnFwdCombineIN4cute5tupleIJNS3_1CILi16EEENS5_ILi64EEEEEELi5ELi256ELi1ELb0ELb1EffNS_4arch4Sm80EEEEEvNT_6ParamsE,"a",@progbits
	.sectionflags	@""
	.align	4
.nv.constant0._ZN7cutlass13device_kernelIN5flash19FlashAttnFwdCombineIN4cute5tupleIJNS3_1CILi16EEENS5_ILi64EEEEEELi5ELi256ELi1ELb0ELb1EffNS_4arch4Sm80EEEEEvNT_6ParamsE:
	.zero		760


//--------------------- .nv.constant0._ZN7cutlass13device_kernelIN5flash19FlashAttnFwdCombineIN4cute5tupleIJNS3_1CILi16EEENS5_ILi64EEEEEELi4ELi256ELi1ELb0ELb1EffNS_4arch4Sm80EEEEEvNT_6ParamsE --------------------------
	.section	.nv.constant0._ZN7cutlass13device_kernelIN5flash19FlashAttnFwdCombineIN4cute5tupleIJNS3_1CILi16EEENS5_ILi64EEEEEELi4ELi256ELi1ELb0ELb1EffNS_4arch4Sm80EEEEEvNT_6ParamsE,"a",@progbits
	.sectionflags	@""
	.align	4
.nv.constant0._ZN7cutlass13device_kernelIN5flash19FlashAttnFwdCombineIN4cute5tupleIJNS3_1CILi16EEENS5_ILi64EEEEEELi4ELi256ELi1ELb0ELb1EffNS_4arch4Sm80EEEEEvNT_6ParamsE:
	.zero		760


//--------------------- SYMBOLS --------------------------

	.type		.nv.reservedSmem.offset0,@object
	.size		.nv.reservedSmem.offset0,0x4
	.type		__assertfail,@function
